	.target	sm_90a

	.elftype	@"ET_EXEC"


//--------------------- .note.nv.tkinfo           --------------------------
	.section	.note.nv.tkinfo,"",@"SHT_NOTE"
	.sectionflags	@"SHF_NOTE_NV_TKINFO"
	.tkinfo
        /*0018*/ 	.word	0x00000002
        /*0030*/ 	.string	""
        /*0030*/ 	.string	"ptxas"
        /*0030*/ 	.string	"Cuda compilation tools, release 13.0, V13.0.88"
        /*0030*/ 	.string	"Build cuda_13.0.r13.0/compiler.36424714_0"
        /*0030*/ 	.string	"-arch sm_90a -m 64 "



//--------------------- .note.nv.cuinfo           --------------------------
	.section	.note.nv.cuinfo,"",@"SHT_NOTE"
	.sectionflags	@"SHF_NOTE_NV_CUINFO"
        /*0018*/ 	.short	0x0002
        /*001a*/ 	.short	0x005a
        /*001c*/ 	.short	0x0082
	.zero		2


//--------------------- .nv.info                  --------------------------
	.section	.nv.info,"",@"SHT_CUDA_INFO"
	.align	4


	//----- nvinfo : EIATTR_REGCOUNT
	.align		4
        /*0000*/ 	.byte	0x04, 0x2f
        /*0002*/ 	.short	(.L_18 - .L_17)
	.align		4
.L_17:
        /*0004*/ 	.word	index@(_ZN7cutlass13device_kernelIN5flash22FlashAttnBwdPreprocessIN4cute5tupleIJNS3_1CILi64EEENS5_ILi128EEEEEENS_10bfloat16_tEfNS_4arch4Sm90ELb1ELb1EEEEEvNT_6ParamsE)
        /*0008*/ 	.word	0x00000040


	//----- nvinfo : EIATTR_FRAME_SIZE
	.align		4
.L_18:
        /*000c*/ 	.byte	0x04, 0x11
        /*000e*/ 	.short	(.L_20 - .L_19)
	.align		4
.L_19:
        /*0010*/ 	.word	index@(_ZN7cutlass13device_kernelIN5flash22FlashAttnBwdPreprocessIN4cute5tupleIJNS3_1CILi64EEENS5_ILi128EEEEEENS_10bfloat16_tEfNS_4arch4Sm90ELb1ELb1EEEEEvNT_6ParamsE)
        /*0014*/ 	.word	0x00000000


	//----- nvinfo : EIATTR_REGCOUNT
	.align		4
.L_20:
        /*0018*/ 	.byte	0x04, 0x2f
        /*001a*/ 	.short	(.L_22 - .L_21)
	.align		4
.L_21:
        /*001c*/ 	.word	index@(_ZN7cutlass13device_kernelIN5flash11enable_sm90INS1_16FlashAttnBwdSm90INS1_25CollectiveMainloopBwdSm90ILi2ELi2ELi2EN4cute5tupleIJNS5_1CILi1EEES8_S8_EEENS6_IJNS7_ILi64EEENS7_ILi128EEESB_EEENS_10bfloat16_tEfNS_4arch4Sm90ELb1ELb0ELb1ELb1ELb1ELb1ELb0ELb0ELi2ELi1ELi2ELi1ELb0EEENS1_24CollectiveEpilogueBwdGQAISC_fSF_Li256ELb1ELb1EEENS1_25SingleTileBwdLPTSchedulerILb1ELi128ELb1EEEEEEEEEvNT_6ParamsE)
        /*0020*/ 	.word	0x000000a8


	//----- nvinfo : EIATTR_FRAME_SIZE
	.align		4
.L_22:
        /*0024*/ 	.byte	0x04, 0x11
        /*0026*/ 	.short	(.L_24 - .L_23)
	.align		4
.L_23:
        /*0028*/ 	.word	index@(_ZN7cutlass13device_kernelIN5flash11enable_sm90INS1_16FlashAttnBwdSm90INS1_25CollectiveMainloopBwdSm90ILi2ELi2ELi2EN4cute5tupleIJNS5_1CILi1EEES8_S8_EEENS6_IJNS7_ILi64EEENS7_ILi128EEESB_EEENS_10bfloat16_tEfNS_4arch4Sm90ELb1ELb0ELb1ELb1ELb1ELb1ELb0ELb0ELi2ELi1ELi2ELi1ELb0EEENS1_24CollectiveEpilogueBwdGQAISC_fSF_Li256ELb1ELb1EEENS1_25SingleTileBwdLPTSchedulerILb1ELi128ELb1EEEEEEEEEvNT_6ParamsE)
        /*002c*/ 	.word	0x00000010


	//----- nvinfo : EIATTR_REGCOUNT
	.align		4
.L_24:
        /*0030*/ 	.byte	0x04, 0x2f
        /*0032*/ 	.short	(.L_26 - .L_25)
	.align		4
.L_25:
        /*0034*/ 	.word	index@(_ZN7cutlass13device_kernelIN5flash32FlashAttnBwdPostprocessConvertdQIN4cute5tupleIJNS3_1CILi64EEENS5_ILi128EEEEEENS_10bfloat16_tEfNS_4arch4Sm90ELi256ENS3_8TiledMMAINS3_8MMA_AtomIJNS3_4SM904GMMA27MMA_64x64x16_F32BF16BF16_SSILNSF_5MajorE0ELSH_1ELNSF_7ScaleInE1ELSI_1EEEEEENS3_6LayoutINS4_IJNS5_ILi1EEENS5_ILi2EEESM_EEENS4_IJNS5_ILi0EEESM_SP_EEEEENS4_IJNS3_10UnderscoreESS_SS_EEEEELb0EEEEEvNT_6ParamsE)
        /*0038*/ 	.word	0x00000038


	//----- nvinfo : EIATTR_FRAME_SIZE
	.align		4
.L_26:
        /*003c*/ 	.byte	0x04, 0x11
        /*003e*/ 	.short	(.L_28 - .L_27)
	.align		4
.L_27:
        /*0040*/ 	.word	index@(_ZN7cutlass13device_kernelIN5flash32FlashAttnBwdPostprocessConvertdQIN4cute5tupleIJNS3_1CILi64EEENS5_ILi128EEEEEENS_10bfloat16_tEfNS_4arch4Sm90ELi256ENS3_8TiledMMAINS3_8MMA_AtomIJNS3_4SM904GMMA27MMA_64x64x16_F32BF16BF16_SSILNSF_5MajorE0ELSH_1ELNSF_7ScaleInE1ELSI_1EEEEEENS3_6LayoutINS4_IJNS5_ILi1EEENS5_ILi2EEESM_EEENS4_IJNS5_ILi0EEESM_SP_EEEEENS4_IJNS3_10UnderscoreESS_SS_EEEEELb0EEEEEvNT_6ParamsE)
        /*0044*/ 	.word	0x00000000


	//----- nvinfo : EIATTR_REGCOUNT
	.align		4
.L_28:
        /*0048*/ 	.byte	0x04, 0x2f
        /*004a*/ 	.short	(.L_30 - .L_29)
	.align		4
.L_29:
        /*004c*/ 	.word	index@(_ZN7cutlass13device_kernelIN5flash32FlashAttnBwdPostprocessConvertdQIN4cute5tupleIJNS3_1CILi128EEES6_EEENS_10bfloat16_tEfNS_4arch4Sm90ELi256ENS3_8TiledMMAINS3_8MMA_AtomIJNS3_4SM904GMMA28MMA_64x128x16_F32BF16BF16_RSILNSE_5MajorE0ELSG_1ELNSE_7ScaleInE1ELSH_1EEEEEENS3_6LayoutINS4_IJNS5_ILi2EEENS5_ILi1EEESM_EEENS4_IJSM_NS5_ILi0EEESO_EEEEENS4_IJNS3_10UnderscoreESR_SR_EEEEELb0EEEEEvNT_6ParamsE)
        /*0050*/ 	.word	0x00000058


	//----- nvinfo : EIATTR_FRAME_SIZE
	.align		4
.L_30:
        /*0054*/ 	.byte	0x04, 0x11
        /*0056*/ 	.short	(.L_32 - .L_31)
	.align		4
.L_31:
        /*0058*/ 	.word	index@(_ZN7cutlass13device_kernelIN5flash32FlashAttnBwdPostprocessConvertdQIN4cute5tupleIJNS3_1CILi128EEES6_EEENS_10bfloat16_tEfNS_4arch4Sm90ELi256ENS3_8TiledMMAINS3_8MMA_AtomIJNS3_4SM904GMMA28MMA_64x128x16_F32BF16BF16_RSILNSE_5MajorE0ELSG_1ELNSE_7ScaleInE1ELSH_1EEEEEENS3_6LayoutINS4_IJNS5_ILi2EEENS5_ILi1EEESM_EEENS4_IJSM_NS5_ILi0EEESO_EEEEENS4_IJNS3_10UnderscoreESR_SR_EEEEELb0EEEEEvNT_6ParamsE)
        /*005c*/ 	.word	0x00000000


	//----- nvinfo : EIATTR_REGCOUNT
	.align		4
.L_32:
        /*0060*/ 	.byte	0x04, 0x2f
        /*0062*/ 	.short	(.L_34 - .L_33)
	.align		4
.L_33:
        /*0064*/ 	.word	index@(_ZN7cutlass13device_kernelIN5flash11enable_sm90INS1_16FlashAttnBwdSm90INS1_25CollectiveMainloopBwdSm90ILi2ELi2ELi2EN4cute5tupleIJNS5_1CILi1EEES8_S8_EEENS6_IJNS7_ILi64EEENS7_ILi128EEESB_EEENS_10bfloat16_tEfNS_4arch4Sm90ELb1ELb0ELb1ELb1ELb0ELb1ELb0ELb0ELi2ELi1ELi2ELi1ELb0EEENS1_24CollectiveEpilogueBwdGQAISC_fSF_Li256ELb1ELb0EEENS1_25SingleTileBwdLPTSchedulerILb1ELi128ELb0EEEEEEEEEvNT_6ParamsE)
        /*0068*/ 	.word	0x000000a8


	//----- nvinfo : EIATTR_FRAME_SIZE
	.align		4
.L_34:
        /*006c*/ 	.byte	0x04, 0x11
        /*006e*/ 	.short	(.L_36 - .L_35)
	.align		4
.L_35:
        /*0070*/ 	.word	index@(_ZN7cutlass13device_kernelIN5flash11enable_sm90INS1_16FlashAttnBwdSm90INS1_25CollectiveMainloopBwdSm90ILi2ELi2ELi2EN4cute5tupleIJNS5_1CILi1EEES8_S8_EEENS6_IJNS7_ILi64EEENS7_ILi128EEESB_EEENS_10bfloat16_tEfNS_4arch4Sm90ELb1ELb0ELb1ELb1ELb0ELb1ELb0ELb0ELi2ELi1ELi2ELi1ELb0EEENS1_24CollectiveEpilogueBwdGQAISC_fSF_Li256ELb1ELb0EEENS1_25SingleTileBwdLPTSchedulerILb1ELi128ELb0EEEEEEEEEvNT_6ParamsE)
        /*0074*/ 	.word	0x00000010


	//----- nvinfo : EIATTR_REGCOUNT
	.align		4
.L_36:
        /*0078*/ 	.byte	0x04, 0x2f
        /*007a*/ 	.short	(.L_38 - .L_37)
	.align		4
.L_37:
        /*007c*/ 	.word	index@(_ZN7cutlass13device_kernelIN5flash11enable_sm90INS1_16FlashAttnBwdSm90INS1_25CollectiveMainloopBwdSm90ILi2ELi2ELi2EN4cute5tupleIJNS5_1CILi1EEES8_S8_EEENS6_IJNS7_ILi64EEENS7_ILi128EEESB_EEENS_10bfloat16_tEfNS_4arch4Sm90ELb1ELb0ELb1ELb1ELb1ELb1ELb0ELb0ELi2ELi1ELi2ELi1ELb0EEENS1_21CollectiveEpilogueBwdISC_SD_SF_Li256ELb1ELb0ELi1EEENS1_25SingleTileBwdLPTSchedulerILb1ELi128ELb1EEEEEEEEEvNT_6ParamsE)
        /*0080*/ 	.word	0x000000a8


	//----- nvinfo : EIATTR_FRAME_SIZE
	.align		4
.L_38:
        /*0084*/ 	.byte	0x04, 0x11
        /*0086*/ 	.short	(.L_40 - .L_39)
	.align		4
.L_39:
        /*0088*/ 	.word	index@(_ZN7cutlass13device_kernelIN5flash11enable_sm90INS1_16FlashAttnBwdSm90INS1_25CollectiveMainloopBwdSm90ILi2ELi2ELi2EN4cute5tupleIJNS5_1CILi1EEES8_S8_EEENS6_IJNS7_ILi64EEENS7_ILi128EEESB_EEENS_10bfloat16_tEfNS_4arch4Sm90ELb1ELb0ELb1ELb1ELb1ELb1ELb0ELb0ELi2ELi1ELi2ELi1ELb0EEENS1_21CollectiveEpilogueBwdISC_SD_SF_Li256ELb1ELb0ELi1EEENS1_25SingleTileBwdLPTSchedulerILb1ELi128ELb1EEEEEEEEEvNT_6ParamsE)
        /*008c*/ 	.word	0x00000010


	//----- nvinfo : EIATTR_REGCOUNT
	.align		4
.L_40:
        /*0090*/ 	.byte	0x04, 0x2f
        /*0092*/ 	.short	(.L_42 - .L_41)
	.align		4
.L_41:
        /*0094*/ 	.word	index@(_ZN7cutlass13device_kernelIN5flash11enable_sm90INS1_16FlashAttnBwdSm90INS1_25CollectiveMainloopBwdSm90ILi2ELi2ELi2EN4cute5tupleIJNS5_1CILi1EEES8_S8_EEENS6_IJNS7_ILi64EEENS7_ILi128EEESB_EEENS_10bfloat16_tEfNS_4arch4Sm90ELb1ELb0ELb1ELb1ELb0ELb1ELb0ELb0ELi2ELi1ELi2ELi1ELb0EEENS1_21CollectiveEpilogueBwdISC_SD_SF_Li256ELb1ELb0ELi1EEENS1_25SingleTileBwdLPTSchedulerILb1ELi128ELb0EEEEEEEEEvNT_6ParamsE)
        /*0098*/ 	.word	0x000000a8


	//----- nvinfo : EIATTR_FRAME_SIZE
	.align		4
.L_42:
        /*009c*/ 	.byte	0x04, 0x11
        /*009e*/ 	.short	(.L_44 - .L_43)
	.align		4
.L_43:
        /*00a0*/ 	.word	index@(_ZN7cutlass13device_kernelIN5flash11enable_sm90INS1_16FlashAttnBwdSm90INS1_25CollectiveMainloopBwdSm90ILi2ELi2ELi2EN4cute5tupleIJNS5_1CILi1EEES8_S8_EEENS6_IJNS7_ILi64EEENS7_ILi128EEESB_EEENS_10bfloat16_tEfNS_4arch4Sm90ELb1ELb0ELb1ELb1ELb0ELb1ELb0ELb0ELi2ELi1ELi2ELi1ELb0EEENS1_21CollectiveEpilogueBwdISC_SD_SF_Li256ELb1ELb0ELi1EEENS1_25SingleTileBwdLPTSchedulerILb1ELi128ELb0EEEEEEEEEvNT_6ParamsE)
        /*00a4*/ 	.word	0x00000010


	//----- nvinfo : EIATTR_REGCOUNT
	.align		4
.L_44:
        /*00a8*/ 	.byte	0x04, 0x2f
        /*00aa*/ 	.short	(.L_46 - .L_45)
	.align		4
.L_45:
        /*00ac*/ 	.word	index@(_ZN7cutlass13device_kernelIN5flash22FlashAttnBwdPreprocessIN4cute5tupleIJNS3_1CILi64EEENS5_ILi128EEEEEENS_10bfloat16_tEfNS_4arch4Sm90ELb1ELb0EEEEEvNT_6ParamsE)
        /*00b0*/ 	.word	0x00000040


	//----- nvinfo : EIATTR_FRAME_SIZE
	.align		4
.L_46:
        /*00b4*/ 	.byte	0x04, 0x11
        /*00b6*/ 	.short	(.L_48 - .L_47)
	.align		4
.L_47:
        /*00b8*/ 	.word	index@(_ZN7cutlass13device_kernelIN5flash22FlashAttnBwdPreprocessIN4cute5tupleIJNS3_1CILi64EEENS5_ILi128EEEEEENS_10bfloat16_tEfNS_4arch4Sm90ELb1ELb0EEEEEvNT_6ParamsE)
        /*00bc*/ 	.word	0x00000000


	//----- nvinfo : EIATTR_REGCOUNT
	.align		4
.L_48:
        /*00c0*/ 	.byte	0x04, 0x2f
        /*00c2*/ 	.short	(.L_50 - .L_49)
	.align		4
.L_49:
        /*00c4*/ 	.word	index@(_ZN7cutlass13device_kernelIN5flash11enable_sm90INS1_16FlashAttnBwdSm90INS1_25CollectiveMainloopBwdSm90ILi2ELi2ELi2EN4cute5tupleIJNS5_1CILi1EEES8_S8_EEENS6_IJNS7_ILi64EEENS7_ILi128EEESB_EEENS_10bfloat16_tEfNS_4arch4Sm90ELb1ELb0ELb1ELb0ELb1ELb1ELb0ELb0ELi2ELi1ELi2ELi1ELb0EEENS1_24CollectiveEpilogueBwdGQAISC_fSF_Li256ELb0ELb1EEENS1_25SingleTileBwdLPTSchedulerILb0ELi128ELb1EEEEEEEEEvNT_6ParamsE)
        /*00c8*/ 	.word	0x000000a8


	//----- nvinfo : EIATTR_FRAME_SIZE
	.align		4
.L_50:
        /*00cc*/ 	.byte	0x04, 0x11
        /*00ce*/ 	.short	(.L_52 - .L_51)
	.align		4
.L_51:
        /*00d0*/ 	.word	index@(_ZN7cutlass13device_kernelIN5flash11enable_sm90INS1_16FlashAttnBwdSm90INS1_25CollectiveMainloopBwdSm90ILi2ELi2ELi2EN4cute5tupleIJNS5_1CILi1EEES8_S8_EEENS6_IJNS7_ILi64EEENS7_ILi128EEESB_EEENS_10bfloat16_tEfNS_4arch4Sm90ELb1ELb0ELb1ELb0ELb1ELb1ELb0ELb0ELi2ELi1ELi2ELi1ELb0EEENS1_24CollectiveEpilogueBwdGQAISC_fSF_Li256ELb0ELb1EEENS1_25SingleTileBwdLPTSchedulerILb0ELi128ELb1EEEEEEEEEvNT_6ParamsE)
        /*00d4*/ 	.word	0x00000008


	//----- nvinfo : EIATTR_REGCOUNT
	.align		4
.L_52:
        /*00d8*/ 	.byte	0x04, 0x2f
        /*00da*/ 	.short	(.L_54 - .L_53)
	.align		4
.L_53:
        /*00dc*/ 	.word	index@(_ZN7cutlass13device_kernelIN5flash11enable_sm90INS1_16FlashAttnBwdSm90INS1_25CollectiveMainloopBwdSm90ILi2ELi2ELi2EN4cute5tupleIJNS5_1CILi1EEES8_S8_EEENS6_IJNS7_ILi64EEENS7_ILi128EEESB_EEENS_10bfloat16_tEfNS_4arch4Sm90ELb1ELb0ELb1ELb0ELb0ELb1ELb0ELb0ELi2ELi1ELi2ELi1ELb0EEENS1_24CollectiveEpilogueBwdGQAISC_fSF_Li256ELb0ELb0EEENS1_25SingleTileBwdLPTSchedulerILb0ELi128ELb0EEEEEEEEEvNT_6ParamsE)
        /*00e0*/ 	.word	0x000000a8


	//----- nvinfo : EIATTR_FRAME_SIZE
	.align		4
.L_54:
        /*00e4*/ 	.byte	0x04, 0x11
        /*00e6*/ 	.short	(.L_56 - .L_55)
	.align		4
.L_55:
        /*00e8*/ 	.word	index@(_ZN7cutlass13device_kernelIN5flash11enable_sm90INS1_16FlashAttnBwdSm90INS1_25CollectiveMainloopBwdSm90ILi2ELi2ELi2EN4cute5tupleIJNS5_1CILi1EEES8_S8_EEENS6_IJNS7_ILi64EEENS7_ILi128EEESB_EEENS_10bfloat16_tEfNS_4arch4Sm90ELb1ELb0ELb1ELb0ELb0ELb1ELb0ELb0ELi2ELi1ELi2ELi1ELb0EEENS1_24CollectiveEpilogueBwdGQAISC_fSF_Li256ELb0ELb0EEENS1_25SingleTileBwdLPTSchedulerILb0ELi128ELb0EEEEEEEEEvNT_6ParamsE)
        /*00ec*/ 	.word	0x00000008


	//----- nvinfo : EIATTR_REGCOUNT
	.align		4
.L_56:
        /*00f0*/ 	.byte	0x04, 0x2f
        /*00f2*/ 	.short	(.L_58 - .L_57)
	.align		4
.L_57:
        /*00f4*/ 	.word	index@(_ZN7cutlass13device_kernelIN5flash11enable_sm90INS1_16FlashAttnBwdSm90INS1_25CollectiveMainloopBwdSm90ILi2ELi2ELi2EN4cute5tupleIJNS5_1CILi1EEES8_S8_EEENS6_IJNS7_ILi64EEENS7_ILi128EEESB_EEENS_10bfloat16_tEfNS_4arch4Sm90ELb1ELb0ELb1ELb0ELb1ELb1ELb0ELb0ELi2ELi1ELi2ELi1ELb0EEENS1_21CollectiveEpilogueBwdISC_SD_SF_Li256ELb0ELb0ELi1EEENS1_25SingleTileBwdLPTSchedulerILb0ELi128ELb1EEEEEEEEEvNT_6ParamsE)
        /*00f8*/ 	.word	0x000000a8


	//----- nvinfo : EIATTR_FRAME_SIZE
	.align		4
.L_58:
        /*00fc*/ 	.byte	0x04, 0x11
        /*00fe*/ 	.short	(.L_60 - .L_59)
	.align		4
.L_59:
        /*0100*/ 	.word	index@(_ZN7cutlass13device_kernelIN5flash11enable_sm90INS1_16FlashAttnBwdSm90INS1_25CollectiveMainloopBwdSm90ILi2ELi2ELi2EN4cute5tupleIJNS5_1CILi1EEES8_S8_EEENS6_IJNS7_ILi64EEENS7_ILi128EEESB_EEENS_10bfloat16_tEfNS_4arch4Sm90ELb1ELb0ELb1ELb0ELb1ELb1ELb0ELb0ELi2ELi1ELi2ELi1ELb0EEENS1_21CollectiveEpilogueBwdISC_SD_SF_Li256ELb0ELb0ELi1EEENS1_25SingleTileBwdLPTSchedulerILb0ELi128ELb1EEEEEEEEEvNT_6ParamsE)
        /*0104*/ 	.word	0x00000008


	//----- nvinfo : EIATTR_REGCOUNT
	.align		4
.L_60:
        /*0108*/ 	.byte	0x04, 0x2f
        /*010a*/ 	.short	(.L_62 - .L_61)
	.align		4
.L_61:
        /*010c*/ 	.word	index@(_ZN7cutlass13device_kernelIN5flash11enable_sm90INS1_16FlashAttnBwdSm90INS1_25CollectiveMainloopBwdSm90ILi2ELi2ELi2EN4cute5tupleIJNS5_1CILi1EEES8_S8_EEENS6_IJNS7_ILi64EEENS7_ILi128EEESB_EEENS_10bfloat16_tEfNS_4arch4Sm90ELb1ELb0ELb1ELb0ELb0ELb1ELb0ELb0ELi2ELi1ELi2ELi1ELb0EEENS1_21CollectiveEpilogueBwdISC_SD_SF_Li256ELb0ELb0ELi1EEENS1_25SingleTileBwdLPTSchedulerILb0ELi128ELb0EEEEEEEEEvNT_6ParamsE)
        /*0110*/ 	.word	0x000000a8


	//----- nvinfo : EIATTR_FRAME_SIZE
	.align		4
.L_62:
        /*0114*/ 	.byte	0x04, 0x11
        /*0116*/ 	.short	(.L_64 - .L_63)
	.align		4
.L_63:
        /*0118*/ 	.word	index@(_ZN7cutlass13device_kernelIN5flash11enable_sm90INS1_16FlashAttnBwdSm90INS1_25CollectiveMainloopBwdSm90ILi2ELi2ELi2EN4cute5tupleIJNS5_1CILi1EEES8_S8_EEENS6_IJNS7_ILi64EEENS7_ILi128EEESB_EEENS_10bfloat16_tEfNS_4arch4Sm90ELb1ELb0ELb1ELb0ELb0ELb1ELb0ELb0ELi2ELi1ELi2ELi1ELb0EEENS1_21CollectiveEpilogueBwdISC_SD_SF_Li256ELb0ELb0ELi1EEENS1_25SingleTileBwdLPTSchedulerILb0ELi128ELb0EEEEEEEEEvNT_6ParamsE)
        /*011c*/ 	.word	0x00000008


	//----- nvinfo : EIATTR_REGCOUNT
	.align		4
.L_64:
        /*0120*/ 	.byte	0x04, 0x2f
        /*0122*/ 	.short	(.L_66 - .L_65)
	.align		4
.L_65:
        /*0124*/ 	.word	index@(_ZN7cutlass13device_kernelIN5flash11enable_sm90INS1_16FlashAttnBwdSm90INS1_25CollectiveMainloopBwdSm90ILi2ELi2ELi2EN4cute5tupleIJNS5_1CILi1EEES8_S8_EEENS6_IJNS7_ILi64EEENS7_ILi128EEESB_EEENS_10bfloat16_tEfNS_4arch4Sm90ELb0ELb1ELb1ELb1ELb1ELb1ELb0ELb0ELi2ELi1ELi2ELi1ELb0EEENS1_24CollectiveEpilogueBwdGQAISC_fSF_Li256ELb1ELb1EEENS1_19SingleTileSchedulerILb1ELb0ELb0ELi128EEEEEEEEEvNT_6ParamsE)
        /*0128*/ 	.word	0x000000a8


	//----- nvinfo : EIATTR_FRAME_SIZE
	.align		4
.L_66:
        /*012c*/ 	.byte	0x04, 0x11
        /*012e*/ 	.short	(.L_68 - .L_67)
	.align		4
.L_67:
        /*0130*/ 	.word	index@(_ZN7cutlass13device_kernelIN5flash11enable_sm90INS1_16FlashAttnBwdSm90INS1_25CollectiveMainloopBwdSm90ILi2ELi2ELi2EN4cute5tupleIJNS5_1CILi1EEES8_S8_EEENS6_IJNS7_ILi64EEENS7_ILi128EEESB_EEENS_10bfloat16_tEfNS_4arch4Sm90ELb0ELb1ELb1ELb1ELb1ELb1ELb0ELb0ELi2ELi1ELi2ELi1ELb0EEENS1_24CollectiveEpilogueBwdGQAISC_fSF_Li256ELb1ELb1EEENS1_19SingleTileSchedulerILb1ELb0ELb0ELi128EEEEEEEEEvNT_6ParamsE)
        /*0134*/ 	.word	0x00000010


	//----- nvinfo : EIATTR_REGCOUNT
	.align		4
.L_68:
        /*0138*/ 	.byte	0x04, 0x2f
        /*013a*/ 	.short	(.L_70 - .L_69)
	.align		4
.L_69:
        /*013c*/ 	.word	index@(_ZN7cutlass13device_kernelIN5flash11enable_sm90INS1_16FlashAttnBwdSm90INS1_25CollectiveMainloopBwdSm90ILi2ELi2ELi2EN4cute5tupleIJNS5_1CILi1EEES8_S8_EEENS6_IJNS7_ILi64EEENS7_ILi128EEESB_EEENS_10bfloat16_tEfNS_4arch4Sm90ELb0ELb1ELb1ELb1ELb0ELb1ELb0ELb0ELi2ELi1ELi2ELi1ELb0EEENS1_24CollectiveEpilogueBwdGQAISC_fSF_Li256ELb1ELb0EEENS1_19SingleTileSchedulerILb1ELb0ELb0ELi128EEEEEEEEEvNT_6ParamsE)
        /*0140*/ 	.word	0x000000a8


	//----- nvinfo : EIATTR_FRAME_SIZE
	.align		4
.L_70:
        /*0144*/ 	.byte	0x04, 0x11
        /*0146*/ 	.short	(.L_72 - .L_71)
	.align		4
.L_71:
        /*0148*/ 	.word	index@(_ZN7cutlass13device_kernelIN5flash11enable_sm90INS1_16FlashAttnBwdSm90INS1_25CollectiveMainloopBwdSm90ILi2ELi2ELi2EN4cute5tupleIJNS5_1CILi1EEES8_S8_EEENS6_IJNS7_ILi64EEENS7_ILi128EEESB_EEENS_10bfloat16_tEfNS_4arch4Sm90ELb0ELb1ELb1ELb1ELb0ELb1ELb0ELb0ELi2ELi1ELi2ELi1ELb0EEENS1_24CollectiveEpilogueBwdGQAISC_fSF_Li256ELb1ELb0EEENS1_19SingleTileSchedulerILb1ELb0ELb0ELi128EEEEEEEEEvNT_6ParamsE)
        /*014c*/ 	.word	0x00000010


	//----- nvinfo : EIATTR_REGCOUNT
	.align		4
.L_72:
        /*0150*/ 	.byte	0x04, 0x2f
        /*0152*/ 	.short	(.L_74 - .L_73)
	.align		4
.L_73:
        /*0154*/ 	.word	index@(_ZN7cutlass13device_kernelIN5flash11enable_sm90INS1_16FlashAttnBwdSm90INS1_25CollectiveMainloopBwdSm90ILi2ELi2ELi2EN4cute5tupleIJNS5_1CILi1EEES8_S8_EEENS6_IJNS7_ILi64EEENS7_ILi128EEESB_EEENS_10bfloat16_tEfNS_4arch4Sm90ELb0ELb1ELb1ELb1ELb1ELb1ELb0ELb0ELi2ELi1ELi2ELi1ELb0EEENS1_21CollectiveEpilogueBwdISC_SD_SF_Li256ELb1ELb0ELi1EEENS1_19SingleTileSchedulerILb1ELb0ELb0ELi128EEEEEEEEEvNT_6ParamsE)
        /*0158*/ 	.word	0x000000a8


	//----- nvinfo : EIATTR_FRAME_SIZE
	.align		4
.L_74:
        /*015c*/ 	.byte	0x04, 0x11
        /*015e*/ 	.short	(.L_76 - .L_75)
	.align		4
.L_75:
        /*0160*/ 	.word	index@(_ZN7cutlass13device_kernelIN5flash11enable_sm90INS1_16FlashAttnBwdSm90INS1_25CollectiveMainloopBwdSm90ILi2ELi2ELi2EN4cute5tupleIJNS5_1CILi1EEES8_S8_EEENS6_IJNS7_ILi64EEENS7_ILi128EEESB_EEENS_10bfloat16_tEfNS_4arch4Sm90ELb0ELb1ELb1ELb1ELb1ELb1ELb0ELb0ELi2ELi1ELi2ELi1ELb0EEENS1_21CollectiveEpilogueBwdISC_SD_SF_Li256ELb1ELb0ELi1EEENS1_19SingleTileSchedulerILb1ELb0ELb0ELi128EEEEEEEEEvNT_6ParamsE)
        /*0164*/ 	.word	0x00000010


	//----- nvinfo : EIATTR_REGCOUNT
	.align		4
.L_76:
        /*0168*/ 	.byte	0x04, 0x2f
        /*016a*/ 	.short	(.L_78 - .L_77)
	.align		4
.L_77:
        /*016c*/ 	.word	index@(_ZN7cutlass13device_kernelIN5flash11enable_sm90INS1_16FlashAttnBwdSm90INS1_25CollectiveMainloopBwdSm90ILi2ELi2ELi2EN4cute5tupleIJNS5_1CILi1EEES8_S8_EEENS6_IJNS7_ILi64EEENS7_ILi128EEESB_EEENS_10bfloat16_tEfNS_4arch4Sm90ELb0ELb1ELb1ELb1ELb0ELb1ELb0ELb0ELi2ELi1ELi2ELi1ELb0EEENS1_21CollectiveEpilogueBwdISC_SD_SF_Li256ELb1ELb0ELi1EEENS1_19SingleTileSchedulerILb1ELb0ELb0ELi128EEEEEEEEEvNT_6ParamsE)
        /*0170*/ 	.word	0x000000a8


	//----- nvinfo : EIATTR_FRAME_SIZE
	.align		4
.L_78:
        /*0174*/ 	.byte	0x04, 0x11
        /*0176*/ 	.short	(.L_80 - .L_79)
	.align		4
.L_79:
        /*0178*/ 	.word	index@(_ZN7cutlass13device_kernelIN5flash11enable_sm90INS1_16FlashAttnBwdSm90INS1_25CollectiveMainloopBwdSm90ILi2ELi2ELi2EN4cute5tupleIJNS5_1CILi1EEES8_S8_EEENS6_IJNS7_ILi64EEENS7_ILi128EEESB_EEENS_10bfloat16_tEfNS_4arch4Sm90ELb0ELb1ELb1ELb1ELb0ELb1ELb0ELb0ELi2ELi1ELi2ELi1ELb0EEENS1_21CollectiveEpilogueBwdISC_SD_SF_Li256ELb1ELb0ELi1EEENS1_19SingleTileSchedulerILb1ELb0ELb0ELi128EEEEEEEEEvNT_6ParamsE)
        /*017c*/ 	.word	0x00000010


	//----- nvinfo : EIATTR_REGCOUNT
	.align		4
.L_80:
        /*0180*/ 	.byte	0x04, 0x2f
        /*0182*/ 	.short	(.L_82 - .L_81)
	.align		4
.L_81:
        /*0184*/ 	.word	index@(_ZN7cutlass13device_kernelIN5flash11enable_sm90INS1_16FlashAttnBwdSm90INS1_25CollectiveMainloopBwdSm90ILi2ELi2ELi2EN4cute5tupleIJNS5_1CILi1EEES8_S8_EEENS6_IJNS7_ILi64EEENS7_ILi128EEESB_EEENS_10bfloat16_tEfNS_4arch4Sm90ELb0ELb1ELb1ELb0ELb1ELb1ELb0ELb0ELi2ELi1ELi2ELi1ELb0EEENS1_24CollectiveEpilogueBwdGQAISC_fSF_Li256ELb0ELb1EEENS1_19SingleTileSchedulerILb0ELb0ELb0ELi128EEEEEEEEEvNT_6ParamsE)
        /*0188*/ 	.word	0x000000a8


	//----- nvinfo : EIATTR_FRAME_SIZE
	.align		4
.L_82:
        /*018c*/ 	.byte	0x04, 0x11
        /*018e*/ 	.short	(.L_84 - .L_83)
	.align		4
.L_83:
        /*0190*/ 	.word	index@(_ZN7cutlass13device_kernelIN5flash11enable_sm90INS1_16FlashAttnBwdSm90INS1_25CollectiveMainloopBwdSm90ILi2ELi2ELi2EN4cute5tupleIJNS5_1CILi1EEES8_S8_EEENS6_IJNS7_ILi64EEENS7_ILi128EEESB_EEENS_10bfloat16_tEfNS_4arch4Sm90ELb0ELb1ELb1ELb0ELb1ELb1ELb0ELb0ELi2ELi1ELi2ELi1ELb0EEENS1_24CollectiveEpilogueBwdGQAISC_fSF_Li256ELb0ELb1EEENS1_19SingleTileSchedulerILb0ELb0ELb0ELi128EEEEEEEEEvNT_6ParamsE)
        /*0194*/ 	.word	0x00000010


	//----- nvinfo : EIATTR_REGCOUNT
	.align		4
.L_84:
        /*0198*/ 	.byte	0x04, 0x2f
        /*019a*/ 	.short	(.L_86 - .L_85)
	.align		4
.L_85:
        /*019c*/ 	.word	index@(_ZN7cutlass13device_kernelIN5flash11enable_sm90INS1_16FlashAttnBwdSm90INS1_25CollectiveMainloopBwdSm90ILi2ELi2ELi2EN4cute5tupleIJNS5_1CILi1EEES8_S8_EEENS6_IJNS7_ILi64EEENS7_ILi128EEESB_EEENS_10bfloat16_tEfNS_4arch4Sm90ELb0ELb1ELb1ELb0ELb0ELb1ELb0ELb0ELi2ELi1ELi2ELi1ELb0EEENS1_24CollectiveEpilogueBwdGQAISC_fSF_Li256ELb0ELb0EEENS1_19SingleTileSchedulerILb0ELb0ELb0ELi128EEEEEEEEEvNT_6ParamsE)
        /*01a0*/ 	.word	0x000000a8


	//----- nvinfo : EIATTR_FRAME_SIZE
	.align		4
.L_86:
        /*01a4*/ 	.byte	0x04, 0x11
        /*01a6*/ 	.short	(.L_88 - .L_87)
	.align		4
.L_87:
        /*01a8*/ 	.word	index@(_ZN7cutlass13device_kernelIN5flash11enable_sm90INS1_16FlashAttnBwdSm90INS1_25CollectiveMainloopBwdSm90ILi2ELi2ELi2EN4cute5tupleIJNS5_1CILi1EEES8_S8_EEENS6_IJNS7_ILi64EEENS7_ILi128EEESB_EEENS_10bfloat16_tEfNS_4arch4Sm90ELb0ELb1ELb1ELb0ELb0ELb1ELb0ELb0ELi2ELi1ELi2ELi1ELb0EEENS1_24CollectiveEpilogueBwdGQAISC_fSF_Li256ELb0ELb0EEENS1_19SingleTileSchedulerILb0ELb0ELb0ELi128EEEEEEEEEvNT_6ParamsE)
        /*01ac*/ 	.word	0x00000010


	//----- nvinfo : EIATTR_REGCOUNT
	.align		4
.L_88:
        /*01b0*/ 	.byte	0x04, 0x2f
        /*01b2*/ 	.short	(.L_90 - .L_89)
	.align		4
.L_89:
        /*01b4*/ 	.word	index@(_ZN7cutlass13device_kernelIN5flash11enable_sm90INS1_16FlashAttnBwdSm90INS1_25CollectiveMainloopBwdSm90ILi2ELi2ELi2EN4cute5tupleIJNS5_1CILi1EEES8_S8_EEENS6_IJNS7_ILi64EEENS7_ILi128EEESB_EEENS_10bfloat16_tEfNS_4arch4Sm90ELb0ELb1ELb1ELb0ELb1ELb1ELb0ELb0ELi2ELi1ELi2ELi1ELb0EEENS1_21CollectiveEpilogueBwdISC_SD_SF_Li256ELb0ELb0ELi1EEENS1_19SingleTileSchedulerILb0ELb0ELb0ELi128EEEEEEEEEvNT_6ParamsE)
        /*01b8*/ 	.word	0x000000a8


	//----- nvinfo : EIATTR_FRAME_SIZE
	.align		4
.L_90:
        /*01bc*/ 	.byte	0x04, 0x11
        /*01be*/ 	.short	(.L_92 - .L_91)
	.align		4
.L_91:
        /*01c0*/ 	.word	index@(_ZN7cutlass13device_kernelIN5flash11enable_sm90INS1_16FlashAttnBwdSm90INS1_25CollectiveMainloopBwdSm90ILi2ELi2ELi2EN4cute5tupleIJNS5_1CILi1EEES8_S8_EEENS6_IJNS7_ILi64EEENS7_ILi128EEESB_EEENS_10bfloat16_tEfNS_4arch4Sm90ELb0ELb1ELb1ELb0ELb1ELb1ELb0ELb0ELi2ELi1ELi2ELi1ELb0EEENS1_21CollectiveEpilogueBwdISC_SD_SF_Li256ELb0ELb0ELi1EEENS1_19SingleTileSchedulerILb0ELb0ELb0ELi128EEEEEEEEEvNT_6ParamsE)
        /*01c4*/ 	.word	0x00000010


	//----- nvinfo : EIATTR_REGCOUNT
	.align		4
.L_92:
        /*01c8*/ 	.byte	0x04, 0x2f
        /*01ca*/ 	.short	(.L_94 - .L_93)
	.align		4
.L_93:
        /*01cc*/ 	.word	index@(_ZN7cutlass13device_kernelIN5flash11enable_sm90INS1_16FlashAttnBwdSm90INS1_25CollectiveMainloopBwdSm90ILi2ELi2ELi2EN4cute5tupleIJNS5_1CILi1EEES8_S8_EEENS6_IJNS7_ILi64EEENS7_ILi128EEESB_EEENS_10bfloat16_tEfNS_4arch4Sm90ELb0ELb1ELb1ELb0ELb0ELb1ELb0ELb0ELi2ELi1ELi2ELi1ELb0EEENS1_21CollectiveEpilogueBwdISC_SD_SF_Li256ELb0ELb0ELi1EEENS1_19SingleTileSchedulerILb0ELb0ELb0ELi128EEEEEEEEEvNT_6ParamsE)
        /*01d0*/ 	.word	0x000000a8


	//----- nvinfo : EIATTR_FRAME_SIZE
	.align		4
.L_94:
        /*01d4*/ 	.byte	0x04, 0x11
        /*01d6*/ 	.short	(.L_96 - .L_95)
	.align		4
.L_95:
        /*01d8*/ 	.word	index@(_ZN7cutlass13device_kernelIN5flash11enable_sm90INS1_16FlashAttnBwdSm90INS1_25CollectiveMainloopBwdSm90ILi2ELi2ELi2EN4cute5tupleIJNS5_1CILi1EEES8_S8_EEENS6_IJNS7_ILi64EEENS7_ILi128EEESB_EEENS_10bfloat16_tEfNS_4arch4Sm90ELb0ELb1ELb1ELb0ELb0ELb1ELb0ELb0ELi2ELi1ELi2ELi1ELb0EEENS1_21CollectiveEpilogueBwdISC_SD_SF_Li256ELb0ELb0ELi1EEENS1_19SingleTileSchedulerILb0ELb0ELb0ELi128EEEEEEEEEvNT_6ParamsE)
        /*01dc*/ 	.word	0x00000010


	//----- nvinfo : EIATTR_REGCOUNT
	.align		4
.L_96:
        /*01e0*/ 	.byte	0x04, 0x2f
        /*01e2*/ 	.short	(.L_98 - .L_97)
	.align		4
.L_97:
        /*01e4*/ 	.word	index@(_ZN7cutlass13device_kernelIN5flash11enable_sm90INS1_16FlashAttnBwdSm90INS1_25CollectiveMainloopBwdSm90ILi2ELi2ELi2EN4cute5tupleIJNS5_1CILi1EEES8_S8_EEENS6_IJNS7_ILi64EEENS7_ILi128EEESB_EEENS_10bfloat16_tEfNS_4arch4Sm90ELb0ELb0ELb1ELb1ELb1ELb1ELb0ELb0ELi2ELi1ELi2ELi1ELb0EEENS1_24CollectiveEpilogueBwdGQAISC_fSF_Li256ELb1ELb1EEENS1_19SingleTileSchedulerILb1ELb0ELb0ELi128EEEEEEEEEvNT_6ParamsE)
        /*01e8*/ 	.word	0x000000a8


	//----- nvinfo : EIATTR_FRAME_SIZE
	.align		4
.L_98:
        /*01ec*/ 	.byte	0x04, 0x11
        /*01ee*/ 	.short	(.L_100 - .L_99)
	.align		4
.L_99:
        /*01f0*/ 	.word	index@(_ZN7cutlass13device_kernelIN5flash11enable_sm90INS1_16FlashAttnBwdSm90INS1_25CollectiveMainloopBwdSm90ILi2ELi2ELi2EN4cute5tupleIJNS5_1CILi1EEES8_S8_EEENS6_IJNS7_ILi64EEENS7_ILi128EEESB_EEENS_10bfloat16_tEfNS_4arch4Sm90ELb0ELb0ELb1ELb1ELb1ELb1ELb0ELb0ELi2ELi1ELi2ELi1ELb0EEENS1_24CollectiveEpilogueBwdGQAISC_fSF_Li256ELb1ELb1EEENS1_19SingleTileSchedulerILb1ELb0ELb0ELi128EEEEEEEEEvNT_6ParamsE)
        /*01f4*/ 	.word	0x00000008


	//----- nvinfo : EIATTR_REGCOUNT
	.align		4
.L_100:
        /*01f8*/ 	.byte	0x04, 0x2f
        /*01fa*/ 	.short	(.L_102 - .L_101)
	.align		4
.L_101:
        /*01fc*/ 	.word	index@(_ZN7cutlass13device_kernelIN5flash11enable_sm90INS1_16FlashAttnBwdSm90INS1_25CollectiveMainloopBwdSm90ILi2ELi2ELi2EN4cute5tupleIJNS5_1CILi1EEES8_S8_EEENS6_IJNS7_ILi64EEENS7_ILi128EEESB_EEENS_10bfloat16_tEfNS_4arch4Sm90ELb0ELb0ELb1ELb1ELb0ELb1ELb0ELb0ELi2ELi1ELi2ELi1ELb0EEENS1_24CollectiveEpilogueBwdGQAISC_fSF_Li256ELb1ELb0EEENS1_19SingleTileSchedulerILb1ELb0ELb0ELi128EEEEEEEEEvNT_6ParamsE)
        /*0200*/ 	.word	0x000000a8


	//----- nvinfo : EIATTR_FRAME_SIZE
	.align		4
.L_102:
        /*0204*/ 	.byte	0x04, 0x11
        /*0206*/ 	.short	(.L_104 - .L_103)
	.align		4
.L_103:
        /*0208*/ 	.word	index@(_ZN7cutlass13device_kernelIN5flash11enable_sm90INS1_16FlashAttnBwdSm90INS1_25CollectiveMainloopBwdSm90ILi2ELi2ELi2EN4cute5tupleIJNS5_1CILi1EEES8_S8_EEENS6_IJNS7_ILi64EEENS7_ILi128EEESB_EEENS_10bfloat16_tEfNS_4arch4Sm90ELb0ELb0ELb1ELb1ELb0ELb1ELb0ELb0ELi2ELi1ELi2ELi1ELb0EEENS1_24CollectiveEpilogueBwdGQAISC_fSF_Li256ELb1ELb0EEENS1_19SingleTileSchedulerILb1ELb0ELb0ELi128EEEEEEEEEvNT_6ParamsE)
        /*020c*/ 	.word	0x00000008


	//----- nvinfo : EIATTR_REGCOUNT
	.align		4
.L_104:
        /*0210*/ 	.byte	0x04, 0x2f
        /*0212*/ 	.short	(.L_106 - .L_105)
	.align		4
.L_105:
        /*0214*/ 	.word	index@(_ZN7cutlass13device_kernelIN5flash11enable_sm90INS1_16FlashAttnBwdSm90INS1_25CollectiveMainloopBwdSm90ILi2ELi2ELi2EN4cute5tupleIJNS5_1CILi1EEES8_S8_EEENS6_IJNS7_ILi64EEENS7_ILi128EEESB_EEENS_10bfloat16_tEfNS_4arch4Sm90ELb0ELb0ELb1ELb1ELb1ELb1ELb0ELb0ELi2ELi1ELi2ELi1ELb0EEENS1_21CollectiveEpilogueBwdISC_SD_SF_Li256ELb1ELb0ELi1EEENS1_19SingleTileSchedulerILb1ELb0ELb0ELi128EEEEEEEEEvNT_6ParamsE)
        /*0218*/ 	.word	0x000000a8


	//----- nvinfo : EIATTR_FRAME_SIZE
	.align		4
.L_106:
        /*021c*/ 	.byte	0x04, 0x11
        /*021e*/ 	.short	(.L_108 - .L_107)
	.align		4
.L_107:
        /*0220*/ 	.word	index@(_ZN7cutlass13device_kernelIN5flash11enable_sm90INS1_16FlashAttnBwdSm90INS1_25CollectiveMainloopBwdSm90ILi2ELi2ELi2EN4cute5tupleIJNS5_1CILi1EEES8_S8_EEENS6_IJNS7_ILi64EEENS7_ILi128EEESB_EEENS_10bfloat16_tEfNS_4arch4Sm90ELb0ELb0ELb1ELb1ELb1ELb1ELb0ELb0ELi2ELi1ELi2ELi1ELb0EEENS1_21CollectiveEpilogueBwdISC_SD_SF_Li256ELb1ELb0ELi1EEENS1_19SingleTileSchedulerILb1ELb0ELb0ELi128EEEEEEEEEvNT_6ParamsE)
        /*0224*/ 	.word	0x00000008


	//----- nvinfo : EIATTR_REGCOUNT
	.align		4
.L_108:
        /*0228*/ 	.byte	0x04, 0x2f
        /*022a*/ 	.short	(.L_110 - .L_109)
	.align		4
.L_109:
        /*022c*/ 	.word	index@(_ZN7cutlass13device_kernelIN5flash11enable_sm90INS1_16FlashAttnBwdSm90INS1_25CollectiveMainloopBwdSm90ILi2ELi2ELi2EN4cute5tupleIJNS5_1CILi1EEES8_S8_EEENS6_IJNS7_ILi64EEENS7_ILi128EEESB_EEENS_10bfloat16_tEfNS_4arch4Sm90ELb0ELb0ELb1ELb1ELb0ELb1ELb0ELb0ELi2ELi1ELi2ELi1ELb0EEENS1_21CollectiveEpilogueBwdISC_SD_SF_Li256ELb1ELb0ELi1EEENS1_19SingleTileSchedulerILb1ELb0ELb0ELi128EEEEEEEEEvNT_6ParamsE)
        /*0230*/ 	.word	0x000000a8


	//----- nvinfo : EIATTR_FRAME_SIZE
	.align		4
.L_110:
        /*0234*/ 	.byte	0x04, 0x11
        /*0236*/ 	.short	(.L_112 - .L_111)
	.align		4
.L_111:
        /*0238*/ 	.word	index@(_ZN7cutlass13device_kernelIN5flash11enable_sm90INS1_16FlashAttnBwdSm90INS1_25CollectiveMainloopBwdSm90ILi2ELi2ELi2EN4cute5tupleIJNS5_1CILi1EEES8_S8_EEENS6_IJNS7_ILi64EEENS7_ILi128EEESB_EEENS_10bfloat16_tEfNS_4arch4Sm90ELb0ELb0ELb1ELb1ELb0ELb1ELb0ELb0ELi2ELi1ELi2ELi1ELb0EEENS1_21CollectiveEpilogueBwdISC_SD_SF_Li256ELb1ELb0ELi1EEENS1_19SingleTileSchedulerILb1ELb0ELb0ELi128EEEEEEEEEvNT_6ParamsE)
        /*023c*/ 	.word	0x00000008


	//----- nvinfo : EIATTR_REGCOUNT
	.align		4
.L_112:
        /*0240*/ 	.byte	0x04, 0x2f
        /*0242*/ 	.short	(.L_114 - .L_113)
	.align		4
.L_113:
        /*0244*/ 	.word	index@(_ZN7cutlass13device_kernelIN5flash11enable_sm90INS1_16FlashAttnBwdSm90INS1_25CollectiveMainloopBwdSm90ILi2ELi2ELi2EN4cute5tupleIJNS5_1CILi1EEES8_S8_EEENS6_IJNS7_ILi64EEENS7_ILi128EEESB_EEENS_10bfloat16_tEfNS_4arch4Sm90ELb0ELb0ELb1ELb0ELb1ELb1ELb0ELb0ELi2ELi1ELi2ELi1ELb0EEENS1_24CollectiveEpilogueBwdGQAISC_fSF_Li256ELb0ELb1EEENS1_19SingleTileSchedulerILb0ELb0ELb0ELi128EEEEEEEEEvNT_6ParamsE)
        /*0248*/ 	.word	0x000000a8


	//----- nvinfo : EIATTR_FRAME_SIZE
	.align		4
.L_114:
        /*024c*/ 	.byte	0x04, 0x11
        /*024e*/ 	.short	(.L_116 - .L_115)
	.align		4
.L_115:
        /*0250*/ 	.word	index@(_ZN7cutlass13device_kernelIN5flash11enable_sm90INS1_16FlashAttnBwdSm90INS1_25CollectiveMainloopBwdSm90ILi2ELi2ELi2EN4cute5tupleIJNS5_1CILi1EEES8_S8_EEENS6_IJNS7_ILi64EEENS7_ILi128EEESB_EEENS_10bfloat16_tEfNS_4arch4Sm90ELb0ELb0ELb1ELb0ELb1ELb1ELb0ELb0ELi2ELi1ELi2ELi1ELb0EEENS1_24CollectiveEpilogueBwdGQAISC_fSF_Li256ELb0ELb1EEENS1_19SingleTileSchedulerILb0ELb0ELb0ELi128EEEEEEEEEvNT_6ParamsE)
        /*0254*/ 	.word	0x00000000


	//----- nvinfo : EIATTR_REGCOUNT
	.align		4
.L_116:
        /*0258*/ 	.byte	0x04, 0x2f
        /*025a*/ 	.short	(.L_118 - .L_117)
	.align		4
.L_117:
        /*025c*/ 	.word	index@(_ZN7cutlass13device_kernelIN5flash11enable_sm90INS1_16FlashAttnBwdSm90INS1_25CollectiveMainloopBwdSm90ILi2ELi2ELi2EN4cute5tupleIJNS5_1CILi1EEES8_S8_EEENS6_IJNS7_ILi64EEENS7_ILi128EEESB_EEENS_10bfloat16_tEfNS_4arch4Sm90ELb0ELb0ELb1ELb0ELb0ELb1ELb0ELb0ELi2ELi1ELi2ELi1ELb0EEENS1_24CollectiveEpilogueBwdGQAISC_fSF_Li256ELb0ELb0EEENS1_19SingleTileSchedulerILb0ELb0ELb0ELi128EEEEEEEEEvNT_6ParamsE)
        /*0260*/ 	.word	0x000000a8


	//----- nvinfo : EIATTR_FRAME_SIZE
	.align		4
.L_118:
        /*0264*/ 	.byte	0x04, 0x11
        /*0266*/ 	.short	(.L_120 - .L_119)
	.align		4
.L_119:
        /*0268*/ 	.word	index@(_ZN7cutlass13device_kernelIN5flash11enable_sm90INS1_16FlashAttnBwdSm90INS1_25CollectiveMainloopBwdSm90ILi2ELi2ELi2EN4cute5tupleIJNS5_1CILi1EEES8_S8_EEENS6_IJNS7_ILi64EEENS7_ILi128EEESB_EEENS_10bfloat16_tEfNS_4arch4Sm90ELb0ELb0ELb1ELb0ELb0ELb1ELb0ELb0ELi2ELi1ELi2ELi1ELb0EEENS1_24CollectiveEpilogueBwdGQAISC_fSF_Li256ELb0ELb0EEENS1_19SingleTileSchedulerILb0ELb0ELb0ELi128EEEEEEEEEvNT_6ParamsE)
        /*026c*/ 	.word	0x00000000


	//----- nvinfo : EIATTR_REGCOUNT
	.align		4
.L_120:
        /*0270*/ 	.byte	0x04, 0x2f
        /*0272*/ 	.short	(.L_122 - .L_121)
	.align		4
.L_121:
        /*0274*/ 	.word	index@(_ZN7cutlass13device_kernelIN5flash11enable_sm90INS1_16FlashAttnBwdSm90INS1_25CollectiveMainloopBwdSm90ILi2ELi2ELi2EN4cute5tupleIJNS5_1CILi1EEES8_S8_EEENS6_IJNS7_ILi64EEENS7_ILi128EEESB_EEENS_10bfloat16_tEfNS_4arch4Sm90ELb0ELb0ELb1ELb0ELb1ELb1ELb0ELb0ELi2ELi1ELi2ELi1ELb0EEENS1_21CollectiveEpilogueBwdISC_SD_SF_Li256ELb0ELb0ELi1EEENS1_19SingleTileSchedulerILb0ELb0ELb0ELi128EEEEEEEEEvNT_6ParamsE)
        /*0278*/ 	.word	0x000000a8


	//----- nvinfo : EIATTR_FRAME_SIZE
	.align		4
.L_122:
        /*027c*/ 	.byte	0x04, 0x11
        /*027e*/ 	.short	(.L_124 - .L_123)
	.align		4
.L_123:
        /*0280*/ 	.word	index@(_ZN7cutlass13device_kernelIN5flash11enable_sm90INS1_16FlashAttnBwdSm90INS1_25CollectiveMainloopBwdSm90ILi2ELi2ELi2EN4cute5tupleIJNS5_1CILi1EEES8_S8_EEENS6_IJNS7_ILi64EEENS7_ILi128EEESB_EEENS_10bfloat16_tEfNS_4arch4Sm90ELb0ELb0ELb1ELb0ELb1ELb1ELb0ELb0ELi2ELi1ELi2ELi1ELb0EEENS1_21CollectiveEpilogueBwdISC_SD_SF_Li256ELb0ELb0ELi1EEENS1_19SingleTileSchedulerILb0ELb0ELb0ELi128EEEEEEEEEvNT_6ParamsE)
        /*0284*/ 	.word	0x00000000


	//----- nvinfo : EIATTR_REGCOUNT
	.align		4
.L_124:
        /*0288*/ 	.byte	0x04, 0x2f
        /*028a*/ 	.short	(.L_126 - .L_125)
	.align		4
.L_125:
        /*028c*/ 	.word	index@(_ZN7cutlass13device_kernelIN5flash11enable_sm90INS1_16FlashAttnBwdSm90INS1_25CollectiveMainloopBwdSm90ILi2ELi2ELi2EN4cute5tupleIJNS5_1CILi1EEES8_S8_EEENS6_IJNS7_ILi64EEENS7_ILi128EEESB_EEENS_10bfloat16_tEfNS_4arch4Sm90ELb0ELb0ELb1ELb0ELb0ELb1ELb0ELb0ELi2ELi1ELi2ELi1ELb0EEENS1_21CollectiveEpilogueBwdISC_SD_SF_Li256ELb0ELb0ELi1EEENS1_19SingleTileSchedulerILb0ELb0ELb0ELi128EEEEEEEEEvNT_6ParamsE)
        /*0290*/ 	.word	0x000000a8


	//----- nvinfo : EIATTR_FRAME_SIZE
	.align		4
.L_126:
        /*0294*/ 	.byte	0x04, 0x11
        /*0296*/ 	.short	(.L_128 - .L_127)
	.align		4
.L_127:
        /*0298*/ 	.word	index@(_ZN7cutlass13device_kernelIN5flash11enable_sm90INS1_16FlashAttnBwdSm90INS1_25CollectiveMainloopBwdSm90ILi2ELi2ELi2EN4cute5tupleIJNS5_1CILi1EEES8_S8_EEENS6_IJNS7_ILi64EEENS7_ILi128EEESB_EEENS_10bfloat16_tEfNS_4arch4Sm90ELb0ELb0ELb1ELb0ELb0ELb1ELb0ELb0ELi2ELi1ELi2ELi1ELb0EEENS1_21CollectiveEpilogueBwdISC_SD_SF_Li256ELb0ELb0ELi1EEENS1_19SingleTileSchedulerILb0ELb0ELb0ELi128EEEEEEEEEvNT_6ParamsE)
        /*029c*/ 	.word	0x00000000


	//----- nvinfo : EIATTR_MIN_STACK_SIZE
	.align		4
.L_128:
        /*02a0*/ 	.byte	0x04, 0x12
        /*02a2*/ 	.short	(.L_130 - .L_129)
	.align		4
.L_129:
        /*02a4*/ 	.word	index@(_ZN7cutlass13device_kernelIN5flash11enable_sm90INS1_16FlashAttnBwdSm90INS1_25CollectiveMainloopBwdSm90ILi2ELi2ELi2EN4cute5tupleIJNS5_1CILi1EEES8_S8_EEENS6_IJNS7_ILi64EEENS7_ILi128EEESB_EEENS_10bfloat16_tEfNS_4arch4Sm90ELb0ELb0ELb1ELb0ELb0ELb1ELb0ELb0ELi2ELi1ELi2ELi1ELb0EEENS1_21CollectiveEpilogueBwdISC_SD_SF_Li256ELb0ELb0ELi1EEENS1_19SingleTileSchedulerILb0ELb0ELb0ELi128EEEEEEEEEvNT_6ParamsE)
        /*02a8*/ 	.word	0x00000000


	//----- nvinfo : EIATTR_MIN_STACK_SIZE
	.align		4
.L_130:
        /*02ac*/ 	.byte	0x04, 0x12
        /*02ae*/ 	.short	(.L_132 - .L_131)
	.align		4
.L_131:
        /*02b0*/ 	.word	index@(_ZN7cutlass13device_kernelIN5flash11enable_sm90INS1_16FlashAttnBwdSm90INS1_25CollectiveMainloopBwdSm90ILi2ELi2ELi2EN4cute5tupleIJNS5_1CILi1EEES8_S8_EEENS6_IJNS7_ILi64EEENS7_ILi128EEESB_EEENS_10bfloat16_tEfNS_4arch4Sm90ELb0ELb0ELb1ELb0ELb1ELb1ELb0ELb0ELi2ELi1ELi2ELi1ELb0EEENS1_21CollectiveEpilogueBwdISC_SD_SF_Li256ELb0ELb0ELi1EEENS1_19SingleTileSchedulerILb0ELb0ELb0ELi128EEEEEEEEEvNT_6ParamsE)
        /*02b4*/ 	.word	0x00000000


	//----- nvinfo : EIATTR_MIN_STACK_SIZE
	.align		4
.L_132:
        /*02b8*/ 	.byte	0x04, 0x12
        /*02ba*/ 	.short	(.L_134 - .L_133)
	.align		4
.L_133:
        /*02bc*/ 	.word	index@(_ZN7cutlass13device_kernelIN5flash11enable_sm90INS1_16FlashAttnBwdSm90INS1_25CollectiveMainloopBwdSm90ILi2ELi2ELi2EN4cute5tupleIJNS5_1CILi1EEES8_S8_EEENS6_IJNS7_ILi64EEENS7_ILi128EEESB_EEENS_10bfloat16_tEfNS_4arch4Sm90ELb0ELb0ELb1ELb0ELb0ELb1ELb0ELb0ELi2ELi1ELi2ELi1ELb0EEENS1_24CollectiveEpilogueBwdGQAISC_fSF_Li256ELb0ELb0EEENS1_19SingleTileSchedulerILb0ELb0ELb0ELi128EEEEEEEEEvNT_6ParamsE)
        /*02c0*/ 	.word	0x00000000


	//----- nvinfo : EIATTR_MIN_STACK_SIZE
	.align		4
.L_134:
        /*02c4*/ 	.byte	0x04, 0x12
        /*02c6*/ 	.short	(.L_136 - .L_135)
	.align		4
.L_135:
        /*02c8*/ 	.word	index@(_ZN7cutlass13device_kernelIN5flash11enable_sm90INS1_16FlashAttnBwdSm90INS1_25CollectiveMainloopBwdSm90ILi2ELi2ELi2EN4cute5tupleIJNS5_1CILi1EEES8_S8_EEENS6_IJNS7_ILi64EEENS7_ILi128EEESB_EEENS_10bfloat16_tEfNS_4arch4Sm90ELb0ELb0ELb1ELb0ELb1ELb1ELb0ELb0ELi2ELi1ELi2ELi1ELb0EEENS1_24CollectiveEpilogueBwdGQAISC_fSF_Li256ELb0ELb1EEENS1_19SingleTileSchedulerILb0ELb0ELb0ELi128EEEEEEEEEvNT_6ParamsE)
        /*02cc*/ 	.word	0x00000000


	//----- nvinfo : EIATTR_MIN_STACK_SIZE
	.align		4
.L_136:
        /*02d0*/ 	.byte	0x04, 0x12
        /*02d2*/ 	.short	(.L_138 - .L_137)
	.align		4
.L_137:
        /*02d4*/ 	.word	index@(_ZN7cutlass13device_kernelIN5flash11enable_sm90INS1_16FlashAttnBwdSm90INS1_25CollectiveMainloopBwdSm90ILi2ELi2ELi2EN4cute5tupleIJNS5_1CILi1EEES8_S8_EEENS6_IJNS7_ILi64EEENS7_ILi128EEESB_EEENS_10bfloat16_tEfNS_4arch4Sm90ELb0ELb0ELb1ELb1ELb0ELb1ELb0ELb0ELi2ELi1ELi2ELi1ELb0EEENS1_21CollectiveEpilogueBwdISC_SD_SF_Li256ELb1ELb0ELi1EEENS1_19SingleTileSchedulerILb1ELb0ELb0ELi128EEEEEEEEEvNT_6ParamsE)
        /*02d8*/ 	.word	0x00000008


	//----- nvinfo : EIATTR_MIN_STACK_SIZE
	.align		4
.L_138:
        /*02dc*/ 	.byte	0x04, 0x12
        /*02de*/ 	.short	(.L_140 - .L_139)
	.align		4
.L_139:
        /*02e0*/ 	.word	index@(_ZN7cutlass13device_kernelIN5flash11enable_sm90INS1_16FlashAttnBwdSm90INS1_25CollectiveMainloopBwdSm90ILi2ELi2ELi2EN4cute5tupleIJNS5_1CILi1EEES8_S8_EEENS6_IJNS7_ILi64EEENS7_ILi128EEESB_EEENS_10bfloat16_tEfNS_4arch4Sm90ELb0ELb0ELb1ELb1ELb1ELb1ELb0ELb0ELi2ELi1ELi2ELi1ELb0EEENS1_21CollectiveEpilogueBwdISC_SD_SF_Li256ELb1ELb0ELi1EEENS1_19SingleTileSchedulerILb1ELb0ELb0ELi128EEEEEEEEEvNT_6ParamsE)
        /*02e4*/ 	.word	0x00000008


	//----- nvinfo : EIATTR_MIN_STACK_SIZE
	.align		4
.L_140:
        /*02e8*/ 	.byte	0x04, 0x12
        /*02ea*/ 	.short	(.L_142 - .L_141)
	.align		4
.L_141:
        /*02ec*/ 	.word	index@(_ZN7cutlass13device_kernelIN5flash11enable_sm90INS1_16FlashAttnBwdSm90INS1_25CollectiveMainloopBwdSm90ILi2ELi2ELi2EN4cute5tupleIJNS5_1CILi1EEES8_S8_EEENS6_IJNS7_ILi64EEENS7_ILi128EEESB_EEENS_10bfloat16_tEfNS_4arch4Sm90ELb0ELb0ELb1ELb1ELb0ELb1ELb0ELb0ELi2ELi1ELi2ELi1ELb0EEENS1_24CollectiveEpilogueBwdGQAISC_fSF_Li256ELb1ELb0EEENS1_19SingleTileSchedulerILb1ELb0ELb0ELi128EEEEEEEEEvNT_6ParamsE)
        /*02f0*/ 	.word	0x00000008


	//----- nvinfo : EIATTR_MIN_STACK_SIZE
	.align		4
.L_142:
        /*02f4*/ 	.byte	0x04, 0x12
        /*02f6*/ 	.short	(.L_144 - .L_143)
	.align		4
.L_143:
        /*02f8*/ 	.word	index@(_ZN7cutlass13device_kernelIN5flash11enable_sm90INS1_16FlashAttnBwdSm90INS1_25CollectiveMainloopBwdSm90ILi2ELi2ELi2EN4cute5tupleIJNS5_1CILi1EEES8_S8_EEENS6_IJNS7_ILi64EEENS7_ILi128EEESB_EEENS_10bfloat16_tEfNS_4arch4Sm90ELb0ELb0ELb1ELb1ELb1ELb1ELb0ELb0ELi2ELi1ELi2ELi1ELb0EEENS1_24CollectiveEpilogueBwdGQAISC_fSF_Li256ELb1ELb1EEENS1_19SingleTileSchedulerILb1ELb0ELb0ELi128EEEEEEEEEvNT_6ParamsE)
        /*02fc*/ 	.word	0x00000008


	//----- nvinfo : EIATTR_MIN_STACK_SIZE
	.align		4
.L_144:
        /*0300*/ 	.byte	0x04, 0x12
        /*0302*/ 	.short	(.L_146 - .L_145)
	.align		4
.L_145:
        /*0304*/ 	.word	index@(_ZN7cutlass13device_kernelIN5flash11enable_sm90INS1_16FlashAttnBwdSm90INS1_25CollectiveMainloopBwdSm90ILi2ELi2ELi2EN4cute5tupleIJNS5_1CILi1EEES8_S8_EEENS6_IJNS7_ILi64EEENS7_ILi128EEESB_EEENS_10bfloat16_tEfNS_4arch4Sm90ELb0ELb1ELb1ELb0ELb0ELb1ELb0ELb0ELi2ELi1ELi2ELi1ELb0EEENS1_21CollectiveEpilogueBwdISC_SD_SF_Li256ELb0ELb0ELi1EEENS1_19SingleTileSchedulerILb0ELb0ELb0ELi128EEEEEEEEEvNT_6ParamsE)
        /*0308*/ 	.word	0x00000010


	//----- nvinfo : EIATTR_MIN_STACK_SIZE
	.align		4
.L_146:
        /*030c*/ 	.byte	0x04, 0x12
        /*030e*/ 	.short	(.L_148 - .L_147)
	.align		4
.L_147:
        /*0310*/ 	.word	index@(_ZN7cutlass13device_kernelIN5flash11enable_sm90INS1_16FlashAttnBwdSm90INS1_25CollectiveMainloopBwdSm90ILi2ELi2ELi2EN4cute5tupleIJNS5_1CILi1EEES8_S8_EEENS6_IJNS7_ILi64EEENS7_ILi128EEESB_EEENS_10bfloat16_tEfNS_4arch4Sm90ELb0ELb1ELb1ELb0ELb1ELb1ELb0ELb0ELi2ELi1ELi2ELi1ELb0EEENS1_21CollectiveEpilogueBwdISC_SD_SF_Li256ELb0ELb0ELi1EEENS1_19SingleTileSchedulerILb0ELb0ELb0ELi128EEEEEEEEEvNT_6ParamsE)
        /*0314*/ 	.word	0x00000010


	//----- nvinfo : EIATTR_MIN_STACK_SIZE
	.align		4
.L_148:
        /*0318*/ 	.byte	0x04, 0x12
        /*031a*/ 	.short	(.L_150 - .L_149)
	.align		4
.L_149:
        /*031c*/ 	.word	index@(_ZN7cutlass13device_kernelIN5flash11enable_sm90INS1_16FlashAttnBwdSm90INS1_25CollectiveMainloopBwdSm90ILi2ELi2ELi2EN4cute5tupleIJNS5_1CILi1EEES8_S8_EEENS6_IJNS7_ILi64EEENS7_ILi128EEESB_EEENS_10bfloat16_tEfNS_4arch4Sm90ELb0ELb1ELb1ELb0ELb0ELb1ELb0ELb0ELi2ELi1ELi2ELi1ELb0EEENS1_24CollectiveEpilogueBwdGQAISC_fSF_Li256ELb0ELb0EEENS1_19SingleTileSchedulerILb0ELb0ELb0ELi128EEEEEEEEEvNT_6ParamsE)
        /*0320*/ 	.word	0x00000010


	//----- nvinfo : EIATTR_MIN_STACK_SIZE
	.align		4
.L_150:
        /*0324*/ 	.byte	0x04, 0x12
        /*0326*/ 	.short	(.L_152 - .L_151)
	.align		4
.L_151:
        /*0328*/ 	.word	index@(_ZN7cutlass13device_kernelIN5flash11enable_sm90INS1_16FlashAttnBwdSm90INS1_25CollectiveMainloopBwdSm90ILi2ELi2ELi2EN4cute5tupleIJNS5_1CILi1EEES8_S8_EEENS6_IJNS7_ILi64EEENS7_ILi128EEESB_EEENS_10bfloat16_tEfNS_4arch4Sm90ELb0ELb1ELb1ELb0ELb1ELb1ELb0ELb0ELi2ELi1ELi2ELi1ELb0EEENS1_24CollectiveEpilogueBwdGQAISC_fSF_Li256ELb0ELb1EEENS1_19SingleTileSchedulerILb0ELb0ELb0ELi128EEEEEEEEEvNT_6ParamsE)
        /*032c*/ 	.word	0x00000010


	//----- nvinfo : EIATTR_MIN_STACK_SIZE
	.align		4
.L_152:
        /*0330*/ 	.byte	0x04, 0x12
        /*0332*/ 	.short	(.L_154 - .L_153)
	.align		4
.L_153:
        /*0334*/ 	.word	index@(_ZN7cutlass13device_kernelIN5flash11enable_sm90INS1_16FlashAttnBwdSm90INS1_25CollectiveMainloopBwdSm90ILi2ELi2ELi2EN4cute5tupleIJNS5_1CILi1EEES8_S8_EEENS6_IJNS7_ILi64EEENS7_ILi128EEESB_EEENS_10bfloat16_tEfNS_4arch4Sm90ELb0ELb1ELb1ELb1ELb0ELb1ELb0ELb0ELi2ELi1ELi2ELi1ELb0EEENS1_21CollectiveEpilogueBwdISC_SD_SF_Li256ELb1ELb0ELi1EEENS1_19SingleTileSchedulerILb1ELb0ELb0ELi128EEEEEEEEEvNT_6ParamsE)
        /*0338*/ 	.word	0x00000010


	//----- nvinfo : EIATTR_MIN_STACK_SIZE
	.align		4
.L_154:
        /*033c*/ 	.byte	0x04, 0x12
        /*033e*/ 	.short	(.L_156 - .L_155)
	.align		4
.L_155:
        /*0340*/ 	.word	index@(_ZN7cutlass13device_kernelIN5flash11enable_sm90INS1_16FlashAttnBwdSm90INS1_25CollectiveMainloopBwdSm90ILi2ELi2ELi2EN4cute5tupleIJNS5_1CILi1EEES8_S8_EEENS6_IJNS7_ILi64EEENS7_ILi128EEESB_EEENS_10bfloat16_tEfNS_4arch4Sm90ELb0ELb1ELb1ELb1ELb1ELb1ELb0ELb0ELi2ELi1ELi2ELi1ELb0EEENS1_21CollectiveEpilogueBwdISC_SD_SF_Li256ELb1ELb0ELi1EEENS1_19SingleTileSchedulerILb1ELb0ELb0ELi128EEEEEEEEEvNT_6ParamsE)
        /*0344*/ 	.word	0x00000010


	//----- nvinfo : EIATTR_MIN_STACK_SIZE
	.align		4
.L_156:
        /*0348*/ 	.byte	0x04, 0x12
        /*034a*/ 	.short	(.L_158 - .L_157)
	.align		4
.L_157:
        /*034c*/ 	.word	index@(_ZN7cutlass13device_kernelIN5flash11enable_sm90INS1_16FlashAttnBwdSm90INS1_25CollectiveMainloopBwdSm90ILi2ELi2ELi2EN4cute5tupleIJNS5_1CILi1EEES8_S8_EEENS6_IJNS7_ILi64EEENS7_ILi128EEESB_EEENS_10bfloat16_tEfNS_4arch4Sm90ELb0ELb1ELb1ELb1ELb0ELb1ELb0ELb0ELi2ELi1ELi2ELi1ELb0EEENS1_24CollectiveEpilogueBwdGQAISC_fSF_Li256ELb1ELb0EEENS1_19SingleTileSchedulerILb1ELb0ELb0ELi128EEEEEEEEEvNT_6ParamsE)
        /*0350*/ 	.word	0x00000010


	//----- nvinfo : EIATTR_MIN_STACK_SIZE
	.align		4
.L_158:
        /*0354*/ 	.byte	0x04, 0x12
        /*0356*/ 	.short	(.L_160 - .L_159)
	.align		4
.L_159:
        /*0358*/ 	.word	index@(_ZN7cutlass13device_kernelIN5flash11enable_sm90INS1_16FlashAttnBwdSm90INS1_25CollectiveMainloopBwdSm90ILi2ELi2ELi2EN4cute5tupleIJNS5_1CILi1EEES8_S8_EEENS6_IJNS7_ILi64EEENS7_ILi128EEESB_EEENS_10bfloat16_tEfNS_4arch4Sm90ELb0ELb1ELb1ELb1ELb1ELb1ELb0ELb0ELi2ELi1ELi2ELi1ELb0EEENS1_24CollectiveEpilogueBwdGQAISC_fSF_Li256ELb1ELb1EEENS1_19SingleTileSchedulerILb1ELb0ELb0ELi128EEEEEEEEEvNT_6ParamsE)
        /*035c*/ 	.word	0x00000010


	//----- nvinfo : EIATTR_MIN_STACK_SIZE
	.align		4
.L_160:
        /*0360*/ 	.byte	0x04, 0x12
        /*0362*/ 	.short	(.L_162 - .L_161)
	.align		4
.L_161:
        /*0364*/ 	.word	index@(_ZN7cutlass13device_kernelIN5flash11enable_sm90INS1_16FlashAttnBwdSm90INS1_25CollectiveMainloopBwdSm90ILi2ELi2ELi2EN4cute5tupleIJNS5_1CILi1EEES8_S8_EEENS6_IJNS7_ILi64EEENS7_ILi128EEESB_EEENS_10bfloat16_tEfNS_4arch4Sm90ELb1ELb0ELb1ELb0ELb0ELb1ELb0ELb0ELi2ELi1ELi2ELi1ELb0EEENS1_21CollectiveEpilogueBwdISC_SD_SF_Li256ELb0ELb0ELi1EEENS1_25SingleTileBwdLPTSchedulerILb0ELi128ELb0EEEEEEEEEvNT_6ParamsE)
        /*0368*/ 	.word	0x00000008


	//----- nvinfo : EIATTR_MIN_STACK_SIZE
	.align		4
.L_162:
        /*036c*/ 	.byte	0x04, 0x12
        /*036e*/ 	.short	(.L_164 - .L_163)
	.align		4
.L_163:
        /*0370*/ 	.word	index@(_ZN7cutlass13device_kernelIN5flash11enable_sm90INS1_16FlashAttnBwdSm90INS1_25CollectiveMainloopBwdSm90ILi2ELi2ELi2EN4cute5tupleIJNS5_1CILi1EEES8_S8_EEENS6_IJNS7_ILi64EEENS7_ILi128EEESB_EEENS_10bfloat16_tEfNS_4arch4Sm90ELb1ELb0ELb1ELb0ELb1ELb1ELb0ELb0ELi2ELi1ELi2ELi1ELb0EEENS1_21CollectiveEpilogueBwdISC_SD_SF_Li256ELb0ELb0ELi1EEENS1_25SingleTileBwdLPTSchedulerILb0ELi128ELb1EEEEEEEEEvNT_6ParamsE)
        /*0374*/ 	.word	0x00000008


	//----- nvinfo : EIATTR_MIN_STACK_SIZE
	.align		4
.L_164:
        /*0378*/ 	.byte	0x04, 0x12
        /*037a*/ 	.short	(.L_166 - .L_165)
	.align		4
.L_165:
        /*037c*/ 	.word	index@(_ZN7cutlass13device_kernelIN5flash11enable_sm90INS1_16FlashAttnBwdSm90INS1_25CollectiveMainloopBwdSm90ILi2ELi2ELi2EN4cute5tupleIJNS5_1CILi1EEES8_S8_EEENS6_IJNS7_ILi64EEENS7_ILi128EEESB_EEENS_10bfloat16_tEfNS_4arch4Sm90ELb1ELb0ELb1ELb0ELb0ELb1ELb0ELb0ELi2ELi1ELi2ELi1ELb0EEENS1_24CollectiveEpilogueBwdGQAISC_fSF_Li256ELb0ELb0EEENS1_25SingleTileBwdLPTSchedulerILb0ELi128ELb0EEEEEEEEEvNT_6ParamsE)
        /*0380*/ 	.word	0x00000008


	//----- nvinfo : EIATTR_MIN_STACK_SIZE
	.align		4
.L_166:
        /*0384*/ 	.byte	0x04, 0x12
        /*0386*/ 	.short	(.L_168 - .L_167)
	.align		4
.L_167:
        /*0388*/ 	.word	index@(_ZN7cutlass13device_kernelIN5flash11enable_sm90INS1_16FlashAttnBwdSm90INS1_25CollectiveMainloopBwdSm90ILi2ELi2ELi2EN4cute5tupleIJNS5_1CILi1EEES8_S8_EEENS6_IJNS7_ILi64EEENS7_ILi128EEESB_EEENS_10bfloat16_tEfNS_4arch4Sm90ELb1ELb0ELb1ELb0ELb1ELb1ELb0ELb0ELi2ELi1ELi2ELi1ELb0EEENS1_24CollectiveEpilogueBwdGQAISC_fSF_Li256ELb0ELb1EEENS1_25SingleTileBwdLPTSchedulerILb0ELi128ELb1EEEEEEEEEvNT_6ParamsE)
        /*038c*/ 	.word	0x00000008


	//----- nvinfo : EIATTR_MIN_STACK_SIZE
	.align		4
.L_168:
        /*0390*/ 	.byte	0x04, 0x12
        /*0392*/ 	.short	(.L_170 - .L_169)
	.align		4
.L_169:
        /*0394*/ 	.word	index@(_ZN7cutlass13device_kernelIN5flash22FlashAttnBwdPreprocessIN4cute5tupleIJNS3_1CILi64EEENS5_ILi128EEEEEENS_10bfloat16_tEfNS_4arch4Sm90ELb1ELb0EEEEEvNT_6ParamsE)
        /*0398*/ 	.word	0x00000000


	//----- nvinfo : EIATTR_MIN_STACK_SIZE
	.align		4
.L_170:
        /*039c*/ 	.byte	0x04, 0x12
        /*039e*/ 	.short	(.L_172 - .L_171)
	.align		4
.L_171:
        /*03a0*/ 	.word	index@(_ZN7cutlass13device_kernelIN5flash11enable_sm90INS1_16FlashAttnBwdSm90INS1_25CollectiveMainloopBwdSm90ILi2ELi2ELi2EN4cute5tupleIJNS5_1CILi1EEES8_S8_EEENS6_IJNS7_ILi64EEENS7_ILi128EEESB_EEENS_10bfloat16_tEfNS_4arch4Sm90ELb1ELb0ELb1ELb1ELb0ELb1ELb0ELb0ELi2ELi1ELi2ELi1ELb0EEENS1_21CollectiveEpilogueBwdISC_SD_SF_Li256ELb1ELb0ELi1EEENS1_25SingleTileBwdLPTSchedulerILb1ELi128ELb0EEEEEEEEEvNT_6ParamsE)
        /*03a4*/ 	.word	0x00000010


	//----- nvinfo : EIATTR_MIN_STACK_SIZE
	.align		4
.L_172:
        /*03a8*/ 	.byte	0x04, 0x12
        /*03aa*/ 	.short	(.L_174 - .L_173)
	.align		4
.L_173:
        /*03ac*/ 	.word	index@(_ZN7cutlass13device_kernelIN5flash11enable_sm90INS1_16FlashAttnBwdSm90INS1_25CollectiveMainloopBwdSm90ILi2ELi2ELi2EN4cute5tupleIJNS5_1CILi1EEES8_S8_EEENS6_IJNS7_ILi64EEENS7_ILi128EEESB_EEENS_10bfloat16_tEfNS_4arch4Sm90ELb1ELb0ELb1ELb1ELb1ELb1ELb0ELb0ELi2ELi1ELi2ELi1ELb0EEENS1_21CollectiveEpilogueBwdISC_SD_SF_Li256ELb1ELb0ELi1EEENS1_25SingleTileBwdLPTSchedulerILb1ELi128ELb1EEEEEEEEEvNT_6ParamsE)
        /*03b0*/ 	.word	0x00000010


	//----- nvinfo : EIATTR_MIN_STACK_SIZE
	.align		4
.L_174:
        /*03b4*/ 	.byte	0x04, 0x12
        /*03b6*/ 	.short	(.L_176 - .L_175)
	.align		4
.L_175:
        /*03b8*/ 	.word	index@(_ZN7cutlass13device_kernelIN5flash11enable_sm90INS1_16FlashAttnBwdSm90INS1_25CollectiveMainloopBwdSm90ILi2ELi2ELi2EN4cute5tupleIJNS5_1CILi1EEES8_S8_EEENS6_IJNS7_ILi64EEENS7_ILi128EEESB_EEENS_10bfloat16_tEfNS_4arch4Sm90ELb1ELb0ELb1ELb1ELb0ELb1ELb0ELb0ELi2ELi1ELi2ELi1ELb0EEENS1_24CollectiveEpilogueBwdGQAISC_fSF_Li256ELb1ELb0EEENS1_25SingleTileBwdLPTSchedulerILb1ELi128ELb0EEEEEEEEEvNT_6ParamsE)
        /*03bc*/ 	.word	0x00000010


	//----- nvinfo : EIATTR_MIN_STACK_SIZE
	.align		4
.L_176:
        /*03c0*/ 	.byte	0x04, 0x12
        /*03c2*/ 	.short	(.L_178 - .L_177)
	.align		4
.L_177:
        /*03c4*/ 	.word	index@(_ZN7cutlass13device_kernelIN5flash32FlashAttnBwdPostprocessConvertdQIN4cute5tupleIJNS3_1CILi128EEES6_EEENS_10bfloat16_tEfNS_4arch4Sm90ELi256ENS3_8TiledMMAINS3_8MMA_AtomIJNS3_4SM904GMMA28MMA_64x128x16_F32BF16BF16_RSILNSE_5MajorE0ELSG_1ELNSE_7ScaleInE1ELSH_1EEEEEENS3_6LayoutINS4_IJNS5_ILi2EEENS5_ILi1EEESM_EEENS4_IJSM_NS5_ILi0EEESO_EEEEENS4_IJNS3_10UnderscoreESR_SR_EEEEELb0EEEEEvNT_6ParamsE)
        /*03c8*/ 	.word	0x00000000


	//----- nvinfo : EIATTR_MIN_STACK_SIZE
	.align		4
.L_178:
        /*03cc*/ 	.byte	0x04, 0x12
        /*03ce*/ 	.short	(.L_180 - .L_179)
	.align		4
.L_179:
        /*03d0*/ 	.word	index@(_ZN7cutlass13device_kernelIN5flash32FlashAttnBwdPostprocessConvertdQIN4cute5tupleIJNS3_1CILi64EEENS5_ILi128EEEEEENS_10bfloat16_tEfNS_4arch4Sm90ELi256ENS3_8TiledMMAINS3_8MMA_AtomIJNS3_4SM904GMMA27MMA_64x64x16_F32BF16BF16_SSILNSF_5MajorE0ELSH_1ELNSF_7ScaleInE1ELSI_1EEEEEENS3_6LayoutINS4_IJNS5_ILi1EEENS5_ILi2EEESM_EEENS4_IJNS5_ILi0EEESM_SP_EEEEENS4_IJNS3_10UnderscoreESS_SS_EEEEELb0EEEEEvNT_6ParamsE)
        /*03d4*/ 	.word	0x00000000


	//----- nvinfo : EIATTR_MIN_STACK_SIZE
	.align		4
.L_180:
        /*03d8*/ 	.byte	0x04, 0x12
        /*03da*/ 	.short	(.L_182 - .L_181)
	.align		4
.L_181:
        /*03dc*/ 	.word	index@(_ZN7cutlass13device_kernelIN5flash11enable_sm90INS1_16FlashAttnBwdSm90INS1_25CollectiveMainloopBwdSm90ILi2ELi2ELi2EN4cute5tupleIJNS5_1CILi1EEES8_S8_EEENS6_IJNS7_ILi64EEENS7_ILi128EEESB_EEENS_10bfloat16_tEfNS_4arch4Sm90ELb1ELb0ELb1ELb1ELb1ELb1ELb0ELb0ELi2ELi1ELi2ELi1ELb0EEENS1_24CollectiveEpilogueBwdGQAISC_fSF_Li256ELb1ELb1EEENS1_25SingleTileBwdLPTSchedulerILb1ELi128ELb1EEEEEEEEEvNT_6ParamsE)
        /*03e0*/ 	.word	0x00000010


	//----- nvinfo : EIATTR_MIN_STACK_SIZE
	.align		4
.L_182:
        /*03e4*/ 	.byte	0x04, 0x12
        /*03e6*/ 	.short	(.L_184 - .L_183)
	.align		4
.L_183:
        /*03e8*/ 	.word	index@(_ZN7cutlass13device_kernelIN5flash22FlashAttnBwdPreprocessIN4cute5tupleIJNS3_1CILi64EEENS5_ILi128EEEEEENS_10bfloat16_tEfNS_4arch4Sm90ELb1ELb1EEEEEvNT_6ParamsE)
        /*03ec*/ 	.word	0x00000000
.L_184:


//--------------------- .nv.compat                --------------------------
	.section	.nv.compat,"",@"SHT_CUDA_COMPAT_INFO"
	.align	4
        /*0000*/ 	.byte	0x02, 0x09, 0x01, 0x00, 0x02, 0x02, 0x04, 0x00, 0x02, 0x05, 0x05, 0x00, 0x03, 0x07, 0x01, 0x01
        /*0010*/ 	.byte	0x02, 0x03, 0x01, 0x00, 0x02, 0x06, 0x01, 0x00, 0x04, 0x0b, 0x08, 0x00, 0x00, 0x00, 0x00, 0x00
        /*0020*/ 	.byte	0x00, 0x00, 0x00, 0x00


//--------------------- .nv.info._ZN7cutlass13device_kernelIN5flash11enable_sm90INS1_16FlashAttnBwdSm90INS1_25CollectiveMainloopBwdSm90ILi2ELi2ELi2EN4cute5tupleIJNS5_1CILi1EEES8_S8_EEENS6_IJNS7_ILi64EEENS7_ILi128EEESB_EEENS_10bfloat16_tEfNS_4arch4Sm90ELb0ELb0ELb1ELb0ELb0ELb1ELb0ELb0ELi2ELi1ELi2ELi1ELb0EEENS1_21CollectiveEpilogueBwdISC_SD_SF_Li256ELb0ELb0ELi1EEENS1_19SingleTileSchedulerILb0ELb0ELb0ELi128EEEEEEEEEvNT_6ParamsE --------------------------
	.section	.nv.info._ZN7cutlass13device_kernelIN5flash11enable_sm90INS1_16FlashAttnBwdSm90INS1_25CollectiveMainloopBwdSm90ILi2ELi2ELi2EN4cute5tupleIJNS5_1CILi1EEES8_S8_EEENS6_IJNS7_ILi64EEENS7_ILi128EEESB_EEENS_10bfloat16_tEfNS_4arch4Sm90ELb0ELb0ELb1ELb0ELb0ELb1ELb0ELb0ELi2ELi1ELi2ELi1ELb0EEENS1_21CollectiveEpilogueBwdISC_SD_SF_Li256ELb0ELb0ELi1EEENS1_19SingleTileSchedulerILb0ELb0ELb0ELi128EEEEEEEEEvNT_6ParamsE,"",@"SHT_CUDA_INFO"
	.sectionflags	@""
	.align	4


	//----- nvinfo : EIATTR_CUDA_API_VERSION
	.align		4
        /*0000*/ 	.byte	0x04, 0x37
        /*0002*/ 	.short	(.L_186 - .L_185)
.L_185:
        /*0004*/ 	.word	0x00000082


	//----- nvinfo : EIATTR_KPARAM_INFO
	.align		4
.L_186:
        /*0008*/ 	.byte	0x04, 0x17
        /*000a*/ 	.short	(.L_188 - .L_187)
.L_187:
        /*000c*/ 	.word	0x00000000
        /*0010*/ 	.short	0x0000
        /*0012*/ 	.short	0x0070
        /*0014*/ 	.byte	0x00, 0xf0, 0x01, 0x24


	//----- nvinfo : EIATTR_SPARSE_MMA_MASK
	.align		4
.L_188:
        /*0018*/ 	.byte	0x03, 0x50
        /*001a*/ 	.short	0x0000


	//----- nvinfo : EIATTR_MAXREG_COUNT
	.align		4
        /*001c*/ 	.byte	0x03, 0x1b
        /*001e*/ 	.short	0x00a8


	//----- nvinfo : EIATTR_NUM_BARRIERS
	.align		4
        /*0020*/ 	.byte	0x02, 0x4c
        /*0022*/ 	.byte	0x10
	.zero		1


	//----- nvinfo : EIATTR_EXTERNS
	.align		4
        /*0024*/ 	.byte	0x04, 0x0f
        /*0026*/ 	.short	(.L_190 - .L_189)


	//   ....[0]....
	.align		4
.L_189:
        /*0028*/ 	.word	index@(__assertfail)


	//----- nvinfo : EIATTR_MERCURY_ISA_VERSION
	.align		4
.L_190:
        /*002c*/ 	.byte	0x03, 0x5f
        /*002e*/ 	.short	0x0101


	//----- nvinfo : EIATTR_INT_WARP_WIDE_INSTR_OFFSETS
	.align		4
        /*0030*/ 	.byte	0x04, 0x31
        /*0032*/ 	.short	(.L_192 - .L_191)


	//   ....[0]....
.L_191:
        /*0034*/ 	.word	0x000001d0


	//   ....[1]....
        /*0038*/ 	.word	0x00000290


	//----- nvinfo : EIATTR_COOP_GROUP_MASK_REGIDS
	.align		4
.L_192:
        /*003c*/ 	.byte	0x04, 0x29
        /*003e*/ 	.short	(.L_194 - .L_193)


	//   ....[0]....
.L_193:
        /*0040*/ 	.word	0xffffffff


	//   ....[1]....
        /*0044*/ 	.word	0xffffffff


	//   ....[2]....
        /*0048*/ 	.word	0xffffffff


	//   ....[3]....
        /*004c*/ 	.word	0xffffffff


	//   ....[4]....
        /*0050*/ 	.word	0xffffffff


	//   ....[5]....
        /*0054*/ 	.word	0xffffffff


	//   ....[6]....
        /*0058*/ 	.word	0xffffffff


	//   ....[7]....
        /*005c*/ 	.word	0xffffffff


	//   ....[8]....
        /*0060*/ 	.word	0x0500000f


	//----- nvinfo : EIATTR_COOP_GROUP_INSTR_OFFSETS
	.align		4
.L_194:
        /*0064*/ 	.byte	0x04, 0x28
        /*0066*/ 	.short	(.L_196 - .L_195)


	//   ....[0]....
.L_195:
        /*0068*/ 	.word	0x00000050


	//   ....[1]....
        /*006c*/ 	.word	0x000001e0


	//   ....[2]....
        /*0070*/ 	.word	0x00000270


	//   ....[3]....
        /*0074*/ 	.word	0x000003f0


	//   ....[4]....
        /*0078*/ 	.word	0x00000630


	//   ....[5]....
        /*007c*/ 	.word	0x00000b80


	//   ....[6]....
        /*0080*/ 	.word	0x00004860


	//   ....[7]....
        /*0084*/ 	.word	0x00004fb0


	//   ....[8]....
        /*0088*/ 	.word	0x00007840


	//----- nvinfo : EIATTR_REG_RECONFIG
	.align		4
.L_196:
        /*008c*/ 	.byte	0x01, 0x54
	.zero		2


	//----- nvinfo : EIATTR_SYSCALL_OFFSETS
	.align		4
        /*0090*/ 	.byte	0x04, 0x46
        /*0092*/ 	.short	(.L_198 - .L_197)


	//   ....[0]....
.L_197:
        /*0094*/ 	.word	0x000007c0


	//   ....[1]....
        /*0098*/ 	.word	0x000008b0


	//   ....[2]....
        /*009c*/ 	.word	0x00000a10


	//   ....[3]....
        /*00a0*/ 	.word	0x00000b00


	//   ....[4]....
        /*00a4*/ 	.word	0x000041b0


	//   ....[5]....
        /*00a8*/ 	.word	0x000042e0


	//   ....[6]....
        /*00ac*/ 	.word	0x00004400


	//   ....[7]....
        /*00b0*/ 	.word	0x00004520


	//----- nvinfo : EIATTR_MBARRIER_INSTR_OFFSETS
	.align		4
.L_198:
        /*00b4*/ 	.byte	0x04, 0x39
        /*00b6*/ 	.short	(.L_200 - .L_199)


	//   ....[0]....
.L_199:
        /*00b8*/ 	.word	0x000002b0
        /*00bc*/ 	.word	0x000000ff
        /*00c0*/ 	.word	0x00030800
        /*00c4*/ 	.short	0x0100
        /*00c6*/ 	.byte	0x06
	.zero		1


	//   ....[1]....
        /*00c8*/ 	.word	0x000003a0
        /*00cc*/ 	.word	0x000000ff
        /*00d0*/ 	.word	0x00030810
        /*00d4*/ 	.short	0x0100
        /*00d6*/ 	.byte	0x08
	.zero		1


	//   ....[2]....
        /*00d8*/ 	.word	0x000003b0
        /*00dc*/ 	.word	0x000000ff
        /*00e0*/ 	.word	0x00030820
        /*00e4*/ 	.short	0x0100
        /*00e6*/ 	.byte	0x08
	.zero		1


	//   ....[3]....
        /*00e8*/ 	.word	0x000003c0
        /*00ec*/ 	.word	0x000000ff
        /*00f0*/ 	.word	0x00030818
        /*00f4*/ 	.short	0x0100
        /*00f6*/ 	.byte	0x08
	.zero		1


	//   ....[4]....
        /*00f8*/ 	.word	0x000003d0
        /*00fc*/ 	.word	0x000000ff
        /*0100*/ 	.word	0x00030828
        /*0104*/ 	.short	0x0100
        /*0106*/ 	.byte	0x08
	.zero		1


	//   ....[5]....
        /*0108*/ 	.word	0x00000500
        /*010c*/ 	.word	0x000000ff
        /*0110*/ 	.word	0x00030830
        /*0114*/ 	.short	0x0100
        /*0116*/ 	.byte	0x08
	.zero		1


	//   ....[6]....
        /*0118*/ 	.word	0x00000510
        /*011c*/ 	.word	0x000000ff
        /*0120*/ 	.word	0x00030840
        /*0124*/ 	.short	0x0100
        /*0126*/ 	.byte	0x08
	.zero		1


	//   ....[7]....
        /*0128*/ 	.word	0x00000520
        /*012c*/ 	.word	0x000000ff
        /*0130*/ 	.word	0x00030838
        /*0134*/ 	.short	0x0100
        /*0136*/ 	.byte	0x08
	.zero		1


	//   ....[8]....
        /*0138*/ 	.word	0x00000530
        /*013c*/ 	.word	0x000000ff
        /*0140*/ 	.word	0x00030848
        /*0144*/ 	.short	0x0100
        /*0146*/ 	.byte	0x08
	.zero		1


	//   ....[9]....
        /*0148*/ 	.word	0x00000bb0
        /*014c*/ 	.word	0x00000010
        /*0150*/ 	.word	0x00030800
        /*0154*/ 	.short	0x010a
        /*0156*/ 	.byte	0x3f
	.zero		1


	//   ....[10]....
        /*0158*/ 	.word	0x00000c40
        /*015c*/ 	.word	0x00000010
        /*0160*/ 	.word	0x00030800
        /*0164*/ 	.short	0x010a
        /*0166*/ 	.byte	0x3f
	.zero		1


	//   ....[11]....
        /*0168*/ 	.word	0x000013b0
        /*016c*/ 	.word	0x00000002
        /*0170*/ 	.word	0x00030810
        /*0174*/ 	.short	0x010a
        /*0176*/ 	.byte	0x3f
	.zero		1


	//   ....[12]....
        /*0178*/ 	.word	0x000013f0
        /*017c*/ 	.word	0x00000002
        /*0180*/ 	.word	0x00030810
        /*0184*/ 	.short	0x010a
        /*0186*/ 	.byte	0x3f
	.zero		1


	//   ....[13]....
        /*0188*/ 	.word	0x00001920
        /*018c*/ 	.word	0x00000002
        /*0190*/ 	.word	0x00030830
        /*0194*/ 	.short	0x010a
        /*0196*/ 	.byte	0x3f
	.zero		1


	//   ....[14]....
        /*0198*/ 	.word	0x000019a0
        /*019c*/ 	.word	0x00000002
        /*01a0*/ 	.word	0x00030830
        /*01a4*/ 	.short	0x010a
        /*01a6*/ 	.byte	0x3f
	.zero		1


	//   ....[15]....
        /*01a8*/ 	.word	0x00003940
        /*01ac*/ 	.word	0x00000000
        /*01b0*/ 	.word	0x00000000
        /*01b4*/ 	.short	0x0101
        /*01b6*/ 	.byte	0x3f
	.zero		1


	//   ....[16]....
        /*01b8*/ 	.word	0x00003c50
        /*01bc*/ 	.word	0x00000002
        /*01c0*/ 	.word	0x00000000
        /*01c4*/ 	.short	0x0101
        /*01c6*/ 	.byte	0x3f
	.zero		1


	//   ....[17]....
        /*01c8*/ 	.word	0x00005df0
        /*01cc*/ 	.word	0x0000000b
        /*01d0*/ 	.word	0x00030820
        /*01d4*/ 	.short	0x010a
        /*01d6*/ 	.byte	0x3f
	.zero		1


	//   ....[18]....
        /*01d8*/ 	.word	0x000063f0
        /*01dc*/ 	.word	0x0000000b
        /*01e0*/ 	.word	0x00030840
        /*01e4*/ 	.short	0x010a
        /*01e6*/ 	.byte	0x3f
	.zero		1


	//   ....[19]....
        /*01e8*/ 	.word	0x00006690
        /*01ec*/ 	.word	0x0000000b
        /*01f0*/ 	.word	0x00030828
        /*01f4*/ 	.short	0x010a
        /*01f6*/ 	.byte	0x3f
	.zero		1


	//   ....[20]....
        /*01f8*/ 	.word	0x000068a0
        /*01fc*/ 	.word	0x0000000b
        /*0200*/ 	.word	0x00030848
        /*0204*/ 	.short	0x010a
        /*0206*/ 	.byte	0x3f
	.zero		1


	//   ....[21]....
        /*0208*/ 	.word	0x00006b20
        /*020c*/ 	.word	0x0000000b
        /*0210*/ 	.word	0x00030820
        /*0214*/ 	.short	0x010a
        /*0216*/ 	.byte	0x3f
	.zero		1


	//   ....[22]....
        /*0218*/ 	.word	0x00006da0
        /*021c*/ 	.word	0x0000000b
        /*0220*/ 	.word	0x00030840
        /*0224*/ 	.short	0x010a
        /*0226*/ 	.byte	0x3f
	.zero		1


	//   ....[23]....
        /*0228*/ 	.word	0x00007010
        /*022c*/ 	.word	0x0000000b
        /*0230*/ 	.word	0x00030828
        /*0234*/ 	.short	0x010a
        /*0236*/ 	.byte	0x3f
	.zero		1


	//   ....[24]....
        /*0238*/ 	.word	0x00007260
        /*023c*/ 	.word	0x00000004
        /*0240*/ 	.word	0x00030840
        /*0244*/ 	.short	0x010a
        /*0246*/ 	.byte	0x3f
	.zero		1


	//   ....[25]....
        /*0248*/ 	.word	0x000076b0
        /*024c*/ 	.word	0x00000006
        /*0250*/ 	.word	0x00000000
        /*0254*/ 	.short	0x010a
        /*0256*/ 	.byte	0x3f
	.zero		1


	//   ....[26]....
        /*0258*/ 	.word	0x00007710
        /*025c*/ 	.word	0x00000003
        /*0260*/ 	.word	0x00000000
        /*0264*/ 	.short	0x010a
        /*0266*/ 	.byte	0x3f
	.zero		1


	//   ....[27]....
        /*0268*/ 	.word	0x00007770
        /*026c*/ 	.word	0x00000000
        /*0270*/ 	.word	0x00000000
        /*0274*/ 	.short	0x010a
        /*0276*/ 	.byte	0x3f
	.zero		1


	//   ....[28]....
        /*0278*/ 	.word	0x000077a0
        /*027c*/ 	.word	0x00000003
        /*0280*/ 	.word	0x00000000
        /*0284*/ 	.short	0x010a
        /*0286*/ 	.byte	0x3f
	.zero		1


	//   ....[29]....
        /*0288*/ 	.word	0x00007870
        /*028c*/ 	.word	0x00000010
        /*0290*/ 	.word	0x00030800
        /*0294*/ 	.short	0x010a
        /*0296*/ 	.byte	0x3f
	.zero		1


	//   ....[30]....
        /*0298*/ 	.word	0x000078c0
        /*029c*/ 	.word	0x00000002
        /*02a0*/ 	.word	0x00030810
        /*02a4*/ 	.short	0x010a
        /*02a6*/ 	.byte	0x3f
	.zero		1


	//   ....[31]....
        /*02a8*/ 	.word	0x00007910
        /*02ac*/ 	.word	0x00000002
        /*02b0*/ 	.word	0x00030830
        /*02b4*/ 	.short	0x010a
        /*02b6*/ 	.byte	0x3f
	.zero		1


	//   ....[32]....
        /*02b8*/ 	.word	0x00007960
        /*02bc*/ 	.word	0x0000000b
        /*02c0*/ 	.word	0x00030820
        /*02c4*/ 	.short	0x010a
        /*02c6*/ 	.byte	0x3f
	.zero		1


	//   ....[33]....
        /*02c8*/ 	.word	0x000079b0
        /*02cc*/ 	.word	0x0000000b
        /*02d0*/ 	.word	0x00030840
        /*02d4*/ 	.short	0x010a
        /*02d6*/ 	.byte	0x3f
	.zero		1


	//   ....[34]....
        /*02d8*/ 	.word	0x00007a00
        /*02dc*/ 	.word	0x0000000b
        /*02e0*/ 	.word	0x00030828
        /*02e4*/ 	.short	0x010a
        /*02e6*/ 	.byte	0x3f
	.zero		1


	//   ....[35]....
        /*02e8*/ 	.word	0x00007a50
        /*02ec*/ 	.word	0x0000000b
        /*02f0*/ 	.word	0x00030848
        /*02f4*/ 	.short	0x010a
        /*02f6*/ 	.byte	0x3f
	.zero		1


	//   ....[36]....
        /*02f8*/ 	.word	0x00007ab0
        /*02fc*/ 	.word	0x0000000b
        /*0300*/ 	.word	0x00030820
        /*0304*/ 	.short	0x010a
        /*0306*/ 	.byte	0x3f
	.zero		1


	//   ....[37]....
        /*0308*/ 	.word	0x00007b00
        /*030c*/ 	.word	0x0000000b
        /*0310*/ 	.word	0x00030840
        /*0314*/ 	.short	0x010a
        /*0316*/ 	.byte	0x3f
	.zero		1


	//   ....[38]....
        /*0318*/ 	.word	0x00007b50
        /*031c*/ 	.word	0x0000000b
        /*0320*/ 	.word	0x00030828
        /*0324*/ 	.short	0x010a
        /*0326*/ 	.byte	0x3f
	.zero		1


	//   ....[39]....
        /*0328*/ 	.word	0x00007ba0
        /*032c*/ 	.word	0x00000004
        /*0330*/ 	.word	0x00030840
        /*0334*/ 	.short	0x010a
        /*0336*/ 	.byte	0x3f
	.zero		1


	//   ....[40]....
        /*0338*/ 	.word	0x00007c80
        /*033c*/ 	.word	0x00000006
        /*0340*/ 	.word	0x00000000
        /*0344*/ 	.short	0x010a
        /*0346*/ 	.byte	0x3f
	.zero		1


	//   ....[41]....
        /*0348*/ 	.word	0x00007cd0
        /*034c*/ 	.word	0x00000003
        /*0350*/ 	.word	0x00000000
        /*0354*/ 	.short	0x010a
        /*0356*/ 	.byte	0x3f
	.zero		1


	//   ....[42]....
        /*0358*/ 	.word	0x00007d20
        /*035c*/ 	.word	0x00000000
        /*0360*/ 	.word	0x00000000
        /*0364*/ 	.short	0x010a
        /*0366*/ 	.byte	0x3f
	.zero		1


	//----- nvinfo : EIATTR_NUM_MBARRIERS
	.align		4
.L_200:
        /*0368*/ 	.byte	0x03, 0x38
        /*036a*/ 	.short	0x0009


	//----- nvinfo : EIATTR_EXIT_INSTR_OFFSETS
	.align		4
        /*036c*/ 	.byte	0x04, 0x1c
        /*036e*/ 	.short	(.L_202 - .L_201)


	//   ....[0]....
.L_201:
        /*0370*/ 	.word	0x000077f0


	//----- nvinfo : EIATTR_MAX_THREADS
	.align		4
.L_202:
        /*0374*/ 	.byte	0x04, 0x05
        /*0376*/ 	.short	(.L_204 - .L_203)
.L_203:
        /*0378*/ 	.word	0x00000180
        /*037c*/ 	.word	0x00000001
        /*0380*/ 	.word	0x00000001


	//----- nvinfo : EIATTR_CRS_STACK_SIZE
	.align		4
.L_204:
        /*0384*/ 	.byte	0x04, 0x1e
        /*0386*/ 	.short	(.L_206 - .L_205)
.L_205:
        /*0388*/ 	.word	0x00000000


	//----- nvinfo : EIATTR_CBANK_PARAM_SIZE
	.align		4
.L_206:
        /*038c*/ 	.byte	0x03, 0x19
        /*038e*/ 	.short	0x0970


	//----- nvinfo : EIATTR_PARAM_CBANK
	.align		4
        /*0390*/ 	.byte	0x04, 0x0a
        /*0392*/ 	.short	(.L_208 - .L_207)
	.align		4
.L_207:
        /*0394*/ 	.word	index@(.nv.constant0._ZN7cutlass13device_kernelIN5flash11enable_sm90INS1_16FlashAttnBwdSm90INS1_25CollectiveMainloopBwdSm90ILi2ELi2ELi2EN4cute5tupleIJNS5_1CILi1EEES8_S8_EEENS6_IJNS7_ILi64EEENS7_ILi128EEESB_EEENS_10bfloat16_tEfNS_4arch4Sm90ELb0ELb0ELb1ELb0ELb0ELb1ELb0ELb0ELi2ELi1ELi2ELi1ELb0EEENS1_21CollectiveEpilogueBwdISC_SD_SF_Li256ELb0ELb0ELi1EEENS1_19SingleTileSchedulerILb0ELb0ELb0ELi128EEEEEEEEEvNT_6ParamsE)
        /*0398*/ 	.short	0x0210
        /*039a*/ 	.short	0x0970


	//----- nvinfo : EIATTR_SW_WAR
	.align		4
.L_208:
        /*039c*/ 	.byte	0x04, 0x36
        /*039e*/ 	.short	(.L_210 - .L_209)
.L_209:
        /*03a0*/ 	.word	0x00000008
.L_210:


//--------------------- .nv.info._ZN7cutlass13device_kernelIN5flash11enable_sm90INS1_16FlashAttnBwdSm90INS1_25CollectiveMainloopBwdSm90ILi2ELi2ELi2EN4cute5tupleIJNS5_1CILi1EEES8_S8_EEENS6_IJNS7_ILi64EEENS7_ILi128EEESB_EEENS_10bfloat16_tEfNS_4arch4Sm90ELb0ELb0ELb1ELb0ELb1ELb1ELb0ELb0ELi2ELi1ELi2ELi1ELb0EEENS1_21CollectiveEpilogueBwdISC_SD_SF_Li256ELb0ELb0ELi1EEENS1_19SingleTileSchedulerILb0ELb0ELb0ELi128EEEEEEEEEvNT_6ParamsE --------------------------
	.section	.nv.info._ZN7cutlass13device_kernelIN5flash11enable_sm90INS1_16FlashAttnBwdSm90INS1_25CollectiveMainloopBwdSm90ILi2ELi2ELi2EN4cute5tupleIJNS5_1CILi1EEES8_S8_EEENS6_IJNS7_ILi64EEENS7_ILi128EEESB_EEENS_10bfloat16_tEfNS_4arch4Sm90ELb0ELb0ELb1ELb0ELb1ELb1ELb0ELb0ELi2ELi1ELi2ELi1ELb0EEENS1_21CollectiveEpilogueBwdISC_SD_SF_Li256ELb0ELb0ELi1EEENS1_19SingleTileSchedulerILb0ELb0ELb0ELi128EEEEEEEEEvNT_6ParamsE,"",@"SHT_CUDA_INFO"
	.sectionflags	@""
	.align	4


	//----- nvinfo : EIATTR_CUDA_API_VERSION
	.align		4
        /*0000*/ 	.byte	0x04, 0x37
        /*0002*/ 	.short	(.L_212 - .L_211)
.L_211:
        /*0004*/ 	.word	0x00000082


	//----- nvinfo : EIATTR_KPARAM_INFO
	.align		4
.L_212:
        /*0008*/ 	.byte	0x04, 0x17
        /*000a*/ 	.short	(.L_214 - .L_213)
.L_213:
        /*000c*/ 	.word	0x00000000
        /*0010*/ 	.short	0x0000
        /*0012*/ 	.short	0x0070
        /*0014*/ 	.byte	0x00, 0xf0, 0x01, 0x24


	//----- nvinfo : EIATTR_SPARSE_MMA_MASK
	.align		4
.L_214:
        /*0018*/ 	.byte	0x03, 0x50
        /*001a*/ 	.short	0x0000


	//----- nvinfo : EIATTR_MAXREG_COUNT
	.align		4
        /*001c*/ 	.byte	0x03, 0x1b
        /*001e*/ 	.short	0x00a8


	//----- nvinfo : EIATTR_NUM_BARRIERS
	.align		4
        /*0020*/ 	.byte	0x02, 0x4c
        /*0022*/ 	.byte	0x10
	.zero		1


	//----- nvinfo : EIATTR_EXTERNS
	.align		4
        /*0024*/ 	.byte	0x04, 0x0f
        /*0026*/ 	.short	(.L_216 - .L_215)


	//   ....[0]....
	.align		4
.L_215:
        /*0028*/ 	.word	index@(__assertfail)


	//----- nvinfo : EIATTR_MERCURY_ISA_VERSION
	.align		4
.L_216:
        /*002c*/ 	.byte	0x03, 0x5f
        /*002e*/ 	.short	0x0101


	//----- nvinfo : EIATTR_INT_WARP_WIDE_INSTR_OFFSETS
	.align		4
        /*0030*/ 	.byte	0x04, 0x31
        /*0032*/ 	.short	(.L_218 - .L_217)


	//   ....[0]....
.L_217:
        /*0034*/ 	.word	0x000001d0


	//   ....[1]....
        /*0038*/ 	.word	0x00000290


	//   ....[2]....
        /*003c*/ 	.word	0x00005820


	//   ....[3]....
        /*0040*/ 	.word	0x00005c90


	//   ....[4]....
        /*0044*/ 	.word	0x00006260


	//----- nvinfo : EIATTR_COOP_GROUP_MASK_REGIDS
	.align		4
.L_218:
        /*0048*/ 	.byte	0x04, 0x29
        /*004a*/ 	.short	(.L_220 - .L_219)


	//   ....[0]....
.L_219:
        /*004c*/ 	.word	0xffffffff


	//   ....[1]....
        /*0050*/ 	.word	0xffffffff


	//   ....[2]....
        /*0054*/ 	.word	0xffffffff


	//   ....[3]....
        /*0058*/ 	.word	0xffffffff


	//   ....[4]....
        /*005c*/ 	.word	0xffffffff


	//   ....[5]....
        /*0060*/ 	.word	0xffffffff


	//   ....[6]....
        /*0064*/ 	.word	0xffffffff


	//   ....[7]....
        /*0068*/ 	.word	0xffffffff


	//   ....[8]....
        /*006c*/ 	.word	0xffffffff


	//   ....[9]....
        /*0070*/ 	.word	0xffffffff


	//   ....[10]....
        /*0074*/ 	.word	0xffffffff


	//   ....[11]....
        /*0078*/ 	.word	0xffffffff


	//   ....[12]....
        /*007c*/ 	.word	0xffffffff


	//   ....[13]....
        /*0080*/ 	.word	0xffffffff


	//   ....[14]....
        /*0084*/ 	.word	0x0500000f


	//   ....[15]....
        /*0088*/ 	.word	0x0500000f


	//   ....[16]....
        /*008c*/ 	.word	0x0500000f


	//   ....[17]....
        /*0090*/ 	.word	0x0500000f


	//----- nvinfo : EIATTR_COOP_GROUP_INSTR_OFFSETS
	.align		4
.L_220:
        /*0094*/ 	.byte	0x04, 0x28
        /*0096*/ 	.short	(.L_222 - .L_221)


	//   ....[0]....
.L_221:
        /*0098*/ 	.word	0x00000050


	//   ....[1]....
        /*009c*/ 	.word	0x000001e0


	//   ....[2]....
        /*00a0*/ 	.word	0x00000270


	//   ....[3]....
        /*00a4*/ 	.word	0x000003f0


	//   ....[4]....
        /*00a8*/ 	.word	0x00000630


	//   ....[5]....
        /*00ac*/ 	.word	0x00000b80


	//   ....[6]....
        /*00b0*/ 	.word	0x00004860


	//   ....[7]....
        /*00b4*/ 	.word	0x00004fb0


	//   ....[8]....
        /*00b8*/ 	.word	0x000054c0


	//   ....[9]....
        /*00bc*/ 	.word	0x00005750


	//   ....[10]....
        /*00c0*/ 	.word	0x00005990


	//   ....[11]....
        /*00c4*/ 	.word	0x00005bc0


	//   ....[12]....
        /*00c8*/ 	.word	0x00005e70


	//   ....[13]....
        /*00cc*/ 	.word	0x000061a0


	//   ....[14]....
        /*00d0*/ 	.word	0x00008060


	//   ....[15]....
        /*00d4*/ 	.word	0x000081b0


	//   ....[16]....
        /*00d8*/ 	.word	0x00008220


	//   ....[17]....
        /*00dc*/ 	.word	0x00008290


	//----- nvinfo : EIATTR_REG_RECONFIG
	.align		4
.L_222:
        /*00e0*/ 	.byte	0x01, 0x54
	.zero		2


	//----- nvinfo : EIATTR_SYSCALL_OFFSETS
	.align		4
        /*00e4*/ 	.byte	0x04, 0x46
        /*00e6*/ 	.short	(.L_224 - .L_223)


	//   ....[0]....
.L_223:
        /*00e8*/ 	.word	0x000007c0


	//   ....[1]....
        /*00ec*/ 	.word	0x000008b0


	//   ....[2]....
        /*00f0*/ 	.word	0x00000a10


	//   ....[3]....
        /*00f4*/ 	.word	0x00000b00


	//   ....[4]....
        /*00f8*/ 	.word	0x000041b0


	//   ....[5]....
        /*00fc*/ 	.word	0x000042e0


	//   ....[6]....
        /*0100*/ 	.word	0x00004400


	//   ....[7]....
        /*0104*/ 	.word	0x00004520


	//----- nvinfo : EIATTR_MBARRIER_INSTR_OFFSETS
	.align		4
.L_224:
        /*0108*/ 	.byte	0x04, 0x39
        /*010a*/ 	.short	(.L_226 - .L_225)


	//   ....[0]....
.L_225:
        /*010c*/ 	.word	0x000002b0
        /*0110*/ 	.word	0x000000ff
        /*0114*/ 	.word	0x00030800
        /*0118*/ 	.short	0x0100
        /*011a*/ 	.byte	0x06
	.zero		1


	//   ....[1]....
        /*011c*/ 	.word	0x000003a0
        /*0120*/ 	.word	0x000000ff
        /*0124*/ 	.word	0x00030810
        /*0128*/ 	.short	0x0100
        /*012a*/ 	.byte	0x08
	.zero		1


	//   ....[2]....
        /*012c*/ 	.word	0x000003b0
        /*0130*/ 	.word	0x000000ff
        /*0134*/ 	.word	0x00030820
        /*0138*/ 	.short	0x0100
        /*013a*/ 	.byte	0x08
	.zero		1


	//   ....[3]....
        /*013c*/ 	.word	0x000003c0
        /*0140*/ 	.word	0x000000ff
        /*0144*/ 	.word	0x00030818
        /*0148*/ 	.short	0x0100
        /*014a*/ 	.byte	0x08
	.zero		1


	//   ....[4]....
        /*014c*/ 	.word	0x000003d0
        /*0150*/ 	.word	0x000000ff
        /*0154*/ 	.word	0x00030828
        /*0158*/ 	.short	0x0100
        /*015a*/ 	.byte	0x08
	.zero		1


	//   ....[5]....
        /*015c*/ 	.word	0x00000500
        /*0160*/ 	.word	0x000000ff
        /*0164*/ 	.word	0x00030830
        /*0168*/ 	.short	0x0100
        /*016a*/ 	.byte	0x08
	.zero		1


	//   ....[6]....
        /*016c*/ 	.word	0x00000510
        /*0170*/ 	.word	0x000000ff
        /*0174*/ 	.word	0x00030840
        /*0178*/ 	.short	0x0100
        /*017a*/ 	.byte	0x08
	.zero		1


	//   ....[7]....
        /*017c*/ 	.word	0x00000520
        /*0180*/ 	.word	0x000000ff
        /*0184*/ 	.word	0x00030838
        /*0188*/ 	.short	0x0100
        /*018a*/ 	.byte	0x08
	.zero		1


	//   ....[8]....
        /*018c*/ 	.word	0x00000530
        /*0190*/ 	.word	0x000000ff
        /*0194*/ 	.word	0x00030848
        /*0198*/ 	.short	0x0100
        /*019a*/ 	.byte	0x08
	.zero		1


	//   ....[9]....
        /*019c*/ 	.word	0x00000bb0
        /*01a0*/ 	.word	0x00000010
        /*01a4*/ 	.word	0x00030800
        /*01a8*/ 	.short	0x010a
        /*01aa*/ 	.byte	0x3f
	.zero		1


	//   ....[10]....
        /*01ac*/ 	.word	0x00000c40
        /*01b0*/ 	.word	0x00000010
        /*01b4*/ 	.word	0x00030800
        /*01b8*/ 	.short	0x010a
        /*01ba*/ 	.byte	0x3f
	.zero		1


	//   ....[11]....
        /*01bc*/ 	.word	0x000013b0
        /*01c0*/ 	.word	0x00000002
        /*01c4*/ 	.word	0x00030810
        /*01c8*/ 	.short	0x010a
        /*01ca*/ 	.byte	0x3f
	.zero		1


	//   ....[12]....
        /*01cc*/ 	.word	0x000013f0
        /*01d0*/ 	.word	0x00000002
        /*01d4*/ 	.word	0x00030810
        /*01d8*/ 	.short	0x010a
        /*01da*/ 	.byte	0x3f
	.zero		1


	//   ....[13]....
        /*01dc*/ 	.word	0x00001920
        /*01e0*/ 	.word	0x00000002
        /*01e4*/ 	.word	0x00030830
        /*01e8*/ 	.short	0x010a
        /*01ea*/ 	.byte	0x3f
	.zero		1


	//   ....[14]....
        /*01ec*/ 	.word	0x000019a0
        /*01f0*/ 	.word	0x00000002
        /*01f4*/ 	.word	0x00030830
        /*01f8*/ 	.short	0x010a
        /*01fa*/ 	.byte	0x3f
	.zero		1


	//   ....[15]....
        /*01fc*/ 	.word	0x00003940
        /*0200*/ 	.word	0x00000000
        /*0204*/ 	.word	0x00000000
        /*0208*/ 	.short	0x0101
        /*020a*/ 	.byte	0x3f
	.zero		1


	//   ....[16]....
        /*020c*/ 	.word	0x00003c50
        /*0210*/ 	.word	0x00000002
        /*0214*/ 	.word	0x00000000
        /*0218*/ 	.short	0x0101
        /*021a*/ 	.byte	0x3f
	.zero		1


	//   ....[17]....
        /*021c*/ 	.word	0x00006610
        /*0220*/ 	.word	0x0000000b
        /*0224*/ 	.word	0x00030820
        /*0228*/ 	.short	0x010a
        /*022a*/ 	.byte	0x3f
	.zero		1


	//   ....[18]....
        /*022c*/ 	.word	0x00006c10
        /*0230*/ 	.word	0x0000000b
        /*0234*/ 	.word	0x00030840
        /*0238*/ 	.short	0x010a
        /*023a*/ 	.byte	0x3f
	.zero		1


	//   ....[19]....
        /*023c*/ 	.word	0x00006eb0
        /*0240*/ 	.word	0x0000000b
        /*0244*/ 	.word	0x00030828
        /*0248*/ 	.short	0x010a
        /*024a*/ 	.byte	0x3f
	.zero		1


	//   ....[20]....
        /*024c*/ 	.word	0x000070c0
        /*0250*/ 	.word	0x0000000b
        /*0254*/ 	.word	0x00030848
        /*0258*/ 	.short	0x010a
        /*025a*/ 	.byte	0x3f
	.zero		1


	//   ....[21]....
        /*025c*/ 	.word	0x00007340
        /*0260*/ 	.word	0x0000000b
        /*0264*/ 	.word	0x00030820
        /*0268*/ 	.short	0x010a
        /*026a*/ 	.byte	0x3f
	.zero		1


	//   ....[22]....
        /*026c*/ 	.word	0x000075c0
        /*0270*/ 	.word	0x0000000b
        /*0274*/ 	.word	0x00030840
        /*0278*/ 	.short	0x010a
        /*027a*/ 	.byte	0x3f
	.zero		1


	//   ....[23]....
        /*027c*/ 	.word	0x00007830
        /*0280*/ 	.word	0x0000000b
        /*0284*/ 	.word	0x00030828
        /*0288*/ 	.short	0x010a
        /*028a*/ 	.byte	0x3f
	.zero		1


	//   ....[24]....
        /*028c*/ 	.word	0x00007a80
        /*0290*/ 	.word	0x00000004
        /*0294*/ 	.word	0x00030840
        /*0298*/ 	.short	0x010a
        /*029a*/ 	.byte	0x3f
	.zero		1


	//   ....[25]....
        /*029c*/ 	.word	0x00007ed0
        /*02a0*/ 	.word	0x00000006
        /*02a4*/ 	.word	0x00000000
        /*02a8*/ 	.short	0x010a
        /*02aa*/ 	.byte	0x3f
	.zero		1


	//   ....[26]....
        /*02ac*/ 	.word	0x00007f30
        /*02b0*/ 	.word	0x00000003
        /*02b4*/ 	.word	0x00000000
        /*02b8*/ 	.short	0x010a
        /*02ba*/ 	.byte	0x3f
	.zero		1


	//   ....[27]....
        /*02bc*/ 	.word	0x00007f90
        /*02c0*/ 	.word	0x00000000
        /*02c4*/ 	.word	0x00000000
        /*02c8*/ 	.short	0x010a
        /*02ca*/ 	.byte	0x3f
	.zero		1


	//   ....[28]....
        /*02cc*/ 	.word	0x00007fc0
        /*02d0*/ 	.word	0x00000003
        /*02d4*/ 	.word	0x00000000
        /*02d8*/ 	.short	0x010a
        /*02da*/ 	.byte	0x3f
	.zero		1


	//   ....[29]....
        /*02dc*/ 	.word	0x00008090
        /*02e0*/ 	.word	0x00000010
        /*02e4*/ 	.word	0x00030800
        /*02e8*/ 	.short	0x010a
        /*02ea*/ 	.byte	0x3f
	.zero		1


	//   ....[30]....
        /*02ec*/ 	.word	0x000080e0
        /*02f0*/ 	.word	0x00000002
        /*02f4*/ 	.word	0x00030810
        /*02f8*/ 	.short	0x010a
        /*02fa*/ 	.byte	0x3f
	.zero		1


	//   ....[31]....
        /*02fc*/ 	.word	0x00008130
        /*0300*/ 	.word	0x00000002
        /*0304*/ 	.word	0x00030830
        /*0308*/ 	.short	0x010a
        /*030a*/ 	.byte	0x3f
	.zero		1


	//   ....[32]....
        /*030c*/ 	.word	0x000082d0
        /*0310*/ 	.word	0x0000000b
        /*0314*/ 	.word	0x00030820
        /*0318*/ 	.short	0x010a
        /*031a*/ 	.byte	0x3f
	.zero		1


	//   ....[33]....
        /*031c*/ 	.word	0x00008320
        /*0320*/ 	.word	0x0000000b
        /*0324*/ 	.word	0x00030840
        /*0328*/ 	.short	0x010a
        /*032a*/ 	.byte	0x3f
	.zero		1


	//   ....[34]....
        /*032c*/ 	.word	0x00008370
        /*0330*/ 	.word	0x0000000b
        /*0334*/ 	.word	0x00030828
        /*0338*/ 	.short	0x010a
        /*033a*/ 	.byte	0x3f
	.zero		1


	//   ....[35]....
        /*033c*/ 	.word	0x000083c0
        /*0340*/ 	.word	0x0000000b
        /*0344*/ 	.word	0x00030848
        /*0348*/ 	.short	0x010a
        /*034a*/ 	.byte	0x3f
	.zero		1


	//   ....[36]....
        /*034c*/ 	.word	0x00008420
        /*0350*/ 	.word	0x0000000b
        /*0354*/ 	.word	0x00030820
        /*0358*/ 	.short	0x010a
        /*035a*/ 	.byte	0x3f
	.zero		1


	//   ....[37]....
        /*035c*/ 	.word	0x00008470
        /*0360*/ 	.word	0x0000000b
        /*0364*/ 	.word	0x00030840
        /*0368*/ 	.short	0x010a
        /*036a*/ 	.byte	0x3f
	.zero		1


	//   ....[38]....
        /*036c*/ 	.word	0x000084c0
        /*0370*/ 	.word	0x0000000b
        /*0374*/ 	.word	0x00030828
        /*0378*/ 	.short	0x010a
        /*037a*/ 	.byte	0x3f
	.zero		1


	//   ....[39]....
        /*037c*/ 	.word	0x00008510
        /*0380*/ 	.word	0x00000004
        /*0384*/ 	.word	0x00030840
        /*0388*/ 	.short	0x010a
        /*038a*/ 	.byte	0x3f
	.zero		1


	//   ....[40]....
        /*038c*/ 	.word	0x000085f0
        /*0390*/ 	.word	0x00000006
        /*0394*/ 	.word	0x00000000
        /*0398*/ 	.short	0x010a
        /*039a*/ 	.byte	0x3f
	.zero		1


	//   ....[41]....
        /*039c*/ 	.word	0x00008640
        /*03a0*/ 	.word	0x00000003
        /*03a4*/ 	.word	0x00000000
        /*03a8*/ 	.short	0x010a
        /*03aa*/ 	.byte	0x3f
	.zero		1


	//   ....[42]....
        /*03ac*/ 	.word	0x00008690
        /*03b0*/ 	.word	0x00000000
        /*03b4*/ 	.word	0x00000000
        /*03b8*/ 	.short	0x010a
        /*03ba*/ 	.byte	0x3f
	.zero		1


	//----- nvinfo : EIATTR_NUM_MBARRIERS
	.align		4
.L_226:
        /*03bc*/ 	.byte	0x03, 0x38
        /*03be*/ 	.short	0x0009


	//----- nvinfo : EIATTR_EXIT_INSTR_OFFSETS
	.align		4
        /*03c0*/ 	.byte	0x04, 0x1c
        /*03c2*/ 	.short	(.L_228 - .L_227)


	//   ....[0]....
.L_227:
        /*03c4*/ 	.word	0x00008010


	//----- nvinfo : EIATTR_MAX_THREADS
	.align		4
.L_228:
        /*03c8*/ 	.byte	0x04, 0x05
        /*03ca*/ 	.short	(.L_230 - .L_229)
.L_229:
        /*03cc*/ 	.word	0x00000180
        /*03d0*/ 	.word	0x00000001
        /*03d4*/ 	.word	0x00000001


	//----- nvinfo : EIATTR_CRS_STACK_SIZE
	.align		4
.L_230:
        /*03d8*/ 	.byte	0x04, 0x1e
        /*03da*/ 	.short	(.L_232 - .L_231)
.L_231:
        /*03dc*/ 	.word	0x00000000


	//----- nvinfo : EIATTR_CBANK_PARAM_SIZE
	.align		4
.L_232:
        /*03e0*/ 	.byte	0x03, 0x19
        /*03e2*/ 	.short	0x0970


	//----- nvinfo : EIATTR_PARAM_CBANK
	.align		4
        /*03e4*/ 	.byte	0x04, 0x0a
        /*03e6*/ 	.short	(.L_234 - .L_233)
	.align		4
.L_233:
        /*03e8*/ 	.word	index@(.nv.constant0._ZN7cutlass13device_kernelIN5flash11enable_sm90INS1_16FlashAttnBwdSm90INS1_25CollectiveMainloopBwdSm90ILi2ELi2ELi2EN4cute5tupleIJNS5_1CILi1EEES8_S8_EEENS6_IJNS7_ILi64EEENS7_ILi128EEESB_EEENS_10bfloat16_tEfNS_4arch4Sm90ELb0ELb0ELb1ELb0ELb1ELb1ELb0ELb0ELi2ELi1ELi2ELi1ELb0EEENS1_21CollectiveEpilogueBwdISC_SD_SF_Li256ELb0ELb0ELi1EEENS1_19SingleTileSchedulerILb0ELb0ELb0ELi128EEEEEEEEEvNT_6ParamsE)
        /*03ec*/ 	.short	0x0210
        /*03ee*/ 	.short	0x0970


	//----- nvinfo : EIATTR_SW_WAR
	.align		4
.L_234:
        /*03f0*/ 	.byte	0x04, 0x36
        /*03f2*/ 	.short	(.L_236 - .L_235)
.L_235:
        /*03f4*/ 	.word	0x00000008
.L_236:


//--------------------- .nv.info._ZN7cutlass13device_kernelIN5flash11enable_sm90INS1_16FlashAttnBwdSm90INS1_25CollectiveMainloopBwdSm90ILi2ELi2ELi2EN4cute5tupleIJNS5_1CILi1EEES8_S8_EEENS6_IJNS7_ILi64EEENS7_ILi128EEESB_EEENS_10bfloat16_tEfNS_4arch4Sm90ELb0ELb0ELb1ELb0ELb0ELb1ELb0ELb0ELi2ELi1ELi2ELi1ELb0EEENS1_24CollectiveEpilogueBwdGQAISC_fSF_Li256ELb0ELb0EEENS1_19SingleTileSchedulerILb0ELb0ELb0ELi128EEEEEEEEEvNT_6ParamsE --------------------------
	.section	.nv.info._ZN7cutlass13device_kernelIN5flash11enable_sm90INS1_16FlashAttnBwdSm90INS1_25CollectiveMainloopBwdSm90ILi2ELi2ELi2EN4cute5tupleIJNS5_1CILi1EEES8_S8_EEENS6_IJNS7_ILi64EEENS7_ILi128EEESB_EEENS_10bfloat16_tEfNS_4arch4Sm90ELb0ELb0ELb1ELb0ELb0ELb1ELb0ELb0ELi2ELi1ELi2ELi1ELb0EEENS1_24CollectiveEpilogueBwdGQAISC_fSF_Li256ELb0ELb0EEENS1_19SingleTileSchedulerILb0ELb0ELb0ELi128EEEEEEEEEvNT_6ParamsE,"",@"SHT_CUDA_INFO"
	.sectionflags	@""
	.align	4


	//----- nvinfo : EIATTR_CUDA_API_VERSION
	.align		4
        /*0000*/ 	.byte	0x04, 0x37
        /*0002*/ 	.short	(.L_238 - .L_237)
.L_237:
        /*0004*/ 	.word	0x00000082


	//----- nvinfo : EIATTR_KPARAM_INFO
	.align		4
.L_238:
        /*0008*/ 	.byte	0x04, 0x17
        /*000a*/ 	.short	(.L_240 - .L_239)
.L_239:
        /*000c*/ 	.word	0x00000000
        /*0010*/ 	.short	0x0000
        /*0012*/ 	.short	0x0070
        /*0014*/ 	.byte	0x00, 0xf0, 0x01, 0x1a


	//----- nvinfo : EIATTR_SPARSE_MMA_MASK
	.align		4
.L_240:
        /*0018*/ 	.byte	0x03, 0x50
        /*001a*/ 	.short	0x0000


	//----- nvinfo : EIATTR_MAXREG_COUNT
	.align		4
        /*001c*/ 	.byte	0x03, 0x1b
        /*001e*/ 	.short	0x00a8


	//----- nvinfo : EIATTR_NUM_BARRIERS
	.align		4
        /*0020*/ 	.byte	0x02, 0x4c
        /*0022*/ 	.byte	0x10
	.zero		1


	//----- nvinfo : EIATTR_EXTERNS
	.align		4
        /*0024*/ 	.byte	0x04, 0x0f
        /*0026*/ 	.short	(.L_242 - .L_241)


	//   ....[0]....
	.align		4
.L_241:
        /*0028*/ 	.word	index@(__assertfail)


	//----- nvinfo : EIATTR_MERCURY_ISA_VERSION
	.align		4
.L_242:
        /*002c*/ 	.byte	0x03, 0x5f
        /*002e*/ 	.short	0x0101


	//----- nvinfo : EIATTR_INT_WARP_WIDE_INSTR_OFFSETS
	.align		4
        /*0030*/ 	.byte	0x04, 0x31
        /*0032*/ 	.short	(.L_244 - .L_243)


	//   ....[0]....
.L_243:
        /*0034*/ 	.word	0x00000170


	//   ....[1]....
        /*0038*/ 	.word	0x00000230


	//----- nvinfo : EIATTR_COOP_GROUP_MASK_REGIDS
	.align		4
.L_244:
        /*003c*/ 	.byte	0x04, 0x29
        /*003e*/ 	.short	(.L_246 - .L_245)


	//   ....[0]....
.L_245:
        /*0040*/ 	.word	0xffffffff


	//   ....[1]....
        /*0044*/ 	.word	0xffffffff


	//   ....[2]....
        /*0048*/ 	.word	0xffffffff


	//   ....[3]....
        /*004c*/ 	.word	0xffffffff


	//   ....[4]....
        /*0050*/ 	.word	0xffffffff


	//   ....[5]....
        /*0054*/ 	.word	0xffffffff


	//   ....[6]....
        /*0058*/ 	.word	0xffffffff


	//   ....[7]....
        /*005c*/ 	.word	0x0500000f


	//----- nvinfo : EIATTR_COOP_GROUP_INSTR_OFFSETS
	.align		4
.L_246:
        /*0060*/ 	.byte	0x04, 0x28
        /*0062*/ 	.short	(.L_248 - .L_247)


	//   ....[0]....
.L_247:
        /*0064*/ 	.word	0x00000050


	//   ....[1]....
        /*0068*/ 	.word	0x00000180


	//   ....[2]....
        /*006c*/ 	.word	0x00000210


	//   ....[3]....
        /*0070*/ 	.word	0x00000390


	//   ....[4]....
        /*0074*/ 	.word	0x000005d0


	//   ....[5]....
        /*0078*/ 	.word	0x00000b20


	//   ....[6]....
        /*007c*/ 	.word	0x00004ce0


	//   ....[7]....
        /*0080*/ 	.word	0x00007570


	//----- nvinfo : EIATTR_REG_RECONFIG
	.align		4
.L_248:
        /*0084*/ 	.byte	0x01, 0x54
	.zero		2


	//----- nvinfo : EIATTR_SYSCALL_OFFSETS
	.align		4
        /*0088*/ 	.byte	0x04, 0x46
        /*008a*/ 	.short	(.L_250 - .L_249)


	//   ....[0]....
.L_249:
        /*008c*/ 	.word	0x00000760


	//   ....[1]....
        /*0090*/ 	.word	0x00000850


	//   ....[2]....
        /*0094*/ 	.word	0x000009b0


	//   ....[3]....
        /*0098*/ 	.word	0x00000aa0


	//----- nvinfo : EIATTR_MBARRIER_INSTR_OFFSETS
	.align		4
.L_250:
        /*009c*/ 	.byte	0x04, 0x39
        /*009e*/ 	.short	(.L_252 - .L_251)


	//   ....[0]....
.L_251:
        /*00a0*/ 	.word	0x00000250
        /*00a4*/ 	.word	0x000000ff
        /*00a8*/ 	.word	0x00030800
        /*00ac*/ 	.short	0x0100
        /*00ae*/ 	.byte	0x06
	.zero		1


	//   ....[1]....
        /*00b0*/ 	.word	0x00000340
        /*00b4*/ 	.word	0x000000ff
        /*00b8*/ 	.word	0x00030810
        /*00bc*/ 	.short	0x0100
        /*00be*/ 	.byte	0x08
	.zero		1


	//   ....[2]....
        /*00c0*/ 	.word	0x00000350
        /*00c4*/ 	.word	0x000000ff
        /*00c8*/ 	.word	0x00030820
        /*00cc*/ 	.short	0x0100
        /*00ce*/ 	.byte	0x08
	.zero		1


	//   ....[3]....
        /*00d0*/ 	.word	0x00000360
        /*00d4*/ 	.word	0x000000ff
        /*00d8*/ 	.word	0x00030818
        /*00dc*/ 	.short	0x0100
        /*00de*/ 	.byte	0x08
	.zero		1


	//   ....[4]....
        /*00e0*/ 	.word	0x00000370
        /*00e4*/ 	.word	0x000000ff
        /*00e8*/ 	.word	0x00030828
        /*00ec*/ 	.short	0x0100
        /*00ee*/ 	.byte	0x08
	.zero		1


	//   ....[5]....
        /*00f0*/ 	.word	0x000004a0
        /*00f4*/ 	.word	0x000000ff
        /*00f8*/ 	.word	0x00030830
        /*00fc*/ 	.short	0x0100
        /*00fe*/ 	.byte	0x08
	.zero		1


	//   ....[6]....
        /*0100*/ 	.word	0x000004b0
        /*0104*/ 	.word	0x000000ff
        /*0108*/ 	.word	0x00030840
        /*010c*/ 	.short	0x0100
        /*010e*/ 	.byte	0x08
	.zero		1


	//   ....[7]....
        /*0110*/ 	.word	0x000004c0
        /*0114*/ 	.word	0x000000ff
        /*0118*/ 	.word	0x00030838
        /*011c*/ 	.short	0x0100
        /*011e*/ 	.byte	0x08
	.zero		1


	//   ....[8]....
        /*0120*/ 	.word	0x000004d0
        /*0124*/ 	.word	0x000000ff
        /*0128*/ 	.word	0x00030848
        /*012c*/ 	.short	0x0100
        /*012e*/ 	.byte	0x08
	.zero		1


	//   ....[9]....
        /*0130*/ 	.word	0x00000b70
        /*0134*/ 	.word	0x00000010
        /*0138*/ 	.word	0x00030800
        /*013c*/ 	.short	0x010a
        /*013e*/ 	.byte	0x3f
	.zero		1


	//   ....[10]....
        /*0140*/ 	.word	0x00000cc0
        /*0144*/ 	.word	0x00000010
        /*0148*/ 	.word	0x00030800
        /*014c*/ 	.short	0x010a
        /*014e*/ 	.byte	0x3f
	.zero		1


	//   ....[11]....
        /*0150*/ 	.word	0x00001720
        /*0154*/ 	.word	0x00000002
        /*0158*/ 	.word	0x00030810
        /*015c*/ 	.short	0x010a
        /*015e*/ 	.byte	0x3f
	.zero		1


	//   ....[12]....
        /*0160*/ 	.word	0x00001760
        /*0164*/ 	.word	0x00000002
        /*0168*/ 	.word	0x00030810
        /*016c*/ 	.short	0x010a
        /*016e*/ 	.byte	0x3f
	.zero		1


	//   ....[13]....
        /*0170*/ 	.word	0x00001c90
        /*0174*/ 	.word	0x00000002
        /*0178*/ 	.word	0x00030830
        /*017c*/ 	.short	0x010a
        /*017e*/ 	.byte	0x3f
	.zero		1


	//   ....[14]....
        /*0180*/ 	.word	0x00001d10
        /*0184*/ 	.word	0x00000002
        /*0188*/ 	.word	0x00030830
        /*018c*/ 	.short	0x010a
        /*018e*/ 	.byte	0x3f
	.zero		1


	//   ....[15]....
        /*0190*/ 	.word	0x00003cb0
        /*0194*/ 	.word	0x00000000
        /*0198*/ 	.word	0x00000000
        /*019c*/ 	.short	0x0101
        /*019e*/ 	.byte	0x3f
	.zero		1


	//   ....[16]....
        /*01a0*/ 	.word	0x00003fe0
        /*01a4*/ 	.word	0x00000002
        /*01a8*/ 	.word	0x00000000
        /*01ac*/ 	.short	0x0101
        /*01ae*/ 	.byte	0x3f
	.zero		1


	//   ....[17]....
        /*01b0*/ 	.word	0x00005b20
        /*01b4*/ 	.word	0x0000000b
        /*01b8*/ 	.word	0x00030820
        /*01bc*/ 	.short	0x010a
        /*01be*/ 	.byte	0x3f
	.zero		1


	//   ....[18]....
        /*01c0*/ 	.word	0x00006120
        /*01c4*/ 	.word	0x0000000b
        /*01c8*/ 	.word	0x00030840
        /*01cc*/ 	.short	0x010a
        /*01ce*/ 	.byte	0x3f
	.zero		1


	//   ....[19]....
        /*01d0*/ 	.word	0x000063c0
        /*01d4*/ 	.word	0x0000000b
        /*01d8*/ 	.word	0x00030828
        /*01dc*/ 	.short	0x010a
        /*01de*/ 	.byte	0x3f
	.zero		1


	//   ....[20]....
        /*01e0*/ 	.word	0x000065d0
        /*01e4*/ 	.word	0x0000000b
        /*01e8*/ 	.word	0x00030848
        /*01ec*/ 	.short	0x010a
        /*01ee*/ 	.byte	0x3f
	.zero		1


	//   ....[21]....
        /*01f0*/ 	.word	0x00006850
        /*01f4*/ 	.word	0x0000000b
        /*01f8*/ 	.word	0x00030820
        /*01fc*/ 	.short	0x010a
        /*01fe*/ 	.byte	0x3f
	.zero		1


	//   ....[22]....
        /*0200*/ 	.word	0x00006ad0
        /*0204*/ 	.word	0x0000000b
        /*0208*/ 	.word	0x00030840
        /*020c*/ 	.short	0x010a
        /*020e*/ 	.byte	0x3f
	.zero		1


	//   ....[23]....
        /*0210*/ 	.word	0x00006d40
        /*0214*/ 	.word	0x0000000b
        /*0218*/ 	.word	0x00030828
        /*021c*/ 	.short	0x010a
        /*021e*/ 	.byte	0x3f
	.zero		1


	//   ....[24]....
        /*0220*/ 	.word	0x00006f90
        /*0224*/ 	.word	0x00000004
        /*0228*/ 	.word	0x00030840
        /*022c*/ 	.short	0x010a
        /*022e*/ 	.byte	0x3f
	.zero		1


	//   ....[25]....
        /*0230*/ 	.word	0x000073e0
        /*0234*/ 	.word	0x00000006
        /*0238*/ 	.word	0x00000000
        /*023c*/ 	.short	0x010a
        /*023e*/ 	.byte	0x3f
	.zero		1


	//   ....[26]....
        /*0240*/ 	.word	0x00007440
        /*0244*/ 	.word	0x00000003
        /*0248*/ 	.word	0x00000000
        /*024c*/ 	.short	0x010a
        /*024e*/ 	.byte	0x3f
	.zero		1


	//   ....[27]....
        /*0250*/ 	.word	0x000074a0
        /*0254*/ 	.word	0x00000000
        /*0258*/ 	.word	0x00000000
        /*025c*/ 	.short	0x010a
        /*025e*/ 	.byte	0x3f
	.zero		1


	//   ....[28]....
        /*0260*/ 	.word	0x000074d0
        /*0264*/ 	.word	0x00000003
        /*0268*/ 	.word	0x00000000
        /*026c*/ 	.short	0x010a
        /*026e*/ 	.byte	0x3f
	.zero		1


	//   ....[29]....
        /*0270*/ 	.word	0x000075a0
        /*0274*/ 	.word	0x00000010
        /*0278*/ 	.word	0x00030800
        /*027c*/ 	.short	0x010a
        /*027e*/ 	.byte	0x3f
	.zero		1


	//   ....[30]....
        /*0280*/ 	.word	0x000075f0
        /*0284*/ 	.word	0x00000002
        /*0288*/ 	.word	0x00030810
        /*028c*/ 	.short	0x010a
        /*028e*/ 	.byte	0x3f
	.zero		1


	//   ....[31]....
        /*0290*/ 	.word	0x00007640
        /*0294*/ 	.word	0x00000002
        /*0298*/ 	.word	0x00030830
        /*029c*/ 	.short	0x010a
        /*029e*/ 	.byte	0x3f
	.zero		1


	//   ....[32]....
        /*02a0*/ 	.word	0x00007690
        /*02a4*/ 	.word	0x0000000b
        /*02a8*/ 	.word	0x00030820
        /*02ac*/ 	.short	0x010a
        /*02ae*/ 	.byte	0x3f
	.zero		1


	//   ....[33]....
        /*02b0*/ 	.word	0x000076e0
        /*02b4*/ 	.word	0x0000000b
        /*02b8*/ 	.word	0x00030840
        /*02bc*/ 	.short	0x010a
        /*02be*/ 	.byte	0x3f
	.zero		1


	//   ....[34]....
        /*02c0*/ 	.word	0x00007730
        /*02c4*/ 	.word	0x0000000b
        /*02c8*/ 	.word	0x00030828
        /*02cc*/ 	.short	0x010a
        /*02ce*/ 	.byte	0x3f
	.zero		1


	//   ....[35]....
        /*02d0*/ 	.word	0x00007780
        /*02d4*/ 	.word	0x0000000b
        /*02d8*/ 	.word	0x00030848
        /*02dc*/ 	.short	0x010a
        /*02de*/ 	.byte	0x3f
	.zero		1


	//   ....[36]....
        /*02e0*/ 	.word	0x000077e0
        /*02e4*/ 	.word	0x0000000b
        /*02e8*/ 	.word	0x00030820
        /*02ec*/ 	.short	0x010a
        /*02ee*/ 	.byte	0x3f
	.zero		1


	//   ....[37]....
        /*02f0*/ 	.word	0x00007830
        /*02f4*/ 	.word	0x0000000b
        /*02f8*/ 	.word	0x00030840
        /*02fc*/ 	.short	0x010a
        /*02fe*/ 	.byte	0x3f
	.zero		1


	//   ....[38]....
        /*0300*/ 	.word	0x00007880
        /*0304*/ 	.word	0x0000000b
        /*0308*/ 	.word	0x00030828
        /*030c*/ 	.short	0x010a
        /*030e*/ 	.byte	0x3f
	.zero		1


	//   ....[39]....
        /*0310*/ 	.word	0x000078d0
        /*0314*/ 	.word	0x00000004
        /*0318*/ 	.word	0x00030840
        /*031c*/ 	.short	0x010a
        /*031e*/ 	.byte	0x3f
	.zero		1


	//   ....[40]....
        /*0320*/ 	.word	0x000079b0
        /*0324*/ 	.word	0x00000006
        /*0328*/ 	.word	0x00000000
        /*032c*/ 	.short	0x010a
        /*032e*/ 	.byte	0x3f
	.zero		1


	//   ....[41]....
        /*0330*/ 	.word	0x00007a00
        /*0334*/ 	.word	0x00000003
        /*0338*/ 	.word	0x00000000
        /*033c*/ 	.short	0x010a
        /*033e*/ 	.byte	0x3f
	.zero		1


	//   ....[42]....
        /*0340*/ 	.word	0x00007a50
        /*0344*/ 	.word	0x00000000
        /*0348*/ 	.word	0x00000000
        /*034c*/ 	.short	0x010a
        /*034e*/ 	.byte	0x3f
	.zero		1


	//----- nvinfo : EIATTR_NUM_MBARRIERS
	.align		4
.L_252:
        /*0350*/ 	.byte	0x03, 0x38
        /*0352*/ 	.short	0x0009


	//----- nvinfo : EIATTR_EXIT_INSTR_OFFSETS
	.align		4
        /*0354*/ 	.byte	0x04, 0x1c
        /*0356*/ 	.short	(.L_254 - .L_253)


	//   ....[0]....
.L_253:
        /*0358*/ 	.word	0x00007520


	//----- nvinfo : EIATTR_MAX_THREADS
	.align		4
.L_254:
        /*035c*/ 	.byte	0x04, 0x05
        /*035e*/ 	.short	(.L_256 - .L_255)
.L_255:
        /*0360*/ 	.word	0x00000180
        /*0364*/ 	.word	0x00000001
        /*0368*/ 	.word	0x00000001


	//----- nvinfo : EIATTR_CRS_STACK_SIZE
	.align		4
.L_256:
        /*036c*/ 	.byte	0x04, 0x1e
        /*036e*/ 	.short	(.L_258 - .L_257)
.L_257:
        /*0370*/ 	.word	0x00000000


	//----- nvinfo : EIATTR_CBANK_PARAM_SIZE
	.align		4
.L_258:
        /*0374*/ 	.byte	0x03, 0x19
        /*0376*/ 	.short	0x06f0


	//----- nvinfo : EIATTR_PARAM_CBANK
	.align		4
        /*0378*/ 	.byte	0x04, 0x0a
        /*037a*/ 	.short	(.L_260 - .L_259)
	.align		4
.L_259:
        /*037c*/ 	.word	index@(.nv.constant0._ZN7cutlass13device_kernelIN5flash11enable_sm90INS1_16FlashAttnBwdSm90INS1_25CollectiveMainloopBwdSm90ILi2ELi2ELi2EN4cute5tupleIJNS5_1CILi1EEES8_S8_EEENS6_IJNS7_ILi64EEENS7_ILi128EEESB_EEENS_10bfloat16_tEfNS_4arch4Sm90ELb0ELb0ELb1ELb0ELb0ELb1ELb0ELb0ELi2ELi1ELi2ELi1ELb0EEENS1_24CollectiveEpilogueBwdGQAISC_fSF_Li256ELb0ELb0EEENS1_19SingleTileSchedulerILb0ELb0ELb0ELi128EEEEEEEEEvNT_6ParamsE)
        /*0380*/ 	.short	0x0210
        /*0382*/ 	.short	0x06f0


	//----- nvinfo : EIATTR_SW_WAR
	.align		4
.L_260:
        /*0384*/ 	.byte	0x04, 0x36
        /*0386*/ 	.short	(.L_262 - .L_261)
.L_261:
        /*0388*/ 	.word	0x00000008
.L_262:


//--------------------- .nv.info._ZN7cutlass13device_kernelIN5flash11enable_sm90INS1_16FlashAttnBwdSm90INS1_25CollectiveMainloopBwdSm90ILi2ELi2ELi2EN4cute5tupleIJNS5_1CILi1EEES8_S8_EEENS6_IJNS7_ILi64EEENS7_ILi128EEESB_EEENS_10bfloat16_tEfNS_4arch4Sm90ELb0ELb0ELb1ELb0ELb1ELb1ELb0ELb0ELi2ELi1ELi2ELi1ELb0EEENS1_24CollectiveEpilogueBwdGQAISC_fSF_Li256ELb0ELb1EEENS1_19SingleTileSchedulerILb0ELb0ELb0ELi128EEEEEEEEEvNT_6ParamsE --------------------------
	.section	.nv.info._ZN7cutlass13device_kernelIN5flash11enable_sm90INS1_16FlashAttnBwdSm90INS1_25CollectiveMainloopBwdSm90ILi2ELi2ELi2EN4cute5tupleIJNS5_1CILi1EEES8_S8_EEENS6_IJNS7_ILi64EEENS7_ILi128EEESB_EEENS_10bfloat16_tEfNS_4arch4Sm90ELb0ELb0ELb1ELb0ELb1ELb1ELb0ELb0ELi2ELi1ELi2ELi1ELb0EEENS1_24CollectiveEpilogueBwdGQAISC_fSF_Li256ELb0ELb1EEENS1_19SingleTileSchedulerILb0ELb0ELb0ELi128EEEEEEEEEvNT_6ParamsE,"",@"SHT_CUDA_INFO"
	.sectionflags	@""
	.align	4


	//----- nvinfo : EIATTR_CUDA_API_VERSION
	.align		4
        /*0000*/ 	.byte	0x04, 0x37
        /*0002*/ 	.short	(.L_264 - .L_263)
.L_263:
        /*0004*/ 	.word	0x00000082


	//----- nvinfo : EIATTR_KPARAM_INFO
	.align		4
.L_264:
        /*0008*/ 	.byte	0x04, 0x17
        /*000a*/ 	.short	(.L_266 - .L_265)
.L_265:
        /*000c*/ 	.word	0x00000000
        /*0010*/ 	.short	0x0000
        /*0012*/ 	.short	0x0070
        /*0014*/ 	.byte	0x00, 0xf0, 0x01, 0x1a


	//----- nvinfo : EIATTR_SPARSE_MMA_MASK
	.align		4
.L_266:
        /*0018*/ 	.byte	0x03, 0x50
        /*001a*/ 	.short	0x0000


	//----- nvinfo : EIATTR_MAXREG_COUNT
	.align		4
        /*001c*/ 	.byte	0x03, 0x1b
        /*001e*/ 	.short	0x00a8


	//----- nvinfo : EIATTR_NUM_BARRIERS
	.align		4
        /*0020*/ 	.byte	0x02, 0x4c
        /*0022*/ 	.byte	0x10
	.zero		1


	//----- nvinfo : EIATTR_EXTERNS
	.align		4
        /*0024*/ 	.byte	0x04, 0x0f
        /*0026*/ 	.short	(.L_268 - .L_267)


	//   ....[0]....
	.align		4
.L_267:
        /*0028*/ 	.word	index@(__assertfail)


	//----- nvinfo : EIATTR_MERCURY_ISA_VERSION
	.align		4
.L_268:
        /*002c*/ 	.byte	0x03, 0x5f
        /*002e*/ 	.short	0x0101


	//----- nvinfo : EIATTR_INT_WARP_WIDE_INSTR_OFFSETS
	.align		4
        /*0030*/ 	.byte	0x04, 0x31
        /*0032*/ 	.short	(.L_270 - .L_269)


	//   ....[0]....
.L_269:
        /*0034*/ 	.word	0x00000170


	//   ....[1]....
        /*0038*/ 	.word	0x00000230


	//   ....[2]....
        /*003c*/ 	.word	0x00005990


	//   ....[3]....
        /*0040*/ 	.word	0x00005e00


	//   ....[4]....
        /*0044*/ 	.word	0x000063d0


	//----- nvinfo : EIATTR_COOP_GROUP_MASK_REGIDS
	.align		4
.L_270:
        /*0048*/ 	.byte	0x04, 0x29
        /*004a*/ 	.short	(.L_272 - .L_271)


	//   ....[0]....
.L_271:
        /*004c*/ 	.word	0xffffffff


	//   ....[1]....
        /*0050*/ 	.word	0xffffffff


	//   ....[2]....
        /*0054*/ 	.word	0xffffffff


	//   ....[3]....
        /*0058*/ 	.word	0xffffffff


	//   ....[4]....
        /*005c*/ 	.word	0xffffffff


	//   ....[5]....
        /*0060*/ 	.word	0xffffffff


	//   ....[6]....
        /*0064*/ 	.word	0xffffffff


	//   ....[7]....
        /*0068*/ 	.word	0xffffffff


	//   ....[8]....
        /*006c*/ 	.word	0xffffffff


	//   ....[9]....
        /*0070*/ 	.word	0xffffffff


	//   ....[10]....
        /*0074*/ 	.word	0xffffffff


	//   ....[11]....
        /*0078*/ 	.word	0xffffffff


	//   ....[12]....
        /*007c*/ 	.word	0xffffffff


	//   ....[13]....
        /*0080*/ 	.word	0xffffffff


	//   ....[14]....
        /*0084*/ 	.word	0xffffffff


	//   ....[15]....
        /*0088*/ 	.word	0xffffffff


	//   ....[16]....
        /*008c*/ 	.word	0xffffffff


	//   ....[17]....
        /*0090*/ 	.word	0x0500000f


	//   ....[18]....
        /*0094*/ 	.word	0x0500000f


	//   ....[19]....
        /*0098*/ 	.word	0x0500000f


	//   ....[20]....
        /*009c*/ 	.word	0x0500000f


	//   ....[21]....
        /*00a0*/ 	.word	0x0500000f


	//   ....[22]....
        /*00a4*/ 	.word	0x0500000f


	//----- nvinfo : EIATTR_COOP_GROUP_INSTR_OFFSETS
	.align		4
.L_272:
        /*00a8*/ 	.byte	0x04, 0x28
        /*00aa*/ 	.short	(.L_274 - .L_273)


	//   ....[0]....
.L_273:
        /*00ac*/ 	.word	0x00000050


	//   ....[1]....
        /*00b0*/ 	.word	0x00000180


	//   ....[2]....
        /*00b4*/ 	.word	0x00000210


	//   ....[3]....
        /*00b8*/ 	.word	0x00000390


	//   ....[4]....
        /*00bc*/ 	.word	0x000005e0


	//   ....[5]....
        /*00c0*/ 	.word	0x00000b30


	//   ....[6]....
        /*00c4*/ 	.word	0x00004a00


	//   ....[7]....
        /*00c8*/ 	.word	0x00004ba0


	//   ....[8]....
        /*00cc*/ 	.word	0x00004e70


	//   ....[9]....
        /*00d0*/ 	.word	0x00005010


	//   ....[10]....
        /*00d4*/ 	.word	0x00005130


	//   ....[11]....
        /*00d8*/ 	.word	0x00005630


	//   ....[12]....
        /*00dc*/ 	.word	0x000058c0


	//   ....[13]....
        /*00e0*/ 	.word	0x00005b00


	//   ....[14]....
        /*00e4*/ 	.word	0x00005d30


	//   ....[15]....
        /*00e8*/ 	.word	0x00005fe0


	//   ....[16]....
        /*00ec*/ 	.word	0x00006310


	//   ....[17]....
        /*00f0*/ 	.word	0x000081d0


	//   ....[18]....
        /*00f4*/ 	.word	0x00008320


	//   ....[19]....
        /*00f8*/ 	.word	0x00008390


	//   ....[20]....
        /*00fc*/ 	.word	0x00008400


	//   ....[21]....
        /*0100*/ 	.word	0x00008470


	//   ....[22]....
        /*0104*/ 	.word	0x000084e0


	//----- nvinfo : EIATTR_REG_RECONFIG
	.align		4
.L_274:
        /*0108*/ 	.byte	0x01, 0x54
	.zero		2


	//----- nvinfo : EIATTR_SYSCALL_OFFSETS
	.align		4
        /*010c*/ 	.byte	0x04, 0x46
        /*010e*/ 	.short	(.L_276 - .L_275)


	//   ....[0]....
.L_275:
        /*0110*/ 	.word	0x00000770


	//   ....[1]....
        /*0114*/ 	.word	0x00000860


	//   ....[2]....
        /*0118*/ 	.word	0x000009c0


	//   ....[3]....
        /*011c*/ 	.word	0x00000ab0


	//----- nvinfo : EIATTR_MBARRIER_INSTR_OFFSETS
	.align		4
.L_276:
        /*0120*/ 	.byte	0x04, 0x39
        /*0122*/ 	.short	(.L_278 - .L_277)


	//   ....[0]....
.L_277:
        /*0124*/ 	.word	0x00000250
        /*0128*/ 	.word	0x000000ff
        /*012c*/ 	.word	0x00030800
        /*0130*/ 	.short	0x0100
        /*0132*/ 	.byte	0x06
	.zero		1


	//   ....[1]....
        /*0134*/ 	.word	0x00000340
        /*0138*/ 	.word	0x000000ff
        /*013c*/ 	.word	0x00030810
        /*0140*/ 	.short	0x0100
        /*0142*/ 	.byte	0x08
	.zero		1


	//   ....[2]....
        /*0144*/ 	.word	0x00000350
        /*0148*/ 	.word	0x000000ff
        /*014c*/ 	.word	0x00030820
        /*0150*/ 	.short	0x0100
        /*0152*/ 	.byte	0x08
	.zero		1


	//   ....[3]....
        /*0154*/ 	.word	0x00000360
        /*0158*/ 	.word	0x000000ff
        /*015c*/ 	.word	0x00030818
        /*0160*/ 	.short	0x0100
        /*0162*/ 	.byte	0x08
	.zero		1


	//   ....[4]....
        /*0164*/ 	.word	0x00000370
        /*0168*/ 	.word	0x000000ff
        /*016c*/ 	.word	0x00030828
        /*0170*/ 	.short	0x0100
        /*0172*/ 	.byte	0x08
	.zero		1


	//   ....[5]....
        /*0174*/ 	.word	0x000004a0
        /*0178*/ 	.word	0x000000ff
        /*017c*/ 	.word	0x00030830
        /*0180*/ 	.short	0x0100
        /*0182*/ 	.byte	0x08
	.zero		1


	//   ....[6]....
        /*0184*/ 	.word	0x000004b0
        /*0188*/ 	.word	0x000000ff
        /*018c*/ 	.word	0x00030840
        /*0190*/ 	.short	0x0100
        /*0192*/ 	.byte	0x08
	.zero		1


	//   ....[7]....
        /*0194*/ 	.word	0x000004c0
        /*0198*/ 	.word	0x000000ff
        /*019c*/ 	.word	0x00030838
        /*01a0*/ 	.short	0x0100
        /*01a2*/ 	.byte	0x08
	.zero		1


	//   ....[8]....
        /*01a4*/ 	.word	0x000004d0
        /*01a8*/ 	.word	0x000000ff
        /*01ac*/ 	.word	0x00030848
        /*01b0*/ 	.short	0x0100
        /*01b2*/ 	.byte	0x08
	.zero		1


	//   ....[9]....
        /*01b4*/ 	.word	0x00000b80
        /*01b8*/ 	.word	0x00000010
        /*01bc*/ 	.word	0x00030800
        /*01c0*/ 	.short	0x010a
        /*01c2*/ 	.byte	0x3f
	.zero		1


	//   ....[10]....
        /*01c4*/ 	.word	0x00000cd0
        /*01c8*/ 	.word	0x00000010
        /*01cc*/ 	.word	0x00030800
        /*01d0*/ 	.short	0x010a
        /*01d2*/ 	.byte	0x3f
	.zero		1


	//   ....[11]....
        /*01d4*/ 	.word	0x00001730
        /*01d8*/ 	.word	0x00000002
        /*01dc*/ 	.word	0x00030810
        /*01e0*/ 	.short	0x010a
        /*01e2*/ 	.byte	0x3f
	.zero		1


	//   ....[12]....
        /*01e4*/ 	.word	0x00001770
        /*01e8*/ 	.word	0x00000002
        /*01ec*/ 	.word	0x00030810
        /*01f0*/ 	.short	0x010a
        /*01f2*/ 	.byte	0x3f
	.zero		1


	//   ....[13]....
        /*01f4*/ 	.word	0x00001ca0
        /*01f8*/ 	.word	0x00000002
        /*01fc*/ 	.word	0x00030830
        /*0200*/ 	.short	0x010a
        /*0202*/ 	.byte	0x3f
	.zero		1


	//   ....[14]....
        /*0204*/ 	.word	0x00001d20
        /*0208*/ 	.word	0x00000002
        /*020c*/ 	.word	0x00030830
        /*0210*/ 	.short	0x010a
        /*0212*/ 	.byte	0x3f
	.zero		1


	//   ....[15]....
        /*0214*/ 	.word	0x00003cc0
        /*0218*/ 	.word	0x00000000
        /*021c*/ 	.word	0x00000000
        /*0220*/ 	.short	0x0101
        /*0222*/ 	.byte	0x3f
	.zero		1


	//   ....[16]....
        /*0224*/ 	.word	0x00003ff0
        /*0228*/ 	.word	0x00000002
        /*022c*/ 	.word	0x00000000
        /*0230*/ 	.short	0x0101
        /*0232*/ 	.byte	0x3f
	.zero		1


	//   ....[17]....
        /*0234*/ 	.word	0x00006780
        /*0238*/ 	.word	0x0000000b
        /*023c*/ 	.word	0x00030820
        /*0240*/ 	.short	0x010a
        /*0242*/ 	.byte	0x3f
	.zero		1


	//   ....[18]....
        /*0244*/ 	.word	0x00006d80
        /*0248*/ 	.word	0x0000000b
        /*024c*/ 	.word	0x00030840
        /*0250*/ 	.short	0x010a
        /*0252*/ 	.byte	0x3f
	.zero		1


	//   ....[19]....
        /*0254*/ 	.word	0x00007020
        /*0258*/ 	.word	0x0000000b
        /*025c*/ 	.word	0x00030828
        /*0260*/ 	.short	0x010a
        /*0262*/ 	.byte	0x3f
	.zero		1


	//   ....[20]....
        /*0264*/ 	.word	0x00007230
        /*0268*/ 	.word	0x0000000b
        /*026c*/ 	.word	0x00030848
        /*0270*/ 	.short	0x010a
        /*0272*/ 	.byte	0x3f
	.zero		1


	//   ....[21]....
        /*0274*/ 	.word	0x000074b0
        /*0278*/ 	.word	0x0000000b
        /*027c*/ 	.word	0x00030820
        /*0280*/ 	.short	0x010a
        /*0282*/ 	.byte	0x3f
	.zero		1


	//   ....[22]....
        /*0284*/ 	.word	0x00007730
        /*0288*/ 	.word	0x0000000b
        /*028c*/ 	.word	0x00030840
        /*0290*/ 	.short	0x010a
        /*0292*/ 	.byte	0x3f
	.zero		1


	//   ....[23]....
        /*0294*/ 	.word	0x000079a0
        /*0298*/ 	.word	0x0000000b
        /*029c*/ 	.word	0x00030828
        /*02a0*/ 	.short	0x010a
        /*02a2*/ 	.byte	0x3f
	.zero		1


	//   ....[24]....
        /*02a4*/ 	.word	0x00007bf0
        /*02a8*/ 	.word	0x00000004
        /*02ac*/ 	.word	0x00030840
        /*02b0*/ 	.short	0x010a
        /*02b2*/ 	.byte	0x3f
	.zero		1


	//   ....[25]....
        /*02b4*/ 	.word	0x00008040
        /*02b8*/ 	.word	0x00000006
        /*02bc*/ 	.word	0x00000000
        /*02c0*/ 	.short	0x010a
        /*02c2*/ 	.byte	0x3f
	.zero		1


	//   ....[26]....
        /*02c4*/ 	.word	0x000080a0
        /*02c8*/ 	.word	0x00000003
        /*02cc*/ 	.word	0x00000000
        /*02d0*/ 	.short	0x010a
        /*02d2*/ 	.byte	0x3f
	.zero		1


	//   ....[27]....
        /*02d4*/ 	.word	0x00008100
        /*02d8*/ 	.word	0x00000000
        /*02dc*/ 	.word	0x00000000
        /*02e0*/ 	.short	0x010a
        /*02e2*/ 	.byte	0x3f
	.zero		1


	//   ....[28]....
        /*02e4*/ 	.word	0x00008130
        /*02e8*/ 	.word	0x00000003
        /*02ec*/ 	.word	0x00000000
        /*02f0*/ 	.short	0x010a
        /*02f2*/ 	.byte	0x3f
	.zero		1


	//   ....[29]....
        /*02f4*/ 	.word	0x00008200
        /*02f8*/ 	.word	0x00000010
        /*02fc*/ 	.word	0x00030800
        /*0300*/ 	.short	0x010a
        /*0302*/ 	.byte	0x3f
	.zero		1


	//   ....[30]....
        /*0304*/ 	.word	0x00008250
        /*0308*/ 	.word	0x00000002
        /*030c*/ 	.word	0x00030810
        /*0310*/ 	.short	0x010a
        /*0312*/ 	.byte	0x3f
	.zero		1


	//   ....[31]....
        /*0314*/ 	.word	0x000082a0
        /*0318*/ 	.word	0x00000002
        /*031c*/ 	.word	0x00030830
        /*0320*/ 	.short	0x010a
        /*0322*/ 	.byte	0x3f
	.zero		1


	//   ....[32]....
        /*0324*/ 	.word	0x00008520
        /*0328*/ 	.word	0x0000000b
        /*032c*/ 	.word	0x00030820
        /*0330*/ 	.short	0x010a
        /*0332*/ 	.byte	0x3f
	.zero		1


	//   ....[33]....
        /*0334*/ 	.word	0x00008570
        /*0338*/ 	.word	0x0000000b
        /*033c*/ 	.word	0x00030840
        /*0340*/ 	.short	0x010a
        /*0342*/ 	.byte	0x3f
	.zero		1


	//   ....[34]....
        /*0344*/ 	.word	0x000085c0
        /*0348*/ 	.word	0x0000000b
        /*034c*/ 	.word	0x00030828
        /*0350*/ 	.short	0x010a
        /*0352*/ 	.byte	0x3f
	.zero		1


	//   ....[35]....
        /*0354*/ 	.word	0x00008610
        /*0358*/ 	.word	0x0000000b
        /*035c*/ 	.word	0x00030848
        /*0360*/ 	.short	0x010a
        /*0362*/ 	.byte	0x3f
	.zero		1


	//   ....[36]....
        /*0364*/ 	.word	0x00008670
        /*0368*/ 	.word	0x0000000b
        /*036c*/ 	.word	0x00030820
        /*0370*/ 	.short	0x010a
        /*0372*/ 	.byte	0x3f
	.zero		1


	//   ....[37]....
        /*0374*/ 	.word	0x000086c0
        /*0378*/ 	.word	0x0000000b
        /*037c*/ 	.word	0x00030840
        /*0380*/ 	.short	0x010a
        /*0382*/ 	.byte	0x3f
	.zero		1


	//   ....[38]....
        /*0384*/ 	.word	0x00008710
        /*0388*/ 	.word	0x0000000b
        /*038c*/ 	.word	0x00030828
        /*0390*/ 	.short	0x010a
        /*0392*/ 	.byte	0x3f
	.zero		1


	//   ....[39]....
        /*0394*/ 	.word	0x00008760
        /*0398*/ 	.word	0x00000004
        /*039c*/ 	.word	0x00030840
        /*03a0*/ 	.short	0x010a
        /*03a2*/ 	.byte	0x3f
	.zero		1


	//   ....[40]....
        /*03a4*/ 	.word	0x00008840
        /*03a8*/ 	.word	0x00000006
        /*03ac*/ 	.word	0x00000000
        /*03b0*/ 	.short	0x010a
        /*03b2*/ 	.byte	0x3f
	.zero		1


	//   ....[41]....
        /*03b4*/ 	.word	0x00008890
        /*03b8*/ 	.word	0x00000003
        /*03bc*/ 	.word	0x00000000
        /*03c0*/ 	.short	0x010a
        /*03c2*/ 	.byte	0x3f
	.zero		1


	//   ....[42]....
        /*03c4*/ 	.word	0x000088e0
        /*03c8*/ 	.word	0x00000000
        /*03cc*/ 	.word	0x00000000
        /*03d0*/ 	.short	0x010a
        /*03d2*/ 	.byte	0x3f
	.zero		1


	//----- nvinfo : EIATTR_NUM_MBARRIERS
	.align		4
.L_278:
        /*03d4*/ 	.byte	0x03, 0x38
        /*03d6*/ 	.short	0x0009


	//----- nvinfo : EIATTR_EXIT_INSTR_OFFSETS
	.align		4
        /*03d8*/ 	.byte	0x04, 0x1c
        /*03da*/ 	.short	(.L_280 - .L_279)


	//   ....[0]....
.L_279:
        /*03dc*/ 	.word	0x00008180


	//----- nvinfo : EIATTR_MAX_THREADS
	.align		4
.L_280:
        /*03e0*/ 	.byte	0x04, 0x05
        /*03e2*/ 	.short	(.L_282 - .L_281)
.L_281:
        /*03e4*/ 	.word	0x00000180
        /*03e8*/ 	.word	0x00000001
        /*03ec*/ 	.word	0x00000001


	//----- nvinfo : EIATTR_CRS_STACK_SIZE
	.align		4
.L_282:
        /*03f0*/ 	.byte	0x04, 0x1e
        /*03f2*/ 	.short	(.L_284 - .L_283)
.L_283:
        /*03f4*/ 	.word	0x00000000


	//----- nvinfo : EIATTR_CBANK_PARAM_SIZE
	.align		4
.L_284:
        /*03f8*/ 	.byte	0x03, 0x19
        /*03fa*/ 	.short	0x06f0


	//----- nvinfo : EIATTR_PARAM_CBANK
	.align		4
        /*03fc*/ 	.byte	0x04, 0x0a
        /*03fe*/ 	.short	(.L_286 - .L_285)
	.align		4
.L_285:
        /*0400*/ 	.word	index@(.nv.constant0._ZN7cutlass13device_kernelIN5flash11enable_sm90INS1_16FlashAttnBwdSm90INS1_25CollectiveMainloopBwdSm90ILi2ELi2ELi2EN4cute5tupleIJNS5_1CILi1EEES8_S8_EEENS6_IJNS7_ILi64EEENS7_ILi128EEESB_EEENS_10bfloat16_tEfNS_4arch4Sm90ELb0ELb0ELb1ELb0ELb1ELb1ELb0ELb0ELi2ELi1ELi2ELi1ELb0EEENS1_24CollectiveEpilogueBwdGQAISC_fSF_Li256ELb0ELb1EEENS1_19SingleTileSchedulerILb0ELb0ELb0ELi128EEEEEEEEEvNT_6ParamsE)
        /*0404*/ 	.short	0x0210
        /*0406*/ 	.short	0x06f0


	//----- nvinfo : EIATTR_SW_WAR
	.align		4
.L_286:
        /*0408*/ 	.byte	0x04, 0x36
        /*040a*/ 	.short	(.L_288 - .L_287)
.L_287:
        /*040c*/ 	.word	0x00000008
.L_288:


//--------------------- .nv.info._ZN7cutlass13device_kernelIN5flash11enable_sm90INS1_16FlashAttnBwdSm90INS1_25CollectiveMainloopBwdSm90ILi2ELi2ELi2EN4cute5tupleIJNS5_1CILi1EEES8_S8_EEENS6_IJNS7_ILi64EEENS7_ILi128EEESB_EEENS_10bfloat16_tEfNS_4arch4Sm90ELb0ELb0ELb1ELb1ELb0ELb1ELb0ELb0ELi2ELi1ELi2ELi1ELb0EEENS1_21CollectiveEpilogueBwdISC_SD_SF_Li256ELb1ELb0ELi1EEENS1_19SingleTileSchedulerILb1ELb0ELb0ELi128EEEEEEEEEvNT_6ParamsE --------------------------
	.section	.nv.info._ZN7cutlass13device_kernelIN5flash11enable_sm90INS1_16FlashAttnBwdSm90INS1_25CollectiveMainloopBwdSm90ILi2ELi2ELi2EN4cute5tupleIJNS5_1CILi1EEES8_S8_EEENS6_IJNS7_ILi64EEENS7_ILi128EEESB_EEENS_10bfloat16_tEfNS_4arch4Sm90ELb0ELb0ELb1ELb1ELb0ELb1ELb0ELb0ELi2ELi1ELi2ELi1ELb0EEENS1_21CollectiveEpilogueBwdISC_SD_SF_Li256ELb1ELb0ELi1EEENS1_19SingleTileSchedulerILb1ELb0ELb0ELi128EEEEEEEEEvNT_6ParamsE,"",@"SHT_CUDA_INFO"
	.sectionflags	@""
	.align	4


	//----- nvinfo : EIATTR_CUDA_API_VERSION
	.align		4
        /*0000*/ 	.byte	0x04, 0x37
        /*0002*/ 	.short	(.L_290 - .L_289)
.L_289:
        /*0004*/ 	.word	0x00000082


	//----- nvinfo : EIATTR_KPARAM_INFO
	.align		4
.L_290:
        /*0008*/ 	.byte	0x04, 0x17
        /*000a*/ 	.short	(.L_292 - .L_291)
.L_291:
        /*000c*/ 	.word	0x00000000
        /*0010*/ 	.short	0x0000
        /*0012*/ 	.short	0x0070
        /*0014*/ 	.byte	0x00, 0xf0, 0x01, 0x1a


	//----- nvinfo : EIATTR_SPARSE_MMA_MASK
	.align		4
.L_292:
        /*0018*/ 	.byte	0x03, 0x50
        /*001a*/ 	.short	0x0000


	//----- nvinfo : EIATTR_MAXREG_COUNT
	.align		4
        /*001c*/ 	.byte	0x03, 0x1b
        /*001e*/ 	.short	0x00a8


	//----- nvinfo : EIATTR_NUM_BARRIERS
	.align		4
        /*0020*/ 	.byte	0x02, 0x4c
        /*0022*/ 	.byte	0x10
	.zero		1


	//----- nvinfo : EIATTR_EXTERNS
	.align		4
        /*0024*/ 	.byte	0x04, 0x0f
        /*0026*/ 	.short	(.L_294 - .L_293)


	//   ....[0]....
	.align		4
.L_293:
        /*0028*/ 	.word	index@(__assertfail)


	//----- nvinfo : EIATTR_ANNOTATIONS
	.align		4
.L_294:
        /*002c*/ 	.byte	0x04, 0x55
        /*002e*/ 	.short	(.L_296 - .L_295)


	//   ....[0]....
.L_295:
        /*0030*/ 	.word	0x00000001
        /*0034*/ 	.byte	0x60, 0x05, 0x00, 0x00, 0x01, 0x00, 0x00, 0x00, 0x60, 0x16, 0x00, 0x00, 0x01, 0x00, 0x00, 0x00
        /*0044*/ 	.byte	0xb0, 0x9f, 0x00, 0x00, 0x01, 0x00, 0x00, 0x00, 0xe0, 0x9f, 0x00, 0x00, 0x01, 0x00, 0x00, 0x00
        /*0054*/ 	.byte	0xf0, 0xac, 0x00, 0x00


	//----- nvinfo : EIATTR_MERCURY_ISA_VERSION
	.align		4
.L_296:
        /*0058*/ 	.byte	0x03, 0x5f
        /*005a*/ 	.short	0x0101


	//----- nvinfo : EIATTR_INT_WARP_WIDE_INSTR_OFFSETS
	.align		4
        /*005c*/ 	.byte	0x04, 0x31
        /*005e*/ 	.short	(.L_298 - .L_297)


	//   ....[0]....
.L_297:
        /*0060*/ 	.word	0x00000180


	//   ....[1]....
        /*0064*/ 	.word	0x00000240


	//   ....[2]....
        /*0068*/ 	.word	0x00008fb0


	//----- nvinfo : EIATTR_COOP_GROUP_MASK_REGIDS
	.align		4
.L_298:
        /*006c*/ 	.byte	0x04, 0x29
        /*006e*/ 	.short	(.L_300 - .L_299)


	//   ....[0]....
.L_299:
        /*0070*/ 	.word	0xffffffff


	//   ....[1]....
        /*0074*/ 	.word	0xffffffff


	//   ....[2]....
        /*0078*/ 	.word	0xffffffff


	//   ....[3]....
        /*007c*/ 	.word	0xffffffff


	//   ....[4]....
        /*0080*/ 	.word	0xffffffff


	//   ....[5]....
        /*0084*/ 	.word	0xffffffff


	//   ....[6]....
        /*0088*/ 	.word	0xffffffff


	//   ....[7]....
        /*008c*/ 	.word	0x0500000f


	//----- nvinfo : EIATTR_COOP_GROUP_INSTR_OFFSETS
	.align		4
.L_300:
        /*0090*/ 	.byte	0x04, 0x28
        /*0092*/ 	.short	(.L_302 - .L_301)


	//   ....[0]....
.L_301:
        /*0094*/ 	.word	0x00000060


	//   ....[1]....
        /*0098*/ 	.word	0x00000190


	//   ....[2]....
        /*009c*/ 	.word	0x00000220


	//   ....[3]....
        /*00a0*/ 	.word	0x000003a0


	//   ....[4]....
        /*00a4*/ 	.word	0x00000610


	//   ....[5]....
        /*00a8*/ 	.word	0x00001380


	//   ....[6]....
        /*00ac*/ 	.word	0x00007d10


	//   ....[7]....
        /*00b0*/ 	.word	0x0000af60


	//----- nvinfo : EIATTR_REG_RECONFIG
	.align		4
.L_302:
        /*00b4*/ 	.byte	0x01, 0x54
	.zero		2


	//----- nvinfo : EIATTR_SYSCALL_OFFSETS
	.align		4
        /*00b8*/ 	.byte	0x04, 0x46
        /*00ba*/ 	.short	(.L_304 - .L_303)


	//   ....[0]....
.L_303:
        /*00bc*/ 	.word	0x00000fc0


	//   ....[1]....
        /*00c0*/ 	.word	0x000010b0


	//   ....[2]....
        /*00c4*/ 	.word	0x00001210


	//   ....[3]....
        /*00c8*/ 	.word	0x00001300


	//----- nvinfo : EIATTR_MBARRIER_INSTR_OFFSETS
	.align		4
.L_304:
        /*00cc*/ 	.byte	0x04, 0x39
        /*00ce*/ 	.short	(.L_306 - .L_305)


	//   ....[0]....
.L_305:
        /*00d0*/ 	.word	0x00000260
        /*00d4*/ 	.word	0x000000ff
        /*00d8*/ 	.word	0x00030800
        /*00dc*/ 	.short	0x0100
        /*00de*/ 	.byte	0x06
	.zero		1


	//   ....[1]....
        /*00e0*/ 	.word	0x00000350
        /*00e4*/ 	.word	0x000000ff
        /*00e8*/ 	.word	0x00030810
        /*00ec*/ 	.short	0x0100
        /*00ee*/ 	.byte	0x08
	.zero		1


	//   ....[2]....
        /*00f0*/ 	.word	0x00000360
        /*00f4*/ 	.word	0x000000ff
        /*00f8*/ 	.word	0x00030820
        /*00fc*/ 	.short	0x0100
        /*00fe*/ 	.byte	0x08
	.zero		1


	//   ....[3]....
        /*0100*/ 	.word	0x00000370
        /*0104*/ 	.word	0x000000ff
        /*0108*/ 	.word	0x00030818
        /*010c*/ 	.short	0x0100
        /*010e*/ 	.byte	0x08
	.zero		1


	//   ....[4]....
        /*0110*/ 	.word	0x00000380
        /*0114*/ 	.word	0x000000ff
        /*0118*/ 	.word	0x00030828
        /*011c*/ 	.short	0x0100
        /*011e*/ 	.byte	0x08
	.zero		1


	//   ....[5]....
        /*0120*/ 	.word	0x000004b0
        /*0124*/ 	.word	0x000000ff
        /*0128*/ 	.word	0x00030830
        /*012c*/ 	.short	0x0100
        /*012e*/ 	.byte	0x08
	.zero		1


	//   ....[6]....
        /*0130*/ 	.word	0x000004c0
        /*0134*/ 	.word	0x000000ff
        /*0138*/ 	.word	0x00030840
        /*013c*/ 	.short	0x0100
        /*013e*/ 	.byte	0x08
	.zero		1


	//   ....[7]....
        /*0140*/ 	.word	0x000004d0
        /*0144*/ 	.word	0x000000ff
        /*0148*/ 	.word	0x00030838
        /*014c*/ 	.short	0x0100
        /*014e*/ 	.byte	0x08
	.zero		1


	//   ....[8]....
        /*0150*/ 	.word	0x000004e0
        /*0154*/ 	.word	0x000000ff
        /*0158*/ 	.word	0x00030848
        /*015c*/ 	.short	0x0100
        /*015e*/ 	.byte	0x08
	.zero		1


	//   ....[9]....
        /*0160*/ 	.word	0x000013d0
        /*0164*/ 	.word	0x00000010
        /*0168*/ 	.word	0x00030800
        /*016c*/ 	.short	0x010a
        /*016e*/ 	.byte	0x3f
	.zero		1


	//   ....[10]....
        /*0170*/ 	.word	0x00001640
        /*0174*/ 	.word	0x00000010
        /*0178*/ 	.word	0x00030800
        /*017c*/ 	.short	0x010a
        /*017e*/ 	.byte	0x3f
	.zero		1


	//   ....[11]....
        /*0180*/ 	.word	0x00001b50
        /*0184*/ 	.word	0x00000002
        /*0188*/ 	.word	0x00030810
        /*018c*/ 	.short	0x010a
        /*018e*/ 	.byte	0x3f
	.zero		1


	//   ....[12]....
        /*0190*/ 	.word	0x00001b90
        /*0194*/ 	.word	0x00000002
        /*0198*/ 	.word	0x00030810
        /*019c*/ 	.short	0x010a
        /*019e*/ 	.byte	0x3f
	.zero		1


	//   ....[13]....
        /*01a0*/ 	.word	0x000020c0
        /*01a4*/ 	.word	0x00000002
        /*01a8*/ 	.word	0x00030830
        /*01ac*/ 	.short	0x010a
        /*01ae*/ 	.byte	0x3f
	.zero		1


	//   ....[14]....
        /*01b0*/ 	.word	0x00002140
        /*01b4*/ 	.word	0x00000002
        /*01b8*/ 	.word	0x00030830
        /*01bc*/ 	.short	0x010a
        /*01be*/ 	.byte	0x3f
	.zero		1


	//   ....[15]....
        /*01c0*/ 	.word	0x000040c0
        /*01c4*/ 	.word	0x00000000
        /*01c8*/ 	.word	0x00000000
        /*01cc*/ 	.short	0x0101
        /*01ce*/ 	.byte	0x3f
	.zero		1


	//   ....[16]....
        /*01d0*/ 	.word	0x000043d0
        /*01d4*/ 	.word	0x00000002
        /*01d8*/ 	.word	0x00000000
        /*01dc*/ 	.short	0x0101
        /*01de*/ 	.byte	0x3f
	.zero		1


	//   ....[17]....
        /*01e0*/ 	.word	0x000094b0
        /*01e4*/ 	.word	0x0000000c
        /*01e8*/ 	.word	0x00030820
        /*01ec*/ 	.short	0x010a
        /*01ee*/ 	.byte	0x3f
	.zero		1


	//   ....[18]....
        /*01f0*/ 	.word	0x00009a90
        /*01f4*/ 	.word	0x0000000c
        /*01f8*/ 	.word	0x00030840
        /*01fc*/ 	.short	0x010a
        /*01fe*/ 	.byte	0x3f
	.zero		1


	//   ....[19]....
        /*0200*/ 	.word	0x00009d40
        /*0204*/ 	.word	0x0000000c
        /*0208*/ 	.word	0x00030828
        /*020c*/ 	.short	0x010a
        /*020e*/ 	.byte	0x3f
	.zero		1


	//   ....[20]....
        /*0210*/ 	.word	0x00009f70
        /*0214*/ 	.word	0x0000000c
        /*0218*/ 	.word	0x00030848
        /*021c*/ 	.short	0x010a
        /*021e*/ 	.byte	0x3f
	.zero		1


	//   ....[21]....
        /*0220*/ 	.word	0x0000a1f0
        /*0224*/ 	.word	0x0000000c
        /*0228*/ 	.word	0x00030820
        /*022c*/ 	.short	0x010a
        /*022e*/ 	.byte	0x3f
	.zero		1


	//   ....[22]....
        /*0230*/ 	.word	0x0000a480
        /*0234*/ 	.word	0x0000000c
        /*0238*/ 	.word	0x00030840
        /*023c*/ 	.short	0x010a
        /*023e*/ 	.byte	0x3f
	.zero		1


	//   ....[23]....
        /*0240*/ 	.word	0x0000a700
        /*0244*/ 	.word	0x0000000c
        /*0248*/ 	.word	0x00030828
        /*024c*/ 	.short	0x010a
        /*024e*/ 	.byte	0x3f
	.zero		1


	//   ....[24]....
        /*0250*/ 	.word	0x0000a960
        /*0254*/ 	.word	0x00000004
        /*0258*/ 	.word	0x00030840
        /*025c*/ 	.short	0x010a
        /*025e*/ 	.byte	0x3f
	.zero		1


	//   ....[25]....
        /*0260*/ 	.word	0x0000ade0
        /*0264*/ 	.word	0x00000007
        /*0268*/ 	.word	0x00000000
        /*026c*/ 	.short	0x010a
        /*026e*/ 	.byte	0x3f
	.zero		1


	//   ....[26]....
        /*0270*/ 	.word	0x0000ae30
        /*0274*/ 	.word	0x0000000b
        /*0278*/ 	.word	0x00000000
        /*027c*/ 	.short	0x010a
        /*027e*/ 	.byte	0x3f
	.zero		1


	//   ....[27]....
        /*0280*/ 	.word	0x0000ae90
        /*0284*/ 	.word	0x00000009
        /*0288*/ 	.word	0x00000000
        /*028c*/ 	.short	0x010a
        /*028e*/ 	.byte	0x3f
	.zero		1


	//   ....[28]....
        /*0290*/ 	.word	0x0000aec0
        /*0294*/ 	.word	0x00000003
        /*0298*/ 	.word	0x00000000
        /*029c*/ 	.short	0x010a
        /*029e*/ 	.byte	0x3f
	.zero		1


	//   ....[29]....
        /*02a0*/ 	.word	0x0000af90
        /*02a4*/ 	.word	0x00000010
        /*02a8*/ 	.word	0x00030800
        /*02ac*/ 	.short	0x010a
        /*02ae*/ 	.byte	0x3f
	.zero		1


	//   ....[30]....
        /*02b0*/ 	.word	0x0000afe0
        /*02b4*/ 	.word	0x00000002
        /*02b8*/ 	.word	0x00030810
        /*02bc*/ 	.short	0x010a
        /*02be*/ 	.byte	0x3f
	.zero		1


	//   ....[31]....
        /*02c0*/ 	.word	0x0000b030
        /*02c4*/ 	.word	0x00000002
        /*02c8*/ 	.word	0x00030830
        /*02cc*/ 	.short	0x010a
        /*02ce*/ 	.byte	0x3f
	.zero		1


	//   ....[32]....
        /*02d0*/ 	.word	0x0000b080
        /*02d4*/ 	.word	0x0000000c
        /*02d8*/ 	.word	0x00030820
        /*02dc*/ 	.short	0x010a
        /*02de*/ 	.byte	0x3f
	.zero		1


	//   ....[33]....
        /*02e0*/ 	.word	0x0000b0d0
        /*02e4*/ 	.word	0x0000000c
        /*02e8*/ 	.word	0x00030840
        /*02ec*/ 	.short	0x010a
        /*02ee*/ 	.byte	0x3f
	.zero		1


	//   ....[34]....
        /*02f0*/ 	.word	0x0000b120
        /*02f4*/ 	.word	0x0000000c
        /*02f8*/ 	.word	0x00030828
        /*02fc*/ 	.short	0x010a
        /*02fe*/ 	.byte	0x3f
	.zero		1


	//   ....[35]....
        /*0300*/ 	.word	0x0000b170
        /*0304*/ 	.word	0x0000000c
        /*0308*/ 	.word	0x00030848
        /*030c*/ 	.short	0x010a
        /*030e*/ 	.byte	0x3f
	.zero		1


	//   ....[36]....
        /*0310*/ 	.word	0x0000b1d0
        /*0314*/ 	.word	0x0000000c
        /*0318*/ 	.word	0x00030820
        /*031c*/ 	.short	0x010a
        /*031e*/ 	.byte	0x3f
	.zero		1


	//   ....[37]....
        /*0320*/ 	.word	0x0000b220
        /*0324*/ 	.word	0x0000000c
        /*0328*/ 	.word	0x00030840
        /*032c*/ 	.short	0x010a
        /*032e*/ 	.byte	0x3f
	.zero		1


	//   ....[38]....
        /*0330*/ 	.word	0x0000b270
        /*0334*/ 	.word	0x0000000c
        /*0338*/ 	.word	0x00030828
        /*033c*/ 	.short	0x010a
        /*033e*/ 	.byte	0x3f
	.zero		1


	//   ....[39]....
        /*0340*/ 	.word	0x0000b2c0
        /*0344*/ 	.word	0x00000004
        /*0348*/ 	.word	0x00030840
        /*034c*/ 	.short	0x010a
        /*034e*/ 	.byte	0x3f
	.zero		1


	//   ....[40]....
        /*0350*/ 	.word	0x0000b390
        /*0354*/ 	.word	0x00000007
        /*0358*/ 	.word	0x00000000
        /*035c*/ 	.short	0x010a
        /*035e*/ 	.byte	0x3f
	.zero		1


	//   ....[41]....
        /*0360*/ 	.word	0x0000b3e0
        /*0364*/ 	.word	0x0000000b
        /*0368*/ 	.word	0x00000000
        /*036c*/ 	.short	0x010a
        /*036e*/ 	.byte	0x3f
	.zero		1


	//   ....[42]....
        /*0370*/ 	.word	0x0000b430
        /*0374*/ 	.word	0x00000009
        /*0378*/ 	.word	0x00000000
        /*037c*/ 	.short	0x010a
        /*037e*/ 	.byte	0x3f
	.zero		1


	//----- nvinfo : EIATTR_NUM_MBARRIERS
	.align		4
.L_306:
        /*0380*/ 	.byte	0x03, 0x38
        /*0382*/ 	.short	0x0009


	//----- nvinfo : EIATTR_EXIT_INSTR_OFFSETS
	.align		4
        /*0384*/ 	.byte	0x04, 0x1c
        /*0386*/ 	.short	(.L_308 - .L_307)


	//   ....[0]....
.L_307:
        /*0388*/ 	.word	0x0000af10


	//----- nvinfo : EIATTR_MAX_THREADS
	.align		4
.L_308:
        /*038c*/ 	.byte	0x04, 0x05
        /*038e*/ 	.short	(.L_310 - .L_309)
.L_309:
        /*0390*/ 	.word	0x00000180
        /*0394*/ 	.word	0x00000001
        /*0398*/ 	.word	0x00000001


	//----- nvinfo : EIATTR_CRS_STACK_SIZE
	.align		4
.L_310:
        /*039c*/ 	.byte	0x04, 0x1e
        /*039e*/ 	.short	(.L_312 - .L_311)
.L_311:
        /*03a0*/ 	.word	0x00000000


	//----- nvinfo : EIATTR_CBANK_PARAM_SIZE
	.align		4
.L_312:
        /*03a4*/ 	.byte	0x03, 0x19
        /*03a6*/ 	.short	0x06f0


	//----- nvinfo : EIATTR_PARAM_CBANK
	.align		4
        /*03a8*/ 	.byte	0x04, 0x0a
        /*03aa*/ 	.short	(.L_314 - .L_313)
	.align		4
.L_313:
        /*03ac*/ 	.word	index@(.nv.constant0._ZN7cutlass13device_kernelIN5flash11enable_sm90INS1_16FlashAttnBwdSm90INS1_25CollectiveMainloopBwdSm90ILi2ELi2ELi2EN4cute5tupleIJNS5_1CILi1EEES8_S8_EEENS6_IJNS7_ILi64EEENS7_ILi128EEESB_EEENS_10bfloat16_tEfNS_4arch4Sm90ELb0ELb0ELb1ELb1ELb0ELb1ELb0ELb0ELi2ELi1ELi2ELi1ELb0EEENS1_21CollectiveEpilogueBwdISC_SD_SF_Li256ELb1ELb0ELi1EEENS1_19SingleTileSchedulerILb1ELb0ELb0ELi128EEEEEEEEEvNT_6ParamsE)
        /*03b0*/ 	.short	0x0210
        /*03b2*/ 	.short	0x06f0


	//----- nvinfo : EIATTR_SW_WAR
	.align		4
.L_314:
        /*03b4*/ 	.byte	0x04, 0x36
        /*03b6*/ 	.short	(.L_316 - .L_315)
.L_315:
        /*03b8*/ 	.word	0x00000008
.L_316:


//--------------------- .nv.info._ZN7cutlass13device_kernelIN5flash11enable_sm90INS1_16FlashAttnBwdSm90INS1_25CollectiveMainloopBwdSm90ILi2ELi2ELi2EN4cute5tupleIJNS5_1CILi1EEES8_S8_EEENS6_IJNS7_ILi64EEENS7_ILi128EEESB_EEENS_10bfloat16_tEfNS_4arch4Sm90ELb0ELb0ELb1ELb1ELb1ELb1ELb0ELb0ELi2ELi1ELi2ELi1ELb0EEENS1_21CollectiveEpilogueBwdISC_SD_SF_Li256ELb1ELb0ELi1EEENS1_19SingleTileSchedulerILb1ELb0ELb0ELi128EEEEEEEEEvNT_6ParamsE --------------------------
	.section	.nv.info._ZN7cutlass13device_kernelIN5flash11enable_sm90INS1_16FlashAttnBwdSm90INS1_25CollectiveMainloopBwdSm90ILi2ELi2ELi2EN4cute5tupleIJNS5_1CILi1EEES8_S8_EEENS6_IJNS7_ILi64EEENS7_ILi128EEESB_EEENS_10bfloat16_tEfNS_4arch4Sm90ELb0ELb0ELb1ELb1ELb1ELb1ELb0ELb0ELi2ELi1ELi2ELi1ELb0EEENS1_21CollectiveEpilogueBwdISC_SD_SF_Li256ELb1ELb0ELi1EEENS1_19SingleTileSchedulerILb1ELb0ELb0ELi128EEEEEEEEEvNT_6ParamsE,"",@"SHT_CUDA_INFO"
	.sectionflags	@""
	.align	4


	//----- nvinfo : EIATTR_CUDA_API_VERSION
	.align		4
        /*0000*/ 	.byte	0x04, 0x37
        /*0002*/ 	.short	(.L_318 - .L_317)
.L_317:
        /*0004*/ 	.word	0x00000082


	//----- nvinfo : EIATTR_KPARAM_INFO
	.align		4
.L_318:
        /*0008*/ 	.byte	0x04, 0x17
        /*000a*/ 	.short	(.L_320 - .L_319)
.L_319:
        /*000c*/ 	.word	0x00000000
        /*0010*/ 	.short	0x0000
        /*0012*/ 	.short	0x0070
        /*0014*/ 	.byte	0x00, 0xf0, 0x01, 0x1a


	//----- nvinfo : EIATTR_SPARSE_MMA_MASK
	.align		4
.L_320:
        /*0018*/ 	.byte	0x03, 0x50
        /*001a*/ 	.short	0x0000


	//----- nvinfo : EIATTR_MAXREG_COUNT
	.align		4
        /*001c*/ 	.byte	0x03, 0x1b
        /*001e*/ 	.short	0x00a8


	//----- nvinfo : EIATTR_NUM_BARRIERS
	.align		4
        /*0020*/ 	.byte	0x02, 0x4c
        /*0022*/ 	.byte	0x10
	.zero		1


	//----- nvinfo : EIATTR_EXTERNS
	.align		4
        /*0024*/ 	.byte	0x04, 0x0f
        /*0026*/ 	.short	(.L_322 - .L_321)


	//   ....[0]....
	.align		4
.L_321:
        /*0028*/ 	.word	index@(__assertfail)


	//----- nvinfo : EIATTR_ANNOTATIONS
	.align		4
.L_322:
        /*002c*/ 	.byte	0x04, 0x55
        /*002e*/ 	.short	(.L_324 - .L_323)


	//   ....[0]....
.L_323:
        /*0030*/ 	.word	0x00000001
        /*0034*/ 	.byte	0x60, 0x05, 0x00, 0x00, 0x01, 0x00, 0x00, 0x00, 0x60, 0x16, 0x00, 0x00, 0x01, 0x00, 0x00, 0x00
        /*0044*/ 	.byte	0xb0, 0xa7, 0x00, 0x00, 0x01, 0x00, 0x00, 0x00, 0xe0, 0xa7, 0x00, 0x00, 0x01, 0x00, 0x00, 0x00
        /*0054*/ 	.byte	0xf0, 0xb4, 0x00, 0x00


	//----- nvinfo : EIATTR_MERCURY_ISA_VERSION
	.align		4
.L_324:
        /*0058*/ 	.byte	0x03, 0x5f
        /*005a*/ 	.short	0x0101


	//----- nvinfo : EIATTR_INT_WARP_WIDE_INSTR_OFFSETS
	.align		4
        /*005c*/ 	.byte	0x04, 0x31
        /*005e*/ 	.short	(.L_326 - .L_325)


	//   ....[0]....
.L_325:
        /*0060*/ 	.word	0x00000180


	//   ....[1]....
        /*0064*/ 	.word	0x00000240


	//   ....[2]....
        /*0068*/ 	.word	0x000089f0


	//   ....[3]....
        /*006c*/ 	.word	0x00008e60


	//   ....[4]....
        /*0070*/ 	.word	0x00009430


	//   ....[5]....
        /*0074*/ 	.word	0x000097b0


	//----- nvinfo : EIATTR_COOP_GROUP_MASK_REGIDS
	.align		4
.L_326:
        /*0078*/ 	.byte	0x04, 0x29
        /*007a*/ 	.short	(.L_328 - .L_327)


	//   ....[0]....
.L_327:
        /*007c*/ 	.word	0xffffffff


	//   ....[1]....
        /*0080*/ 	.word	0xffffffff


	//   ....[2]....
        /*0084*/ 	.word	0xffffffff


	//   ....[3]....
        /*0088*/ 	.word	0xffffffff


	//   ....[4]....
        /*008c*/ 	.word	0xffffffff


	//   ....[5]....
        /*0090*/ 	.word	0xffffffff


	//   ....[6]....
        /*0094*/ 	.word	0xffffffff


	//   ....[7]....
        /*0098*/ 	.word	0xffffffff


	//   ....[8]....
        /*009c*/ 	.word	0xffffffff


	//   ....[9]....
        /*00a0*/ 	.word	0xffffffff


	//   ....[10]....
        /*00a4*/ 	.word	0xffffffff


	//   ....[11]....
        /*00a8*/ 	.word	0xffffffff


	//   ....[12]....
        /*00ac*/ 	.word	0xffffffff


	//   ....[13]....
        /*00b0*/ 	.word	0x0500000f


	//   ....[14]....
        /*00b4*/ 	.word	0x0500000f


	//   ....[15]....
        /*00b8*/ 	.word	0x0500000f


	//   ....[16]....
        /*00bc*/ 	.word	0x0500000f


	//----- nvinfo : EIATTR_COOP_GROUP_INSTR_OFFSETS
	.align		4
.L_328:
        /*00c0*/ 	.byte	0x04, 0x28
        /*00c2*/ 	.short	(.L_330 - .L_329)


	//   ....[0]....
.L_329:
        /*00c4*/ 	.word	0x00000060


	//   ....[1]....
        /*00c8*/ 	.word	0x00000190


	//   ....[2]....
        /*00cc*/ 	.word	0x00000220


	//   ....[3]....
        /*00d0*/ 	.word	0x000003a0


	//   ....[4]....
        /*00d4*/ 	.word	0x00000610


	//   ....[5]....
        /*00d8*/ 	.word	0x00001380


	//   ....[6]....
        /*00dc*/ 	.word	0x00007d10


	//   ....[7]....
        /*00e0*/ 	.word	0x00008690


	//   ....[8]....
        /*00e4*/ 	.word	0x00008920


	//   ....[9]....
        /*00e8*/ 	.word	0x00008b60


	//   ....[10]....
        /*00ec*/ 	.word	0x00008d90


	//   ....[11]....
        /*00f0*/ 	.word	0x00009040


	//   ....[12]....
        /*00f4*/ 	.word	0x00009370


	//   ....[13]....
        /*00f8*/ 	.word	0x0000b760


	//   ....[14]....
        /*00fc*/ 	.word	0x0000b8b0


	//   ....[15]....
        /*0100*/ 	.word	0x0000b920


	//   ....[16]....
        /*0104*/ 	.word	0x0000b990


	//----- nvinfo : EIATTR_REG_RECONFIG
	.align		4
.L_330:
        /*0108*/ 	.byte	0x01, 0x54
	.zero		2


	//----- nvinfo : EIATTR_SYSCALL_OFFSETS
	.align		4
        /*010c*/ 	.byte	0x04, 0x46
        /*010e*/ 	.short	(.L_332 - .L_331)


	//   ....[0]....
.L_331:
        /*0110*/ 	.word	0x00000fc0


	//   ....[1]....
        /*0114*/ 	.word	0x000010b0


	//   ....[2]....
        /*0118*/ 	.word	0x00001210


	//   ....[3]....
        /*011c*/ 	.word	0x00001300


	//----- nvinfo : EIATTR_MBARRIER_INSTR_OFFSETS
	.align		4
.L_332:
        /*0120*/ 	.byte	0x04, 0x39
        /*0122*/ 	.short	(.L_334 - .L_333)


	//   ....[0]....
.L_333:
        /*0124*/ 	.word	0x00000260
        /*0128*/ 	.word	0x000000ff
        /*012c*/ 	.word	0x00030800
        /*0130*/ 	.short	0x0100
        /*0132*/ 	.byte	0x06
	.zero		1


	//   ....[1]....
        /*0134*/ 	.word	0x00000350
        /*0138*/ 	.word	0x000000ff
        /*013c*/ 	.word	0x00030810
        /*0140*/ 	.short	0x0100
        /*0142*/ 	.byte	0x08
	.zero		1


	//   ....[2]....
        /*0144*/ 	.word	0x00000360
        /*0148*/ 	.word	0x000000ff
        /*014c*/ 	.word	0x00030820
        /*0150*/ 	.short	0x0100
        /*0152*/ 	.byte	0x08
	.zero		1


	//   ....[3]....
        /*0154*/ 	.word	0x00000370
        /*0158*/ 	.word	0x000000ff
        /*015c*/ 	.word	0x00030818
        /*0160*/ 	.short	0x0100
        /*0162*/ 	.byte	0x08
	.zero		1


	//   ....[4]....
        /*0164*/ 	.word	0x00000380
        /*0168*/ 	.word	0x000000ff
        /*016c*/ 	.word	0x00030828
        /*0170*/ 	.short	0x0100
        /*0172*/ 	.byte	0x08
	.zero		1


	//   ....[5]....
        /*0174*/ 	.word	0x000004b0
        /*0178*/ 	.word	0x000000ff
        /*017c*/ 	.word	0x00030830
        /*0180*/ 	.short	0x0100
        /*0182*/ 	.byte	0x08
	.zero		1


	//   ....[6]....
        /*0184*/ 	.word	0x000004c0
        /*0188*/ 	.word	0x000000ff
        /*018c*/ 	.word	0x00030840
        /*0190*/ 	.short	0x0100
        /*0192*/ 	.byte	0x08
	.zero		1


	//   ....[7]....
        /*0194*/ 	.word	0x000004d0
        /*0198*/ 	.word	0x000000ff
        /*019c*/ 	.word	0x00030838
        /*01a0*/ 	.short	0x0100
        /*01a2*/ 	.byte	0x08
	.zero		1


	//   ....[8]....
        /*01a4*/ 	.word	0x000004e0
        /*01a8*/ 	.word	0x000000ff
        /*01ac*/ 	.word	0x00030848
        /*01b0*/ 	.short	0x0100
        /*01b2*/ 	.byte	0x08
	.zero		1


	//   ....[9]....
        /*01b4*/ 	.word	0x000013d0
        /*01b8*/ 	.word	0x00000010
        /*01bc*/ 	.word	0x00030800
        /*01c0*/ 	.short	0x010a
        /*01c2*/ 	.byte	0x3f
	.zero		1


	//   ....[10]....
        /*01c4*/ 	.word	0x00001640
        /*01c8*/ 	.word	0x00000010
        /*01cc*/ 	.word	0x00030800
        /*01d0*/ 	.short	0x010a
        /*01d2*/ 	.byte	0x3f
	.zero		1


	//   ....[11]....
        /*01d4*/ 	.word	0x00001b50
        /*01d8*/ 	.word	0x00000002
        /*01dc*/ 	.word	0x00030810
        /*01e0*/ 	.short	0x010a
        /*01e2*/ 	.byte	0x3f
	.zero		1


	//   ....[12]....
        /*01e4*/ 	.word	0x00001b90
        /*01e8*/ 	.word	0x00000002
        /*01ec*/ 	.word	0x00030810
        /*01f0*/ 	.short	0x010a
        /*01f2*/ 	.byte	0x3f
	.zero		1


	//   ....[13]....
        /*01f4*/ 	.word	0x000020c0
        /*01f8*/ 	.word	0x00000002
        /*01fc*/ 	.word	0x00030830
        /*0200*/ 	.short	0x010a
        /*0202*/ 	.byte	0x3f
	.zero		1


	//   ....[14]....
        /*0204*/ 	.word	0x00002140
        /*0208*/ 	.word	0x00000002
        /*020c*/ 	.word	0x00030830
        /*0210*/ 	.short	0x010a
        /*0212*/ 	.byte	0x3f
	.zero		1


	//   ....[15]....
        /*0214*/ 	.word	0x000040c0
        /*0218*/ 	.word	0x00000000
        /*021c*/ 	.word	0x00000000
        /*0220*/ 	.short	0x0101
        /*0222*/ 	.byte	0x3f
	.zero		1


	//   ....[16]....
        /*0224*/ 	.word	0x000043d0
        /*0228*/ 	.word	0x00000002
        /*022c*/ 	.word	0x00000000
        /*0230*/ 	.short	0x0101
        /*0232*/ 	.byte	0x3f
	.zero		1


	//   ....[17]....
        /*0234*/ 	.word	0x00009cb0
        /*0238*/ 	.word	0x0000000c
        /*023c*/ 	.word	0x00030820
        /*0240*/ 	.short	0x010a
        /*0242*/ 	.byte	0x3f
	.zero		1


	//   ....[18]....
        /*0244*/ 	.word	0x0000a290
        /*0248*/ 	.word	0x0000000c
        /*024c*/ 	.word	0x00030840
        /*0250*/ 	.short	0x010a
        /*0252*/ 	.byte	0x3f
	.zero		1


	//   ....[19]....
        /*0254*/ 	.word	0x0000a540
        /*0258*/ 	.word	0x0000000c
        /*025c*/ 	.word	0x00030828
        /*0260*/ 	.short	0x010a
        /*0262*/ 	.byte	0x3f
	.zero		1


	//   ....[20]....
        /*0264*/ 	.word	0x0000a770
        /*0268*/ 	.word	0x0000000c
        /*026c*/ 	.word	0x00030848
        /*0270*/ 	.short	0x010a
        /*0272*/ 	.byte	0x3f
	.zero		1


	//   ....[21]....
        /*0274*/ 	.word	0x0000a9f0
        /*0278*/ 	.word	0x0000000c
        /*027c*/ 	.word	0x00030820
        /*0280*/ 	.short	0x010a
        /*0282*/ 	.byte	0x3f
	.zero		1


	//   ....[22]....
        /*0284*/ 	.word	0x0000ac80
        /*0288*/ 	.word	0x0000000c
        /*028c*/ 	.word	0x00030840
        /*0290*/ 	.short	0x010a
        /*0292*/ 	.byte	0x3f
	.zero		1


	//   ....[23]....
        /*0294*/ 	.word	0x0000af00
        /*0298*/ 	.word	0x0000000c
        /*029c*/ 	.word	0x00030828
        /*02a0*/ 	.short	0x010a
        /*02a2*/ 	.byte	0x3f
	.zero		1


	//   ....[24]....
        /*02a4*/ 	.word	0x0000b160
        /*02a8*/ 	.word	0x00000004
        /*02ac*/ 	.word	0x00030840
        /*02b0*/ 	.short	0x010a
        /*02b2*/ 	.byte	0x3f
	.zero		1


	//   ....[25]....
        /*02b4*/ 	.word	0x0000b5e0
        /*02b8*/ 	.word	0x00000007
        /*02bc*/ 	.word	0x00000000
        /*02c0*/ 	.short	0x010a
        /*02c2*/ 	.byte	0x3f
	.zero		1


	//   ....[26]....
        /*02c4*/ 	.word	0x0000b630
        /*02c8*/ 	.word	0x0000000b
        /*02cc*/ 	.word	0x00000000
        /*02d0*/ 	.short	0x010a
        /*02d2*/ 	.byte	0x3f
	.zero		1


	//   ....[27]....
        /*02d4*/ 	.word	0x0000b690
        /*02d8*/ 	.word	0x00000009
        /*02dc*/ 	.word	0x00000000
        /*02e0*/ 	.short	0x010a
        /*02e2*/ 	.byte	0x3f
	.zero		1


	//   ....[28]....
        /*02e4*/ 	.word	0x0000b6c0
        /*02e8*/ 	.word	0x00000003
        /*02ec*/ 	.word	0x00000000
        /*02f0*/ 	.short	0x010a
        /*02f2*/ 	.byte	0x3f
	.zero		1


	//   ....[29]....
        /*02f4*/ 	.word	0x0000b790
        /*02f8*/ 	.word	0x00000010
        /*02fc*/ 	.word	0x00030800
        /*0300*/ 	.short	0x010a
        /*0302*/ 	.byte	0x3f
	.zero		1


	//   ....[30]....
        /*0304*/ 	.word	0x0000b7e0
        /*0308*/ 	.word	0x00000002
        /*030c*/ 	.word	0x00030810
        /*0310*/ 	.short	0x010a
        /*0312*/ 	.byte	0x3f
	.zero		1


	//   ....[31]....
        /*0314*/ 	.word	0x0000b830
        /*0318*/ 	.word	0x00000002
        /*031c*/ 	.word	0x00030830
        /*0320*/ 	.short	0x010a
        /*0322*/ 	.byte	0x3f
	.zero		1


	//   ....[32]....
        /*0324*/ 	.word	0x0000b9d0
        /*0328*/ 	.word	0x0000000c
        /*032c*/ 	.word	0x00030820
        /*0330*/ 	.short	0x010a
        /*0332*/ 	.byte	0x3f
	.zero		1


	//   ....[33]....
        /*0334*/ 	.word	0x0000ba20
        /*0338*/ 	.word	0x0000000c
        /*033c*/ 	.word	0x00030840
        /*0340*/ 	.short	0x010a
        /*0342*/ 	.byte	0x3f
	.zero		1


	//   ....[34]....
        /*0344*/ 	.word	0x0000ba70
        /*0348*/ 	.word	0x0000000c
        /*034c*/ 	.word	0x00030828
        /*0350*/ 	.short	0x010a
        /*0352*/ 	.byte	0x3f
	.zero		1


	//   ....[35]....
        /*0354*/ 	.word	0x0000bac0
        /*0358*/ 	.word	0x0000000c
        /*035c*/ 	.word	0x00030848
        /*0360*/ 	.short	0x010a
        /*0362*/ 	.byte	0x3f
	.zero		1


	//   ....[36]....
        /*0364*/ 	.word	0x0000bb20
        /*0368*/ 	.word	0x0000000c
        /*036c*/ 	.word	0x00030820
        /*0370*/ 	.short	0x010a
        /*0372*/ 	.byte	0x3f
	.zero		1


	//   ....[37]....
        /*0374*/ 	.word	0x0000bb70
        /*0378*/ 	.word	0x0000000c
        /*037c*/ 	.word	0x00030840
        /*0380*/ 	.short	0x010a
        /*0382*/ 	.byte	0x3f
	.zero		1


	//   ....[38]....
        /*0384*/ 	.word	0x0000bbc0
        /*0388*/ 	.word	0x0000000c
        /*038c*/ 	.word	0x00030828
        /*0390*/ 	.short	0x010a
        /*0392*/ 	.byte	0x3f
	.zero		1


	//   ....[39]....
        /*0394*/ 	.word	0x0000bc10
        /*0398*/ 	.word	0x00000004
        /*039c*/ 	.word	0x00030840
        /*03a0*/ 	.short	0x010a
        /*03a2*/ 	.byte	0x3f
	.zero		1


	//   ....[40]....
        /*03a4*/ 	.word	0x0000bce0
        /*03a8*/ 	.word	0x00000007
        /*03ac*/ 	.word	0x00000000
        /*03b0*/ 	.short	0x010a
        /*03b2*/ 	.byte	0x3f
	.zero		1


	//   ....[41]....
        /*03b4*/ 	.word	0x0000bd30
        /*03b8*/ 	.word	0x0000000b
        /*03bc*/ 	.word	0x00000000
        /*03c0*/ 	.short	0x010a
        /*03c2*/ 	.byte	0x3f
	.zero		1


	//   ....[42]....
        /*03c4*/ 	.word	0x0000bd80
        /*03c8*/ 	.word	0x00000009
        /*03cc*/ 	.word	0x00000000
        /*03d0*/ 	.short	0x010a
        /*03d2*/ 	.byte	0x3f
	.zero		1


	//----- nvinfo : EIATTR_NUM_MBARRIERS
	.align		4
.L_334:
        /*03d4*/ 	.byte	0x03, 0x38
        /*03d6*/ 	.short	0x0009


	//----- nvinfo : EIATTR_EXIT_INSTR_OFFSETS
	.align		4
        /*03d8*/ 	.byte	0x04, 0x1c
        /*03da*/ 	.short	(.L_336 - .L_335)


	//   ....[0]....
.L_335:
        /*03dc*/ 	.word	0x0000b710


	//----- nvinfo : EIATTR_MAX_THREADS
	.align		4
.L_336:
        /*03e0*/ 	.byte	0x04, 0x05
        /*03e2*/ 	.short	(.L_338 - .L_337)
.L_337:
        /*03e4*/ 	.word	0x00000180
        /*03e8*/ 	.word	0x00000001
        /*03ec*/ 	.word	0x00000001


	//----- nvinfo : EIATTR_CRS_STACK_SIZE
	.align		4
.L_338:
        /*03f0*/ 	.byte	0x04, 0x1e
        /*03f2*/ 	.short	(.L_340 - .L_339)
.L_339:
        /*03f4*/ 	.word	0x00000000


	//----- nvinfo : EIATTR_CBANK_PARAM_SIZE
	.align		4
.L_340:
        /*03f8*/ 	.byte	0x03, 0x19
        /*03fa*/ 	.short	0x06f0


	//----- nvinfo : EIATTR_PARAM_CBANK
	.align		4
        /*03fc*/ 	.byte	0x04, 0x0a
        /*03fe*/ 	.short	(.L_342 - .L_341)
	.align		4
.L_341:
        /*0400*/ 	.word	index@(.nv.constant0._ZN7cutlass13device_kernelIN5flash11enable_sm90INS1_16FlashAttnBwdSm90INS1_25CollectiveMainloopBwdSm90ILi2ELi2ELi2EN4cute5tupleIJNS5_1CILi1EEES8_S8_EEENS6_IJNS7_ILi64EEENS7_ILi128EEESB_EEENS_10bfloat16_tEfNS_4arch4Sm90ELb0ELb0ELb1ELb1ELb1ELb1ELb0ELb0ELi2ELi1ELi2ELi1ELb0EEENS1_21CollectiveEpilogueBwdISC_SD_SF_Li256ELb1ELb0ELi1EEENS1_19SingleTileSchedulerILb1ELb0ELb0ELi128EEEEEEEEEvNT_6ParamsE)
        /*0404*/ 	.short	0x0210
        /*0406*/ 	.short	0x06f0


	//----- nvinfo : EIATTR_SW_WAR
	.align		4
.L_342:
        /*0408*/ 	.byte	0x04, 0x36
        /*040a*/ 	.short	(.L_344 - .L_343)
.L_343:
        /*040c*/ 	.word	0x00000008
.L_344:


//--------------------- .nv.info._ZN7cutlass13device_kernelIN5flash11enable_sm90INS1_16FlashAttnBwdSm90INS1_25CollectiveMainloopBwdSm90ILi2ELi2ELi2EN4cute5tupleIJNS5_1CILi1EEES8_S8_EEENS6_IJNS7_ILi64EEENS7_ILi128EEESB_EEENS_10bfloat16_tEfNS_4arch4Sm90ELb0ELb0ELb1ELb1ELb0ELb1ELb0ELb0ELi2ELi1ELi2ELi1ELb0EEENS1_24CollectiveEpilogueBwdGQAISC_fSF_Li256ELb1ELb0EEENS1_19SingleTileSchedulerILb1ELb0ELb0ELi128EEEEEEEEEvNT_6ParamsE --------------------------
	.section	.nv.info._ZN7cutlass13device_kernelIN5flash11enable_sm90INS1_16FlashAttnBwdSm90INS1_25CollectiveMainloopBwdSm90ILi2ELi2ELi2EN4cute5tupleIJNS5_1CILi1EEES8_S8_EEENS6_IJNS7_ILi64EEENS7_ILi128EEESB_EEENS_10bfloat16_tEfNS_4arch4Sm90ELb0ELb0ELb1ELb1ELb0ELb1ELb0ELb0ELi2ELi1ELi2ELi1ELb0EEENS1_24CollectiveEpilogueBwdGQAISC_fSF_Li256ELb1ELb0EEENS1_19SingleTileSchedulerILb1ELb0ELb0ELi128EEEEEEEEEvNT_6ParamsE,"",@"SHT_CUDA_INFO"
	.sectionflags	@""
	.align	4


	//----- nvinfo : EIATTR_CUDA_API_VERSION
	.align		4
        /*0000*/ 	.byte	0x04, 0x37
        /*0002*/ 	.short	(.L_346 - .L_345)
.L_345:
        /*0004*/ 	.word	0x00000082


	//----- nvinfo : EIATTR_KPARAM_INFO
	.align		4
.L_346:
        /*0008*/ 	.byte	0x04, 0x17
        /*000a*/ 	.short	(.L_348 - .L_347)
.L_347:
        /*000c*/ 	.word	0x00000000
        /*0010*/ 	.short	0x0000
        /*0012*/ 	.short	0x0070
        /*0014*/ 	.byte	0x00, 0xf0, 0x01, 0x1a


	//----- nvinfo : EIATTR_SPARSE_MMA_MASK
	.align		4
.L_348:
        /*0018*/ 	.byte	0x03, 0x50
        /*001a*/ 	.short	0x0000


	//----- nvinfo : EIATTR_MAXREG_COUNT
	.align		4
        /*001c*/ 	.byte	0x03, 0x1b
        /*001e*/ 	.short	0x00a8


	//----- nvinfo : EIATTR_NUM_BARRIERS
	.align		4
        /*0020*/ 	.byte	0x02, 0x4c
        /*0022*/ 	.byte	0x10
	.zero		1


	//----- nvinfo : EIATTR_EXTERNS
	.align		4
        /*0024*/ 	.byte	0x04, 0x0f
        /*0026*/ 	.short	(.L_350 - .L_349)


	//   ....[0]....
	.align		4
.L_349:
        /*0028*/ 	.word	index@(__assertfail)


	//----- nvinfo : EIATTR_ANNOTATIONS
	.align		4
.L_350:
        /*002c*/ 	.byte	0x04, 0x55
        /*002e*/ 	.short	(.L_352 - .L_351)


	//   ....[0]....
.L_351:
        /*0030*/ 	.word	0x00000001
        /*0034*/ 	.byte	0x60, 0x05, 0x00, 0x00, 0x01, 0x00, 0x00, 0x00, 0x40, 0x16, 0x00, 0x00, 0x01, 0x00, 0x00, 0x00
        /*0044*/ 	.byte	0x30, 0x74, 0x00, 0x00, 0x01, 0x00, 0x00, 0x00, 0x60, 0x74, 0x00, 0x00, 0x01, 0x00, 0x00, 0x00
        /*0054*/ 	.byte	0x70, 0x81, 0x00, 0x00


	//----- nvinfo : EIATTR_MERCURY_ISA_VERSION
	.align		4
.L_352:
        /*0058*/ 	.byte	0x03, 0x5f
        /*005a*/ 	.short	0x0101


	//----- nvinfo : EIATTR_INT_WARP_WIDE_INSTR_OFFSETS
	.align		4
        /*005c*/ 	.byte	0x04, 0x31
        /*005e*/ 	.short	(.L_354 - .L_353)


	//   ....[0]....
.L_353:
        /*0060*/ 	.word	0x00000180


	//   ....[1]....
        /*0064*/ 	.word	0x00000240


	//   ....[2]....
        /*0068*/ 	.word	0x00006430


	//----- nvinfo : EIATTR_COOP_GROUP_MASK_REGIDS
	.align		4
.L_354:
        /*006c*/ 	.byte	0x04, 0x29
        /*006e*/ 	.short	(.L_356 - .L_355)


	//   ....[0]....
.L_355:
        /*0070*/ 	.word	0xffffffff


	//   ....[1]....
        /*0074*/ 	.word	0xffffffff


	//   ....[2]....
        /*0078*/ 	.word	0xffffffff


	//   ....[3]....
        /*007c*/ 	.word	0xffffffff


	//   ....[4]....
        /*0080*/ 	.word	0xffffffff


	//   ....[5]....
        /*0084*/ 	.word	0xffffffff


	//   ....[6]....
        /*0088*/ 	.word	0xffffffff


	//   ....[7]....
        /*008c*/ 	.word	0x0500000f


	//----- nvinfo : EIATTR_COOP_GROUP_INSTR_OFFSETS
	.align		4
.L_356:
        /*0090*/ 	.byte	0x04, 0x28
        /*0092*/ 	.short	(.L_358 - .L_357)


	//   ....[0]....
.L_357:
        /*0094*/ 	.word	0x00000060


	//   ....[1]....
        /*0098*/ 	.word	0x00000190


	//   ....[2]....
        /*009c*/ 	.word	0x00000220


	//   ....[3]....
        /*00a0*/ 	.word	0x000003a0


	//   ....[4]....
        /*00a4*/ 	.word	0x00000610


	//   ....[5]....
        /*00a8*/ 	.word	0x00001360


	//   ....[6]....
        /*00ac*/ 	.word	0x00005190


	//   ....[7]....
        /*00b0*/ 	.word	0x000083e0


	//----- nvinfo : EIATTR_REG_RECONFIG
	.align		4
.L_358:
        /*00b4*/ 	.byte	0x01, 0x54
	.zero		2


	//----- nvinfo : EIATTR_SYSCALL_OFFSETS
	.align		4
        /*00b8*/ 	.byte	0x04, 0x46
        /*00ba*/ 	.short	(.L_360 - .L_359)


	//   ....[0]....
.L_359:
        /*00bc*/ 	.word	0x00000fa0


	//   ....[1]....
        /*00c0*/ 	.word	0x00001090


	//   ....[2]....
        /*00c4*/ 	.word	0x000011f0


	//   ....[3]....
        /*00c8*/ 	.word	0x000012e0


	//----- nvinfo : EIATTR_MBARRIER_INSTR_OFFSETS
	.align		4
.L_360:
        /*00cc*/ 	.byte	0x04, 0x39
        /*00ce*/ 	.short	(.L_362 - .L_361)


	//   ....[0]....
.L_361:
        /*00d0*/ 	.word	0x00000260
        /*00d4*/ 	.word	0x000000ff
        /*00d8*/ 	.word	0x00030800
        /*00dc*/ 	.short	0x0100
        /*00de*/ 	.byte	0x06
	.zero		1


	//   ....[1]....
        /*00e0*/ 	.word	0x00000350
        /*00e4*/ 	.word	0x000000ff
        /*00e8*/ 	.word	0x00030810
        /*00ec*/ 	.short	0x0100
        /*00ee*/ 	.byte	0x08
	.zero		1


	//   ....[2]....
        /*00f0*/ 	.word	0x00000360
        /*00f4*/ 	.word	0x000000ff
        /*00f8*/ 	.word	0x00030820
        /*00fc*/ 	.short	0x0100
        /*00fe*/ 	.byte	0x08
	.zero		1


	//   ....[3]....
        /*0100*/ 	.word	0x00000370
        /*0104*/ 	.word	0x000000ff
        /*0108*/ 	.word	0x00030818
        /*010c*/ 	.short	0x0100
        /*010e*/ 	.byte	0x08
	.zero		1


	//   ....[4]....
        /*0110*/ 	.word	0x00000380
        /*0114*/ 	.word	0x000000ff
        /*0118*/ 	.word	0x00030828
        /*011c*/ 	.short	0x0100
        /*011e*/ 	.byte	0x08
	.zero		1


	//   ....[5]....
        /*0120*/ 	.word	0x000004b0
        /*0124*/ 	.word	0x000000ff
        /*0128*/ 	.word	0x00030830
        /*012c*/ 	.short	0x0100
        /*012e*/ 	.byte	0x08
	.zero		1


	//   ....[6]....
        /*0130*/ 	.word	0x000004c0
        /*0134*/ 	.word	0x000000ff
        /*0138*/ 	.word	0x00030840
        /*013c*/ 	.short	0x0100
        /*013e*/ 	.byte	0x08
	.zero		1


	//   ....[7]....
        /*0140*/ 	.word	0x000004d0
        /*0144*/ 	.word	0x000000ff
        /*0148*/ 	.word	0x00030838
        /*014c*/ 	.short	0x0100
        /*014e*/ 	.byte	0x08
	.zero		1


	//   ....[8]....
        /*0150*/ 	.word	0x000004e0
        /*0154*/ 	.word	0x000000ff
        /*0158*/ 	.word	0x00030848
        /*015c*/ 	.short	0x0100
        /*015e*/ 	.byte	0x08
	.zero		1


	//   ....[9]....
        /*0160*/ 	.word	0x000013b0
        /*0164*/ 	.word	0x00000010
        /*0168*/ 	.word	0x00030800
        /*016c*/ 	.short	0x010a
        /*016e*/ 	.byte	0x3f
	.zero		1


	//   ....[10]....
        /*0170*/ 	.word	0x00001620
        /*0174*/ 	.word	0x00000010
        /*0178*/ 	.word	0x00030800
        /*017c*/ 	.short	0x010a
        /*017e*/ 	.byte	0x3f
	.zero		1


	//   ....[11]....
        /*0180*/ 	.word	0x00001b30
        /*0184*/ 	.word	0x00000002
        /*0188*/ 	.word	0x00030810
        /*018c*/ 	.short	0x010a
        /*018e*/ 	.byte	0x3f
	.zero		1


	//   ....[12]....
        /*0190*/ 	.word	0x00001b70
        /*0194*/ 	.word	0x00000002
        /*0198*/ 	.word	0x00030810
        /*019c*/ 	.short	0x010a
        /*019e*/ 	.byte	0x3f
	.zero		1


	//   ....[13]....
        /*01a0*/ 	.word	0x000020a0
        /*01a4*/ 	.word	0x00000002
        /*01a8*/ 	.word	0x00030830
        /*01ac*/ 	.short	0x010a
        /*01ae*/ 	.byte	0x3f
	.zero		1


	//   ....[14]....
        /*01b0*/ 	.word	0x00002120
        /*01b4*/ 	.word	0x00000002
        /*01b8*/ 	.word	0x00030830
        /*01bc*/ 	.short	0x010a
        /*01be*/ 	.byte	0x3f
	.zero		1


	//   ....[15]....
        /*01c0*/ 	.word	0x000040a0
        /*01c4*/ 	.word	0x00000000
        /*01c8*/ 	.word	0x00000000
        /*01cc*/ 	.short	0x0101
        /*01ce*/ 	.byte	0x3f
	.zero		1


	//   ....[16]....
        /*01d0*/ 	.word	0x000043b0
        /*01d4*/ 	.word	0x00000002
        /*01d8*/ 	.word	0x00000000
        /*01dc*/ 	.short	0x0101
        /*01de*/ 	.byte	0x3f
	.zero		1


	//   ....[17]....
        /*01e0*/ 	.word	0x00006930
        /*01e4*/ 	.word	0x0000000c
        /*01e8*/ 	.word	0x00030820
        /*01ec*/ 	.short	0x010a
        /*01ee*/ 	.byte	0x3f
	.zero		1


	//   ....[18]....
        /*01f0*/ 	.word	0x00006f10
        /*01f4*/ 	.word	0x0000000c
        /*01f8*/ 	.word	0x00030840
        /*01fc*/ 	.short	0x010a
        /*01fe*/ 	.byte	0x3f
	.zero		1


	//   ....[19]....
        /*0200*/ 	.word	0x000071c0
        /*0204*/ 	.word	0x0000000c
        /*0208*/ 	.word	0x00030828
        /*020c*/ 	.short	0x010a
        /*020e*/ 	.byte	0x3f
	.zero		1


	//   ....[20]....
        /*0210*/ 	.word	0x000073f0
        /*0214*/ 	.word	0x0000000c
        /*0218*/ 	.word	0x00030848
        /*021c*/ 	.short	0x010a
        /*021e*/ 	.byte	0x3f
	.zero		1


	//   ....[21]....
        /*0220*/ 	.word	0x00007670
        /*0224*/ 	.word	0x0000000c
        /*0228*/ 	.word	0x00030820
        /*022c*/ 	.short	0x010a
        /*022e*/ 	.byte	0x3f
	.zero		1


	//   ....[22]....
        /*0230*/ 	.word	0x00007900
        /*0234*/ 	.word	0x0000000c
        /*0238*/ 	.word	0x00030840
        /*023c*/ 	.short	0x010a
        /*023e*/ 	.byte	0x3f
	.zero		1


	//   ....[23]....
        /*0240*/ 	.word	0x00007b80
        /*0244*/ 	.word	0x0000000c
        /*0248*/ 	.word	0x00030828
        /*024c*/ 	.short	0x010a
        /*024e*/ 	.byte	0x3f
	.zero		1


	//   ....[24]....
        /*0250*/ 	.word	0x00007de0
        /*0254*/ 	.word	0x00000004
        /*0258*/ 	.word	0x00030840
        /*025c*/ 	.short	0x010a
        /*025e*/ 	.byte	0x3f
	.zero		1


	//   ....[25]....
        /*0260*/ 	.word	0x00008260
        /*0264*/ 	.word	0x00000007
        /*0268*/ 	.word	0x00000000
        /*026c*/ 	.short	0x010a
        /*026e*/ 	.byte	0x3f
	.zero		1


	//   ....[26]....
        /*0270*/ 	.word	0x000082b0
        /*0274*/ 	.word	0x0000000b
        /*0278*/ 	.word	0x00000000
        /*027c*/ 	.short	0x010a
        /*027e*/ 	.byte	0x3f
	.zero		1


	//   ....[27]....
        /*0280*/ 	.word	0x00008310
        /*0284*/ 	.word	0x00000009
        /*0288*/ 	.word	0x00000000
        /*028c*/ 	.short	0x010a
        /*028e*/ 	.byte	0x3f
	.zero		1


	//   ....[28]....
        /*0290*/ 	.word	0x00008340
        /*0294*/ 	.word	0x00000003
        /*0298*/ 	.word	0x00000000
        /*029c*/ 	.short	0x010a
        /*029e*/ 	.byte	0x3f
	.zero		1


	//   ....[29]....
        /*02a0*/ 	.word	0x00008410
        /*02a4*/ 	.word	0x00000010
        /*02a8*/ 	.word	0x00030800
        /*02ac*/ 	.short	0x010a
        /*02ae*/ 	.byte	0x3f
	.zero		1


	//   ....[30]....
        /*02b0*/ 	.word	0x00008460
        /*02b4*/ 	.word	0x00000002
        /*02b8*/ 	.word	0x00030810
        /*02bc*/ 	.short	0x010a
        /*02be*/ 	.byte	0x3f
	.zero		1


	//   ....[31]....
        /*02c0*/ 	.word	0x000084b0
        /*02c4*/ 	.word	0x00000002
        /*02c8*/ 	.word	0x00030830
        /*02cc*/ 	.short	0x010a
        /*02ce*/ 	.byte	0x3f
	.zero		1


	//   ....[32]....
        /*02d0*/ 	.word	0x00008500
        /*02d4*/ 	.word	0x0000000c
        /*02d8*/ 	.word	0x00030820
        /*02dc*/ 	.short	0x010a
        /*02de*/ 	.byte	0x3f
	.zero		1


	//   ....[33]....
        /*02e0*/ 	.word	0x00008550
        /*02e4*/ 	.word	0x0000000c
        /*02e8*/ 	.word	0x00030840
        /*02ec*/ 	.short	0x010a
        /*02ee*/ 	.byte	0x3f
	.zero		1


	//   ....[34]....
        /*02f0*/ 	.word	0x000085a0
        /*02f4*/ 	.word	0x0000000c
        /*02f8*/ 	.word	0x00030828
        /*02fc*/ 	.short	0x010a
        /*02fe*/ 	.byte	0x3f
	.zero		1


	//   ....[35]....
        /*0300*/ 	.word	0x000085f0
        /*0304*/ 	.word	0x0000000c
        /*0308*/ 	.word	0x00030848
        /*030c*/ 	.short	0x010a
        /*030e*/ 	.byte	0x3f
	.zero		1


	//   ....[36]....
        /*0310*/ 	.word	0x00008650
        /*0314*/ 	.word	0x0000000c
        /*0318*/ 	.word	0x00030820
        /*031c*/ 	.short	0x010a
        /*031e*/ 	.byte	0x3f
	.zero		1


	//   ....[37]....
        /*0320*/ 	.word	0x000086a0
        /*0324*/ 	.word	0x0000000c
        /*0328*/ 	.word	0x00030840
        /*032c*/ 	.short	0x010a
        /*032e*/ 	.byte	0x3f
	.zero		1


	//   ....[38]....
        /*0330*/ 	.word	0x000086f0
        /*0334*/ 	.word	0x0000000c
        /*0338*/ 	.word	0x00030828
        /*033c*/ 	.short	0x010a
        /*033e*/ 	.byte	0x3f
	.zero		1


	//   ....[39]....
        /*0340*/ 	.word	0x00008740
        /*0344*/ 	.word	0x00000004
        /*0348*/ 	.word	0x00030840
        /*034c*/ 	.short	0x010a
        /*034e*/ 	.byte	0x3f
	.zero		1


	//   ....[40]....
        /*0350*/ 	.word	0x00008820
        /*0354*/ 	.word	0x00000007
        /*0358*/ 	.word	0x00000000
        /*035c*/ 	.short	0x010a
        /*035e*/ 	.byte	0x3f
	.zero		1


	//   ....[41]....
        /*0360*/ 	.word	0x00008870
        /*0364*/ 	.word	0x0000000b
        /*0368*/ 	.word	0x00000000
        /*036c*/ 	.short	0x010a
        /*036e*/ 	.byte	0x3f
	.zero		1


	//   ....[42]....
        /*0370*/ 	.word	0x000088c0
        /*0374*/ 	.word	0x00000009
        /*0378*/ 	.word	0x00000000
        /*037c*/ 	.short	0x010a
        /*037e*/ 	.byte	0x3f
	.zero		1


	//----- nvinfo : EIATTR_NUM_MBARRIERS
	.align		4
.L_362:
        /*0380*/ 	.byte	0x03, 0x38
        /*0382*/ 	.short	0x0009


	//----- nvinfo : EIATTR_EXIT_INSTR_OFFSETS
	.align		4
        /*0384*/ 	.byte	0x04, 0x1c
        /*0386*/ 	.short	(.L_364 - .L_363)


	//   ....[0]....
.L_363:
        /*0388*/ 	.word	0x00008390


	//----- nvinfo : EIATTR_MAX_THREADS
	.align		4
.L_364:
        /*038c*/ 	.byte	0x04, 0x05
        /*038e*/ 	.short	(.L_366 - .L_365)
.L_365:
        /*0390*/ 	.word	0x00000180
        /*0394*/ 	.word	0x00000001
        /*0398*/ 	.word	0x00000001


	//----- nvinfo : EIATTR_CRS_STACK_SIZE
	.align		4
.L_366:
        /*039c*/ 	.byte	0x04, 0x1e
        /*039e*/ 	.short	(.L_368 - .L_367)
.L_367:
        /*03a0*/ 	.word	0x00000000


	//----- nvinfo : EIATTR_CBANK_PARAM_SIZE
	.align		4
.L_368:
        /*03a4*/ 	.byte	0x03, 0x19
        /*03a6*/ 	.short	0x06f0


	//----- nvinfo : EIATTR_PARAM_CBANK
	.align		4
        /*03a8*/ 	.byte	0x04, 0x0a
        /*03aa*/ 	.short	(.L_370 - .L_369)
	.align		4
.L_369:
        /*03ac*/ 	.word	index@(.nv.constant0._ZN7cutlass13device_kernelIN5flash11enable_sm90INS1_16FlashAttnBwdSm90INS1_25CollectiveMainloopBwdSm90ILi2ELi2ELi2EN4cute5tupleIJNS5_1CILi1EEES8_S8_EEENS6_IJNS7_ILi64EEENS7_ILi128EEESB_EEENS_10bfloat16_tEfNS_4arch4Sm90ELb0ELb0ELb1ELb1ELb0ELb1ELb0ELb0ELi2ELi1ELi2ELi1ELb0EEENS1_24CollectiveEpilogueBwdGQAISC_fSF_Li256ELb1ELb0EEENS1_19SingleTileSchedulerILb1ELb0ELb0ELi128EEEEEEEEEvNT_6ParamsE)
        /*03b0*/ 	.short	0x0210
        /*03b2*/ 	.short	0x06f0


	//----- nvinfo : EIATTR_SW_WAR
	.align		4
.L_370:
        /*03b4*/ 	.byte	0x04, 0x36
        /*03b6*/ 	.short	(.L_372 - .L_371)
.L_371:
        /*03b8*/ 	.word	0x00000008
.L_372:


//--------------------- .nv.info._ZN7cutlass13device_kernelIN5flash11enable_sm90INS1_16FlashAttnBwdSm90INS1_25CollectiveMainloopBwdSm90ILi2ELi2ELi2EN4cute5tupleIJNS5_1CILi1EEES8_S8_EEENS6_IJNS7_ILi64EEENS7_ILi128EEESB_EEENS_10bfloat16_tEfNS_4arch4Sm90ELb0ELb0ELb1ELb1ELb1ELb1ELb0ELb0ELi2ELi1ELi2ELi1ELb0EEENS1_24CollectiveEpilogueBwdGQAISC_fSF_Li256ELb1ELb1EEENS1_19SingleTileSchedulerILb1ELb0ELb0ELi128EEEEEEEEEvNT_6ParamsE --------------------------
	.section	.nv.info._ZN7cutlass13device_kernelIN5flash11enable_sm90INS1_16FlashAttnBwdSm90INS1_25CollectiveMainloopBwdSm90ILi2ELi2ELi2EN4cute5tupleIJNS5_1CILi1EEES8_S8_EEENS6_IJNS7_ILi64EEENS7_ILi128EEESB_EEENS_10bfloat16_tEfNS_4arch4Sm90ELb0ELb0ELb1ELb1ELb1ELb1ELb0ELb0ELi2ELi1ELi2ELi1ELb0EEENS1_24CollectiveEpilogueBwdGQAISC_fSF_Li256ELb1ELb1EEENS1_19SingleTileSchedulerILb1ELb0ELb0ELi128EEEEEEEEEvNT_6ParamsE,"",@"SHT_CUDA_INFO"
	.sectionflags	@""
	.align	4


	//----- nvinfo : EIATTR_CUDA_API_VERSION
	.align		4
        /*0000*/ 	.byte	0x04, 0x37
        /*0002*/ 	.short	(.L_374 - .L_373)
.L_373:
        /*0004*/ 	.word	0x00000082


	//----- nvinfo : EIATTR_KPARAM_INFO
	.align		4
.L_374:
        /*0008*/ 	.byte	0x04, 0x17
        /*000a*/ 	.short	(.L_376 - .L_375)
.L_375:
        /*000c*/ 	.word	0x00000000
        /*0010*/ 	.short	0x0000
        /*0012*/ 	.short	0x0070
        /*0014*/ 	.byte	0x00, 0xf0, 0x01, 0x1a


	//----- nvinfo : EIATTR_SPARSE_MMA_MASK
	.align		4
.L_376:
        /*0018*/ 	.byte	0x03, 0x50
        /*001a*/ 	.short	0x0000


	//----- nvinfo : EIATTR_MAXREG_COUNT
	.align		4
        /*001c*/ 	.byte	0x03, 0x1b
        /*001e*/ 	.short	0x00a8


	//----- nvinfo : EIATTR_NUM_BARRIERS
	.align		4
        /*0020*/ 	.byte	0x02, 0x4c
        /*0022*/ 	.byte	0x10
	.zero		1


	//----- nvinfo : EIATTR_EXTERNS
	.align		4
        /*0024*/ 	.byte	0x04, 0x0f
        /*0026*/ 	.short	(.L_378 - .L_377)


	//   ....[0]....
	.align		4
.L_377:
        /*0028*/ 	.word	index@(__assertfail)


	//----- nvinfo : EIATTR_ANNOTATIONS
	.align		4
.L_378:
        /*002c*/ 	.byte	0x04, 0x55
        /*002e*/ 	.short	(.L_380 - .L_379)


	//   ....[0]....
.L_379:
        /*0030*/ 	.word	0x00000001
        /*0034*/ 	.byte	0x60, 0x05, 0x00, 0x00, 0x01, 0x00, 0x00, 0x00, 0x40, 0x16, 0x00, 0x00, 0x01, 0x00, 0x00, 0x00
        /*0044*/ 	.byte	0xd0, 0x80, 0x00, 0x00, 0x01, 0x00, 0x00, 0x00, 0x00, 0x81, 0x00, 0x00, 0x01, 0x00, 0x00, 0x00
        /*0054*/ 	.byte	0x10, 0x8e, 0x00, 0x00


	//----- nvinfo : EIATTR_MERCURY_ISA_VERSION
	.align		4
.L_380:
        /*0058*/ 	.byte	0x03, 0x5f
        /*005a*/ 	.short	0x0101


	//----- nvinfo : EIATTR_INT_WARP_WIDE_INSTR_OFFSETS
	.align		4
        /*005c*/ 	.byte	0x04, 0x31
        /*005e*/ 	.short	(.L_382 - .L_381)


	//   ....[0]....
.L_381:
        /*0060*/ 	.word	0x00000180


	//   ....[1]....
        /*0064*/ 	.word	0x00000240


	//   ....[2]....
        /*0068*/ 	.word	0x00006310


	//   ....[3]....
        /*006c*/ 	.word	0x00006780


	//   ....[4]....
        /*0070*/ 	.word	0x00006d50


	//   ....[5]....
        /*0074*/ 	.word	0x000070d0


	//----- nvinfo : EIATTR_COOP_GROUP_MASK_REGIDS
	.align		4
.L_382:
        /*0078*/ 	.byte	0x04, 0x29
        /*007a*/ 	.short	(.L_384 - .L_383)


	//   ....[0]....
.L_383:
        /*007c*/ 	.word	0xffffffff


	//   ....[1]....
        /*0080*/ 	.word	0xffffffff


	//   ....[2]....
        /*0084*/ 	.word	0xffffffff


	//   ....[3]....
        /*0088*/ 	.word	0xffffffff


	//   ....[4]....
        /*008c*/ 	.word	0xffffffff


	//   ....[5]....
        /*0090*/ 	.word	0xffffffff


	//   ....[6]....
        /*0094*/ 	.word	0xffffffff


	//   ....[7]....
        /*0098*/ 	.word	0xffffffff


	//   ....[8]....
        /*009c*/ 	.word	0xffffffff


	//   ....[9]....
        /*00a0*/ 	.word	0xffffffff


	//   ....[10]....
        /*00a4*/ 	.word	0xffffffff


	//   ....[11]....
        /*00a8*/ 	.word	0xffffffff


	//   ....[12]....
        /*00ac*/ 	.word	0xffffffff


	//   ....[13]....
        /*00b0*/ 	.word	0xffffffff


	//   ....[14]....
        /*00b4*/ 	.word	0xffffffff


	//   ....[15]....
        /*00b8*/ 	.word	0xffffffff


	//   ....[16]....
        /*00bc*/ 	.word	0xffffffff


	//   ....[17]....
        /*00c0*/ 	.word	0x0500000f


	//   ....[18]....
        /*00c4*/ 	.word	0x0500000f


	//   ....[19]....
        /*00c8*/ 	.word	0x0500000f


	//   ....[20]....
        /*00cc*/ 	.word	0x0500000f


	//   ....[21]....
        /*00d0*/ 	.word	0x0500000f


	//   ....[22]....
        /*00d4*/ 	.word	0x0500000f


	//----- nvinfo : EIATTR_COOP_GROUP_INSTR_OFFSETS
	.align		4
.L_384:
        /*00d8*/ 	.byte	0x04, 0x28
        /*00da*/ 	.short	(.L_386 - .L_385)


	//   ....[0]....
.L_385:
        /*00dc*/ 	.word	0x00000060


	//   ....[1]....
        /*00e0*/ 	.word	0x00000190


	//   ....[2]....
        /*00e4*/ 	.word	0x00000220


	//   ....[3]....
        /*00e8*/ 	.word	0x000003a0


	//   ....[4]....
        /*00ec*/ 	.word	0x00000610


	//   ....[5]....
        /*00f0*/ 	.word	0x00001360


	//   ....[6]....
        /*00f4*/ 	.word	0x00004f30


	//   ....[7]....
        /*00f8*/ 	.word	0x000050c0


	//   ....[8]....
        /*00fc*/ 	.word	0x00005390


	//   ....[9]....
        /*0100*/ 	.word	0x00005520


	//   ....[10]....
        /*0104*/ 	.word	0x00005630


	//   ....[11]....
        /*0108*/ 	.word	0x00005fb0


	//   ....[12]....
        /*010c*/ 	.word	0x00006240


	//   ....[13]....
        /*0110*/ 	.word	0x00006480


	//   ....[14]....
        /*0114*/ 	.word	0x000066b0


	//   ....[15]....
        /*0118*/ 	.word	0x00006960


	//   ....[16]....
        /*011c*/ 	.word	0x00006c90


	//   ....[17]....
        /*0120*/ 	.word	0x00009080


	//   ....[18]....
        /*0124*/ 	.word	0x000091d0


	//   ....[19]....
        /*0128*/ 	.word	0x00009240


	//   ....[20]....
        /*012c*/ 	.word	0x000092b0


	//   ....[21]....
        /*0130*/ 	.word	0x00009320


	//   ....[22]....
        /*0134*/ 	.word	0x00009390


	//----- nvinfo : EIATTR_REG_RECONFIG
	.align		4
.L_386:
        /*0138*/ 	.byte	0x01, 0x54
	.zero		2


	//----- nvinfo : EIATTR_SYSCALL_OFFSETS
	.align		4
        /*013c*/ 	.byte	0x04, 0x46
        /*013e*/ 	.short	(.L_388 - .L_387)


	//   ....[0]....
.L_387:
        /*0140*/ 	.word	0x00000fa0


	//   ....[1]....
        /*0144*/ 	.word	0x00001090


	//   ....[2]....
        /*0148*/ 	.word	0x000011f0


	//   ....[3]....
        /*014c*/ 	.word	0x000012e0


	//----- nvinfo : EIATTR_MBARRIER_INSTR_OFFSETS
	.align		4
.L_388:
        /*0150*/ 	.byte	0x04, 0x39
        /*0152*/ 	.short	(.L_390 - .L_389)


	//   ....[0]....
.L_389:
        /*0154*/ 	.word	0x00000260
        /*0158*/ 	.word	0x000000ff
        /*015c*/ 	.word	0x00030800
        /*0160*/ 	.short	0x0100
        /*0162*/ 	.byte	0x06
	.zero		1


	//   ....[1]....
        /*0164*/ 	.word	0x00000350
        /*0168*/ 	.word	0x000000ff
        /*016c*/ 	.word	0x00030810
        /*0170*/ 	.short	0x0100
        /*0172*/ 	.byte	0x08
	.zero		1


	//   ....[2]....
        /*0174*/ 	.word	0x00000360
        /*0178*/ 	.word	0x000000ff
        /*017c*/ 	.word	0x00030820
        /*0180*/ 	.short	0x0100
        /*0182*/ 	.byte	0x08
	.zero		1


	//   ....[3]....
        /*0184*/ 	.word	0x00000370
        /*0188*/ 	.word	0x000000ff
        /*018c*/ 	.word	0x00030818
        /*0190*/ 	.short	0x0100
        /*0192*/ 	.byte	0x08
	.zero		1


	//   ....[4]....
        /*0194*/ 	.word	0x00000380
        /*0198*/ 	.word	0x000000ff
        /*019c*/ 	.word	0x00030828
        /*01a0*/ 	.short	0x0100
        /*01a2*/ 	.byte	0x08
	.zero		1


	//   ....[5]....
        /*01a4*/ 	.word	0x000004b0
        /*01a8*/ 	.word	0x000000ff
        /*01ac*/ 	.word	0x00030830
        /*01b0*/ 	.short	0x0100
        /*01b2*/ 	.byte	0x08
	.zero		1


	//   ....[6]....
        /*01b4*/ 	.word	0x000004c0
        /*01b8*/ 	.word	0x000000ff
        /*01bc*/ 	.word	0x00030840
        /*01c0*/ 	.short	0x0100
        /*01c2*/ 	.byte	0x08
	.zero		1


	//   ....[7]....
        /*01c4*/ 	.word	0x000004d0
        /*01c8*/ 	.word	0x000000ff
        /*01cc*/ 	.word	0x00030838
        /*01d0*/ 	.short	0x0100
        /*01d2*/ 	.byte	0x08
	.zero		1


	//   ....[8]....
        /*01d4*/ 	.word	0x000004e0
        /*01d8*/ 	.word	0x000000ff
        /*01dc*/ 	.word	0x00030848
        /*01e0*/ 	.short	0x0100
        /*01e2*/ 	.byte	0x08
	.zero		1


	//   ....[9]....
        /*01e4*/ 	.word	0x000013b0
        /*01e8*/ 	.word	0x00000010
        /*01ec*/ 	.word	0x00030800
        /*01f0*/ 	.short	0x010a
        /*01f2*/ 	.byte	0x3f
	.zero		1


	//   ....[10]....
        /*01f4*/ 	.word	0x00001620
        /*01f8*/ 	.word	0x00000010
        /*01fc*/ 	.word	0x00030800
        /*0200*/ 	.short	0x010a
        /*0202*/ 	.byte	0x3f
	.zero		1


	//   ....[11]....
        /*0204*/ 	.word	0x00001b30
        /*0208*/ 	.word	0x00000002
        /*020c*/ 	.word	0x00030810
        /*0210*/ 	.short	0x010a
        /*0212*/ 	.byte	0x3f
	.zero		1


	//   ....[12]....
        /*0214*/ 	.word	0x00001b70
        /*0218*/ 	.word	0x00000002
        /*021c*/ 	.word	0x00030810
        /*0220*/ 	.short	0x010a
        /*0222*/ 	.byte	0x3f
	.zero		1


	//   ....[13]....
        /*0224*/ 	.word	0x000020a0
        /*0228*/ 	.word	0x00000002
        /*022c*/ 	.word	0x00030830
        /*0230*/ 	.short	0x010a
        /*0232*/ 	.byte	0x3f
	.zero		1


	//   ....[14]....
        /*0234*/ 	.word	0x00002120
        /*0238*/ 	.word	0x00000002
        /*023c*/ 	.word	0x00030830
        /*0240*/ 	.short	0x010a
        /*0242*/ 	.byte	0x3f
	.zero		1


	//   ....[15]....
        /*0244*/ 	.word	0x000040a0
        /*0248*/ 	.word	0x00000000
        /*024c*/ 	.word	0x00000000
        /*0250*/ 	.short	0x0101
        /*0252*/ 	.byte	0x3f
	.zero		1


	//   ....[16]....
        /*0254*/ 	.word	0x000043b0
        /*0258*/ 	.word	0x00000002
        /*025c*/ 	.word	0x00000000
        /*0260*/ 	.short	0x0101
        /*0262*/ 	.byte	0x3f
	.zero		1


	//   ....[17]....
        /*0264*/ 	.word	0x000075d0
        /*0268*/ 	.word	0x0000000c
        /*026c*/ 	.word	0x00030820
        /*0270*/ 	.short	0x010a
        /*0272*/ 	.byte	0x3f
	.zero		1


	//   ....[18]....
        /*0274*/ 	.word	0x00007bb0
        /*0278*/ 	.word	0x0000000c
        /*027c*/ 	.word	0x00030840
        /*0280*/ 	.short	0x010a
        /*0282*/ 	.byte	0x3f
	.zero		1


	//   ....[19]....
        /*0284*/ 	.word	0x00007e60
        /*0288*/ 	.word	0x0000000c
        /*028c*/ 	.word	0x00030828
        /*0290*/ 	.short	0x010a
        /*0292*/ 	.byte	0x3f
	.zero		1


	//   ....[20]....
        /*0294*/ 	.word	0x00008090
        /*0298*/ 	.word	0x0000000c
        /*029c*/ 	.word	0x00030848
        /*02a0*/ 	.short	0x010a
        /*02a2*/ 	.byte	0x3f
	.zero		1


	//   ....[21]....
        /*02a4*/ 	.word	0x00008310
        /*02a8*/ 	.word	0x0000000c
        /*02ac*/ 	.word	0x00030820
        /*02b0*/ 	.short	0x010a
        /*02b2*/ 	.byte	0x3f
	.zero		1


	//   ....[22]....
        /*02b4*/ 	.word	0x000085a0
        /*02b8*/ 	.word	0x0000000c
        /*02bc*/ 	.word	0x00030840
        /*02c0*/ 	.short	0x010a
        /*02c2*/ 	.byte	0x3f
	.zero		1


	//   ....[23]....
        /*02c4*/ 	.word	0x00008820
        /*02c8*/ 	.word	0x0000000c
        /*02cc*/ 	.word	0x00030828
        /*02d0*/ 	.short	0x010a
        /*02d2*/ 	.byte	0x3f
	.zero		1


	//   ....[24]....
        /*02d4*/ 	.word	0x00008a80
        /*02d8*/ 	.word	0x00000004
        /*02dc*/ 	.word	0x00030840
        /*02e0*/ 	.short	0x010a
        /*02e2*/ 	.byte	0x3f
	.zero		1


	//   ....[25]....
        /*02e4*/ 	.word	0x00008f00
        /*02e8*/ 	.word	0x00000007
        /*02ec*/ 	.word	0x00000000
        /*02f0*/ 	.short	0x010a
        /*02f2*/ 	.byte	0x3f
	.zero		1


	//   ....[26]....
        /*02f4*/ 	.word	0x00008f50
        /*02f8*/ 	.word	0x0000000b
        /*02fc*/ 	.word	0x00000000
        /*0300*/ 	.short	0x010a
        /*0302*/ 	.byte	0x3f
	.zero		1


	//   ....[27]....
        /*0304*/ 	.word	0x00008fb0
        /*0308*/ 	.word	0x00000009
        /*030c*/ 	.word	0x00000000
        /*0310*/ 	.short	0x010a
        /*0312*/ 	.byte	0x3f
	.zero		1


	//   ....[28]....
        /*0314*/ 	.word	0x00008fe0
        /*0318*/ 	.word	0x00000003
        /*031c*/ 	.word	0x00000000
        /*0320*/ 	.short	0x010a
        /*0322*/ 	.byte	0x3f
	.zero		1


	//   ....[29]....
        /*0324*/ 	.word	0x000090b0
        /*0328*/ 	.word	0x00000010
        /*032c*/ 	.word	0x00030800
        /*0330*/ 	.short	0x010a
        /*0332*/ 	.byte	0x3f
	.zero		1


	//   ....[30]....
        /*0334*/ 	.word	0x00009100
        /*0338*/ 	.word	0x00000002
        /*033c*/ 	.word	0x00030810
        /*0340*/ 	.short	0x010a
        /*0342*/ 	.byte	0x3f
	.zero		1


	//   ....[31]....
        /*0344*/ 	.word	0x00009150
        /*0348*/ 	.word	0x00000002
        /*034c*/ 	.word	0x00030830
        /*0350*/ 	.short	0x010a
        /*0352*/ 	.byte	0x3f
	.zero		1


	//   ....[32]....
        /*0354*/ 	.word	0x000093d0
        /*0358*/ 	.word	0x0000000c
        /*035c*/ 	.word	0x00030820
        /*0360*/ 	.short	0x010a
        /*0362*/ 	.byte	0x3f
	.zero		1


	//   ....[33]....
        /*0364*/ 	.word	0x00009420
        /*0368*/ 	.word	0x0000000c
        /*036c*/ 	.word	0x00030840
        /*0370*/ 	.short	0x010a
        /*0372*/ 	.byte	0x3f
	.zero		1


	//   ....[34]....
        /*0374*/ 	.word	0x00009470
        /*0378*/ 	.word	0x0000000c
        /*037c*/ 	.word	0x00030828
        /*0380*/ 	.short	0x010a
        /*0382*/ 	.byte	0x3f
	.zero		1


	//   ....[35]....
        /*0384*/ 	.word	0x000094c0
        /*0388*/ 	.word	0x0000000c
        /*038c*/ 	.word	0x00030848
        /*0390*/ 	.short	0x010a
        /*0392*/ 	.byte	0x3f
	.zero		1


	//   ....[36]....
        /*0394*/ 	.word	0x00009520
        /*0398*/ 	.word	0x0000000c
        /*039c*/ 	.word	0x00030820
        /*03a0*/ 	.short	0x010a
        /*03a2*/ 	.byte	0x3f
	.zero		1


	//   ....[37]....
        /*03a4*/ 	.word	0x00009570
        /*03a8*/ 	.word	0x0000000c
        /*03ac*/ 	.word	0x00030840
        /*03b0*/ 	.short	0x010a
        /*03b2*/ 	.byte	0x3f
	.zero		1


	//   ....[38]....
        /*03b4*/ 	.word	0x000095c0
        /*03b8*/ 	.word	0x0000000c
        /*03bc*/ 	.word	0x00030828
        /*03c0*/ 	.short	0x010a
        /*03c2*/ 	.byte	0x3f
	.zero		1


	//   ....[39]....
        /*03c4*/ 	.word	0x00009610
        /*03c8*/ 	.word	0x00000004
        /*03cc*/ 	.word	0x00030840
        /*03d0*/ 	.short	0x010a
        /*03d2*/ 	.byte	0x3f
	.zero		1


	//   ....[40]....
        /*03d4*/ 	.word	0x000096f0
        /*03d8*/ 	.word	0x00000007
        /*03dc*/ 	.word	0x00000000
        /*03e0*/ 	.short	0x010a
        /*03e2*/ 	.byte	0x3f
	.zero		1


	//   ....[41]....
        /*03e4*/ 	.word	0x00009740
        /*03e8*/ 	.word	0x0000000b
        /*03ec*/ 	.word	0x00000000
        /*03f0*/ 	.short	0x010a
        /*03f2*/ 	.byte	0x3f
	.zero		1


	//   ....[42]....
        /*03f4*/ 	.word	0x00009790
        /*03f8*/ 	.word	0x00000009
        /*03fc*/ 	.word	0x00000000
        /*0400*/ 	.short	0x010a
        /*0402*/ 	.byte	0x3f
	.zero		1


	//----- nvinfo : EIATTR_NUM_MBARRIERS
	.align		4
.L_390:
        /*0404*/ 	.byte	0x03, 0x38
        /*0406*/ 	.short	0x0009


	//----- nvinfo : EIATTR_EXIT_INSTR_OFFSETS
	.align		4
        /*0408*/ 	.byte	0x04, 0x1c
        /*040a*/ 	.short	(.L_392 - .L_391)


	//   ....[0]....
.L_391:
        /*040c*/ 	.word	0x00009030


	//----- nvinfo : EIATTR_MAX_THREADS
	.align		4
.L_392:
        /*0410*/ 	.byte	0x04, 0x05
        /*0412*/ 	.short	(.L_394 - .L_393)
.L_393:
        /*0414*/ 	.word	0x00000180
        /*0418*/ 	.word	0x00000001
        /*041c*/ 	.word	0x00000001


	//----- nvinfo : EIATTR_CRS_STACK_SIZE
	.align		4
.L_394:
        /*0420*/ 	.byte	0x04, 0x1e
        /*0422*/ 	.short	(.L_396 - .L_395)
.L_395:
        /*0424*/ 	.word	0x00000000


	//----- nvinfo : EIATTR_CBANK_PARAM_SIZE
	.align		4
.L_396:
        /*0428*/ 	.byte	0x03, 0x19
        /*042a*/ 	.short	0x06f0


	//----- nvinfo : EIATTR_PARAM_CBANK
	.align		4
        /*042c*/ 	.byte	0x04, 0x0a
        /*042e*/ 	.short	(.L_398 - .L_397)
	.align		4
.L_397:
        /*0430*/ 	.word	index@(.nv.constant0._ZN7cutlass13device_kernelIN5flash11enable_sm90INS1_16FlashAttnBwdSm90INS1_25CollectiveMainloopBwdSm90ILi2ELi2ELi2EN4cute5tupleIJNS5_1CILi1EEES8_S8_EEENS6_IJNS7_ILi64EEENS7_ILi128EEESB_EEENS_10bfloat16_tEfNS_4arch4Sm90ELb0ELb0ELb1ELb1ELb1ELb1ELb0ELb0ELi2ELi1ELi2ELi1ELb0EEENS1_24CollectiveEpilogueBwdGQAISC_fSF_Li256ELb1ELb1EEENS1_19SingleTileSchedulerILb1ELb0ELb0ELi128EEEEEEEEEvNT_6ParamsE)
        /*0434*/ 	.short	0x0210
        /*0436*/ 	.short	0x06f0


	//----- nvinfo : EIATTR_SW_WAR
	.align		4
.L_398:
        /*0438*/ 	.byte	0x04, 0x36
        /*043a*/ 	.short	(.L_400 - .L_399)
.L_399:
        /*043c*/ 	.word	0x00000008
.L_400:


//--------------------- .nv.info._ZN7cutlass13device_kernelIN5flash11enable_sm90INS1_16FlashAttnBwdSm90INS1_25CollectiveMainloopBwdSm90ILi2ELi2ELi2EN4cute5tupleIJNS5_1CILi1EEES8_S8_EEENS6_IJNS7_ILi64EEENS7_ILi128EEESB_EEENS_10bfloat16_tEfNS_4arch4Sm90ELb0ELb1ELb1ELb0ELb0ELb1ELb0ELb0ELi2ELi1ELi2ELi1ELb0EEENS1_21CollectiveEpilogueBwdISC_SD_SF_Li256ELb0ELb0ELi1EEENS1_19SingleTileSchedulerILb0ELb0ELb0ELi128EEEEEEEEEvNT_6ParamsE --------------------------
	.section	.nv.info._ZN7cutlass13device_kernelIN5flash11enable_sm90INS1_16FlashAttnBwdSm90INS1_25CollectiveMainloopBwdSm90ILi2ELi2ELi2EN4cute5tupleIJNS5_1CILi1EEES8_S8_EEENS6_IJNS7_ILi64EEENS7_ILi128EEESB_EEENS_10bfloat16_tEfNS_4arch4Sm90ELb0ELb1ELb1ELb0ELb0ELb1ELb0ELb0ELi2ELi1ELi2ELi1ELb0EEENS1_21CollectiveEpilogueBwdISC_SD_SF_Li256ELb0ELb0ELi1EEENS1_19SingleTileSchedulerILb0ELb0ELb0ELi128EEEEEEEEEvNT_6ParamsE,"",@"SHT_CUDA_INFO"
	.sectionflags	@""
	.align	4


	//----- nvinfo : EIATTR_CUDA_API_VERSION
	.align		4
        /*0000*/ 	.byte	0x04, 0x37
        /*0002*/ 	.short	(.L_402 - .L_401)
.L_401:
        /*0004*/ 	.word	0x00000082


	//----- nvinfo : EIATTR_KPARAM_INFO
	.align		4
.L_402:
        /*0008*/ 	.byte	0x04, 0x17
        /*000a*/ 	.short	(.L_404 - .L_403)
.L_403:
        /*000c*/ 	.word	0x00000000
        /*0010*/ 	.short	0x0000
        /*0012*/ 	.short	0x0070
        /*0014*/ 	.byte	0x00, 0xf0, 0x01, 0x24


	//----- nvinfo : EIATTR_SPARSE_MMA_MASK
	.align		4
.L_404:
        /*0018*/ 	.byte	0x03, 0x50
        /*001a*/ 	.short	0x0000


	//----- nvinfo : EIATTR_MAXREG_COUNT
	.align		4
        /*001c*/ 	.byte	0x03, 0x1b
        /*001e*/ 	.short	0x00a8


	//----- nvinfo : EIATTR_NUM_BARRIERS
	.align		4
        /*0020*/ 	.byte	0x02, 0x4c
        /*0022*/ 	.byte	0x10
	.zero		1


	//----- nvinfo : EIATTR_EXTERNS
	.align		4
        /*0024*/ 	.byte	0x04, 0x0f
        /*0026*/ 	.short	(.L_406 - .L_405)


	//   ....[0]....
	.align		4
.L_405:
        /*0028*/ 	.word	index@(__assertfail)


	//----- nvinfo : EIATTR_ANNOTATIONS
	.align		4
.L_406:
        /*002c*/ 	.byte	0x04, 0x55
        /*002e*/ 	.short	(.L_408 - .L_407)


	//   ....[0]....
.L_407:
        /*0030*/ 	.word	0x00000001
        /*0034*/ 	.byte	0x60, 0x15, 0x00, 0x00, 0x01, 0x00, 0x00, 0x00, 0x30, 0x24, 0x00, 0x00, 0x01, 0x00, 0x00, 0x00
        /*0044*/ 	.byte	0x00, 0x37, 0x00, 0x00, 0x01, 0x00, 0x00, 0x00, 0x90, 0x37, 0x00, 0x00, 0x01, 0x00, 0x00, 0x00
        /*0054*/ 	.byte	0x30, 0x86, 0x00, 0x00, 0x01, 0x00, 0x00, 0x00, 0x20, 0x88, 0x00, 0x00, 0x01, 0x00, 0x00, 0x00
        /*0064*/ 	.byte	0x10, 0x93, 0x00, 0x00, 0x01, 0x00, 0x00, 0x00, 0x30, 0x93, 0x00, 0x00, 0x01, 0x00, 0x00, 0x00
        /*0074*/ 	.byte	0xd0, 0x97, 0x00, 0x00


	//----- nvinfo : EIATTR_MERCURY_ISA_VERSION
	.align		4
.L_408:
        /*0078*/ 	.byte	0x03, 0x5f
        /*007a*/ 	.short	0x0101


	//----- nvinfo : EIATTR_INT_WARP_WIDE_INSTR_OFFSETS
	.align		4
        /*007c*/ 	.byte	0x04, 0x31
        /*007e*/ 	.short	(.L_410 - .L_409)


	//   ....[0]....
.L_409:
        /*0080*/ 	.word	0x000001f0


	//   ....[1]....
        /*0084*/ 	.word	0x00000220


	//----- nvinfo : EIATTR_COOP_GROUP_MASK_REGIDS
	.align		4
.L_410:
        /*0088*/ 	.byte	0x04, 0x29
        /*008a*/ 	.short	(.L_412 - .L_411)


	//   ....[0]....
.L_411:
        /*008c*/ 	.word	0xffffffff


	//   ....[1]....
        /*0090*/ 	.word	0xffffffff


	//   ....[2]....
        /*0094*/ 	.word	0xffffffff


	//   ....[3]....
        /*0098*/ 	.word	0xffffffff


	//   ....[4]....
        /*009c*/ 	.word	0xffffffff


	//   ....[5]....
        /*00a0*/ 	.word	0xffffffff


	//   ....[6]....
        /*00a4*/ 	.word	0xffffffff


	//   ....[7]....
        /*00a8*/ 	.word	0xffffffff


	//   ....[8]....
        /*00ac*/ 	.word	0x0500000f


	//----- nvinfo : EIATTR_COOP_GROUP_INSTR_OFFSETS
	.align		4
.L_412:
        /*00b0*/ 	.byte	0x04, 0x28
        /*00b2*/ 	.short	(.L_414 - .L_413)


	//   ....[0]....
.L_413:
        /*00b4*/ 	.word	0x00000070


	//   ....[1]....
        /*00b8*/ 	.word	0x00000200


	//   ....[2]....
        /*00bc*/ 	.word	0x00000250


	//   ....[3]....
        /*00c0*/ 	.word	0x00000440


	//   ....[4]....
        /*00c4*/ 	.word	0x00000660


	//   ....[5]....
        /*00c8*/ 	.word	0x000011e0


	//   ....[6]....
        /*00cc*/ 	.word	0x000054d0


	//   ....[7]....
        /*00d0*/ 	.word	0x00007020


	//   ....[8]....
        /*00d4*/ 	.word	0x00009e90


	//----- nvinfo : EIATTR_REG_RECONFIG
	.align		4
.L_414:
        /*00d8*/ 	.byte	0x01, 0x54
	.zero		2


	//----- nvinfo : EIATTR_SYSCALL_OFFSETS
	.align		4
        /*00dc*/ 	.byte	0x04, 0x46
        /*00de*/ 	.short	(.L_416 - .L_415)


	//   ....[0]....
.L_415:
        /*00e0*/ 	.word	0x00000e20


	//   ....[1]....
        /*00e4*/ 	.word	0x00000f10


	//   ....[2]....
        /*00e8*/ 	.word	0x00001070


	//   ....[3]....
        /*00ec*/ 	.word	0x00001160


	//   ....[4]....
        /*00f0*/ 	.word	0x00004e40


	//   ....[5]....
        /*00f4*/ 	.word	0x00004f80


	//   ....[6]....
        /*00f8*/ 	.word	0x000050a0


	//   ....[7]....
        /*00fc*/ 	.word	0x000051c0


	//----- nvinfo : EIATTR_MBARRIER_INSTR_OFFSETS
	.align		4
.L_416:
        /*0100*/ 	.byte	0x04, 0x39
        /*0102*/ 	.short	(.L_418 - .L_417)


	//   ....[0]....
.L_417:
        /*0104*/ 	.word	0x000002f0
        /*0108*/ 	.word	0x000000ff
        /*010c*/ 	.word	0x00030800
        /*0110*/ 	.short	0x0100
        /*0112*/ 	.byte	0x06
	.zero		1


	//   ....[1]....
        /*0114*/ 	.word	0x000003f0
        /*0118*/ 	.word	0x000000ff
        /*011c*/ 	.word	0x00030810
        /*0120*/ 	.short	0x0100
        /*0122*/ 	.byte	0x08
	.zero		1


	//   ....[2]....
        /*0124*/ 	.word	0x00000400
        /*0128*/ 	.word	0x000000ff
        /*012c*/ 	.word	0x00030820
        /*0130*/ 	.short	0x0100
        /*0132*/ 	.byte	0x08
	.zero		1


	//   ....[3]....
        /*0134*/ 	.word	0x00000410
        /*0138*/ 	.word	0x000000ff
        /*013c*/ 	.word	0x00030818
        /*0140*/ 	.short	0x0100
        /*0142*/ 	.byte	0x08
	.zero		1


	//   ....[4]....
        /*0144*/ 	.word	0x00000420
        /*0148*/ 	.word	0x000000ff
        /*014c*/ 	.word	0x00030828
        /*0150*/ 	.short	0x0100
        /*0152*/ 	.byte	0x08
	.zero		1


	//   ....[5]....
        /*0154*/ 	.word	0x00000550
        /*0158*/ 	.word	0x000000ff
        /*015c*/ 	.word	0x00030830
        /*0160*/ 	.short	0x0100
        /*0162*/ 	.byte	0x08
	.zero		1


	//   ....[6]....
        /*0164*/ 	.word	0x00000560
        /*0168*/ 	.word	0x000000ff
        /*016c*/ 	.word	0x00030840
        /*0170*/ 	.short	0x0100
        /*0172*/ 	.byte	0x08
	.zero		1


	//   ....[7]....
        /*0174*/ 	.word	0x00000570
        /*0178*/ 	.word	0x000000ff
        /*017c*/ 	.word	0x00030838
        /*0180*/ 	.short	0x0100
        /*0182*/ 	.byte	0x08
	.zero		1


	//   ....[8]....
        /*0184*/ 	.word	0x00000580
        /*0188*/ 	.word	0x000000ff
        /*018c*/ 	.word	0x00030848
        /*0190*/ 	.short	0x0100
        /*0192*/ 	.byte	0x08
	.zero		1


	//   ....[9]....
        /*0194*/ 	.word	0x00001210
        /*0198*/ 	.word	0x00000010
        /*019c*/ 	.word	0x00030800
        /*01a0*/ 	.short	0x010a
        /*01a2*/ 	.byte	0x3f
	.zero		1


	//   ....[10]....
        /*01a4*/ 	.word	0x00001340
        /*01a8*/ 	.word	0x00000010
        /*01ac*/ 	.word	0x00030800
        /*01b0*/ 	.short	0x010a
        /*01b2*/ 	.byte	0x3f
	.zero		1


	//   ....[11]....
        /*01b4*/ 	.word	0x00001a30
        /*01b8*/ 	.word	0x00000000
        /*01bc*/ 	.word	0x00030810
        /*01c0*/ 	.short	0x010a
        /*01c2*/ 	.byte	0x3f
	.zero		1


	//   ....[12]....
        /*01c4*/ 	.word	0x00001a70
        /*01c8*/ 	.word	0x00000000
        /*01cc*/ 	.word	0x00030810
        /*01d0*/ 	.short	0x010a
        /*01d2*/ 	.byte	0x3f
	.zero		1


	//   ....[13]....
        /*01d4*/ 	.word	0x00001fd0
        /*01d8*/ 	.word	0x00000000
        /*01dc*/ 	.word	0x00030830
        /*01e0*/ 	.short	0x010a
        /*01e2*/ 	.byte	0x3f
	.zero		1


	//   ....[14]....
        /*01e4*/ 	.word	0x00002320
        /*01e8*/ 	.word	0x00000000
        /*01ec*/ 	.word	0x00030830
        /*01f0*/ 	.short	0x010a
        /*01f2*/ 	.byte	0x3f
	.zero		1


	//   ....[15]....
        /*01f4*/ 	.word	0x00004550
        /*01f8*/ 	.word	0x00000006
        /*01fc*/ 	.word	0x00000000
        /*0200*/ 	.short	0x0101
        /*0202*/ 	.byte	0x3f
	.zero		1


	//   ....[16]....
        /*0204*/ 	.word	0x00004870
        /*0208*/ 	.word	0x00000000
        /*020c*/ 	.word	0x00000000
        /*0210*/ 	.short	0x0101
        /*0212*/ 	.byte	0x3f
	.zero		1


	//   ....[17]....
        /*0214*/ 	.word	0x00008170
        /*0218*/ 	.word	0x00000010
        /*021c*/ 	.word	0x00030820
        /*0220*/ 	.short	0x010a
        /*0222*/ 	.byte	0x3f
	.zero		1


	//   ....[18]....
        /*0224*/ 	.word	0x000088b0
        /*0228*/ 	.word	0x00000010
        /*022c*/ 	.word	0x00030840
        /*0230*/ 	.short	0x010a
        /*0232*/ 	.byte	0x3f
	.zero		1


	//   ....[19]....
        /*0234*/ 	.word	0x00008b50
        /*0238*/ 	.word	0x00000010
        /*023c*/ 	.word	0x00030828
        /*0240*/ 	.short	0x010a
        /*0242*/ 	.byte	0x3f
	.zero		1


	//   ....[20]....
        /*0244*/ 	.word	0x00008df0
        /*0248*/ 	.word	0x00000010
        /*024c*/ 	.word	0x00030848
        /*0250*/ 	.short	0x010a
        /*0252*/ 	.byte	0x3f
	.zero		1


	//   ....[21]....
        /*0254*/ 	.word	0x00009040
        /*0258*/ 	.word	0x00000010
        /*025c*/ 	.word	0x00030820
        /*0260*/ 	.short	0x010a
        /*0262*/ 	.byte	0x3f
	.zero		1


	//   ....[22]....
        /*0264*/ 	.word	0x00009360
        /*0268*/ 	.word	0x00000010
        /*026c*/ 	.word	0x00030840
        /*0270*/ 	.short	0x010a
        /*0272*/ 	.byte	0x3f
	.zero		1


	//   ....[23]....
        /*0274*/ 	.word	0x000095d0
        /*0278*/ 	.word	0x00000010
        /*027c*/ 	.word	0x00030828
        /*0280*/ 	.short	0x010a
        /*0282*/ 	.byte	0x3f
	.zero		1


	//   ....[24]....
        /*0284*/ 	.word	0x000098c0
        /*0288*/ 	.word	0x00000003
        /*028c*/ 	.word	0x00030840
        /*0290*/ 	.short	0x010a
        /*0292*/ 	.byte	0x3f
	.zero		1


	//   ....[25]....
        /*0294*/ 	.word	0x00009d00
        /*0298*/ 	.word	0x00000006
        /*029c*/ 	.word	0x00000000
        /*02a0*/ 	.short	0x010a
        /*02a2*/ 	.byte	0x3f
	.zero		1


	//   ....[26]....
        /*02a4*/ 	.word	0x00009d60
        /*02a8*/ 	.word	0x00000003
        /*02ac*/ 	.word	0x00000000
        /*02b0*/ 	.short	0x010a
        /*02b2*/ 	.byte	0x3f
	.zero		1


	//   ....[27]....
        /*02b4*/ 	.word	0x00009dc0
        /*02b8*/ 	.word	0x00000000
        /*02bc*/ 	.word	0x00000000
        /*02c0*/ 	.short	0x010a
        /*02c2*/ 	.byte	0x3f
	.zero		1


	//   ....[28]....
        /*02c4*/ 	.word	0x00009df0
        /*02c8*/ 	.word	0x00000003
        /*02cc*/ 	.word	0x00000000
        /*02d0*/ 	.short	0x010a
        /*02d2*/ 	.byte	0x3f
	.zero		1


	//   ....[29]....
        /*02d4*/ 	.word	0x00009ef0
        /*02d8*/ 	.word	0x0000000c
        /*02dc*/ 	.word	0x00030800
        /*02e0*/ 	.short	0x010a
        /*02e2*/ 	.byte	0x3f
	.zero		1


	//   ....[30]....
        /*02e4*/ 	.word	0x00009f40
        /*02e8*/ 	.word	0x00000000
        /*02ec*/ 	.word	0x00030810
        /*02f0*/ 	.short	0x010a
        /*02f2*/ 	.byte	0x3f
	.zero		1


	//   ....[31]....
        /*02f4*/ 	.word	0x00009f90
        /*02f8*/ 	.word	0x00000000
        /*02fc*/ 	.word	0x00030830
        /*0300*/ 	.short	0x010a
        /*0302*/ 	.byte	0x3f
	.zero		1


	//   ....[32]....
        /*0304*/ 	.word	0x00009fe0
        /*0308*/ 	.word	0x00000010
        /*030c*/ 	.word	0x00030820
        /*0310*/ 	.short	0x010a
        /*0312*/ 	.byte	0x3f
	.zero		1


	//   ....[33]....
        /*0314*/ 	.word	0x0000a030
        /*0318*/ 	.word	0x00000010
        /*031c*/ 	.word	0x00030840
        /*0320*/ 	.short	0x010a
        /*0322*/ 	.byte	0x3f
	.zero		1


	//   ....[34]....
        /*0324*/ 	.word	0x0000a080
        /*0328*/ 	.word	0x00000010
        /*032c*/ 	.word	0x00030828
        /*0330*/ 	.short	0x010a
        /*0332*/ 	.byte	0x3f
	.zero		1


	//   ....[35]....
        /*0334*/ 	.word	0x0000a0d0
        /*0338*/ 	.word	0x00000010
        /*033c*/ 	.word	0x00030848
        /*0340*/ 	.short	0x010a
        /*0342*/ 	.byte	0x3f
	.zero		1


	//   ....[36]....
        /*0344*/ 	.word	0x0000a130
        /*0348*/ 	.word	0x00000010
        /*034c*/ 	.word	0x00030820
        /*0350*/ 	.short	0x010a
        /*0352*/ 	.byte	0x3f
	.zero		1


	//   ....[37]....
        /*0354*/ 	.word	0x0000a180
        /*0358*/ 	.word	0x00000010
        /*035c*/ 	.word	0x00030840
        /*0360*/ 	.short	0x010a
        /*0362*/ 	.byte	0x3f
	.zero		1


	//   ....[38]....
        /*0364*/ 	.word	0x0000a1d0
        /*0368*/ 	.word	0x00000010
        /*036c*/ 	.word	0x00030828
        /*0370*/ 	.short	0x010a
        /*0372*/ 	.byte	0x3f
	.zero		1


	//   ....[39]....
        /*0374*/ 	.word	0x0000a220
        /*0378*/ 	.word	0x00000003
        /*037c*/ 	.word	0x00030840
        /*0380*/ 	.short	0x010a
        /*0382*/ 	.byte	0x3f
	.zero		1


	//   ....[40]....
        /*0384*/ 	.word	0x0000a2f0
        /*0388*/ 	.word	0x00000006
        /*038c*/ 	.word	0x00000000
        /*0390*/ 	.short	0x010a
        /*0392*/ 	.byte	0x3f
	.zero		1


	//   ....[41]....
        /*0394*/ 	.word	0x0000a340
        /*0398*/ 	.word	0x00000003
        /*039c*/ 	.word	0x00000000
        /*03a0*/ 	.short	0x010a
        /*03a2*/ 	.byte	0x3f
	.zero		1


	//   ....[42]....
        /*03a4*/ 	.word	0x0000a390
        /*03a8*/ 	.word	0x00000000
        /*03ac*/ 	.word	0x00000000
        /*03b0*/ 	.short	0x010a
        /*03b2*/ 	.byte	0x3f
	.zero		1


	//----- nvinfo : EIATTR_NUM_MBARRIERS
	.align		4
.L_418:
        /*03b4*/ 	.byte	0x03, 0x38
        /*03b6*/ 	.short	0x0009


	//----- nvinfo : EIATTR_EXIT_INSTR_OFFSETS
	.align		4
        /*03b8*/ 	.byte	0x04, 0x1c
        /*03ba*/ 	.short	(.L_420 - .L_419)


	//   ....[0]....
.L_419:
        /*03bc*/ 	.word	0x00009e40


	//----- nvinfo : EIATTR_MAX_THREADS
	.align		4
.L_420:
        /*03c0*/ 	.byte	0x04, 0x05
        /*03c2*/ 	.short	(.L_422 - .L_421)
.L_421:
        /*03c4*/ 	.word	0x00000180
        /*03c8*/ 	.word	0x00000001
        /*03cc*/ 	.word	0x00000001


	//----- nvinfo : EIATTR_CRS_STACK_SIZE
	.align		4
.L_422:
        /*03d0*/ 	.byte	0x04, 0x1e
        /*03d2*/ 	.short	(.L_424 - .L_423)
.L_423:
        /*03d4*/ 	.word	0x00000000


	//----- nvinfo : EIATTR_CBANK_PARAM_SIZE
	.align		4
.L_424:
        /*03d8*/ 	.byte	0x03, 0x19
        /*03da*/ 	.short	0x0970


	//----- nvinfo : EIATTR_PARAM_CBANK
	.align		4
        /*03dc*/ 	.byte	0x04, 0x0a
        /*03de*/ 	.short	(.L_426 - .L_425)
	.align		4
.L_425:
        /*03e0*/ 	.word	index@(.nv.constant0._ZN7cutlass13device_kernelIN5flash11enable_sm90INS1_16FlashAttnBwdSm90INS1_25CollectiveMainloopBwdSm90ILi2ELi2ELi2EN4cute5tupleIJNS5_1CILi1EEES8_S8_EEENS6_IJNS7_ILi64EEENS7_ILi128EEESB_EEENS_10bfloat16_tEfNS_4arch4Sm90ELb0ELb1ELb1ELb0ELb0ELb1ELb0ELb0ELi2ELi1ELi2ELi1ELb0EEENS1_21CollectiveEpilogueBwdISC_SD_SF_Li256ELb0ELb0ELi1EEENS1_19SingleTileSchedulerILb0ELb0ELb0ELi128EEEEEEEEEvNT_6ParamsE)
        /*03e4*/ 	.short	0x0210
        /*03e6*/ 	.short	0x0970


	//----- nvinfo : EIATTR_SW_WAR
	.align		4
.L_426:
        /*03e8*/ 	.byte	0x04, 0x36
        /*03ea*/ 	.short	(.L_428 - .L_427)
.L_427:
        /*03ec*/ 	.word	0x00000008
.L_428:


//--------------------- .nv.info._ZN7cutlass13device_kernelIN5flash11enable_sm90INS1_16FlashAttnBwdSm90INS1_25CollectiveMainloopBwdSm90ILi2ELi2ELi2EN4cute5tupleIJNS5_1CILi1EEES8_S8_EEENS6_IJNS7_ILi64EEENS7_ILi128EEESB_EEENS_10bfloat16_tEfNS_4arch4Sm90ELb0ELb1ELb1ELb0ELb1ELb1ELb0ELb0ELi2ELi1ELi2ELi1ELb0EEENS1_21CollectiveEpilogueBwdISC_SD_SF_Li256ELb0ELb0ELi1EEENS1_19SingleTileSchedulerILb0ELb0ELb0ELi128EEEEEEEEEvNT_6ParamsE --------------------------
	.section	.nv.info._ZN7cutlass13device_kernelIN5flash11enable_sm90INS1_16FlashAttnBwdSm90INS1_25CollectiveMainloopBwdSm90ILi2ELi2ELi2EN4cute5tupleIJNS5_1CILi1EEES8_S8_EEENS6_IJNS7_ILi64EEENS7_ILi128EEESB_EEENS_10bfloat16_tEfNS_4arch4Sm90ELb0ELb1ELb1ELb0ELb1ELb1ELb0ELb0ELi2ELi1ELi2ELi1ELb0EEENS1_21CollectiveEpilogueBwdISC_SD_SF_Li256ELb0ELb0ELi1EEENS1_19SingleTileSchedulerILb0ELb0ELb0ELi128EEEEEEEEEvNT_6ParamsE,"",@"SHT_CUDA_INFO"
	.sectionflags	@""
	.align	4


	//----- nvinfo : EIATTR_CUDA_API_VERSION
	.align		4
        /*0000*/ 	.byte	0x04, 0x37
        /*0002*/ 	.short	(.L_430 - .L_429)
.L_429:
        /*0004*/ 	.word	0x00000082


	//----- nvinfo : EIATTR_KPARAM_INFO
	.align		4
.L_430:
        /*0008*/ 	.byte	0x04, 0x17
        /*000a*/ 	.short	(.L_432 - .L_431)
.L_431:
        /*000c*/ 	.word	0x00000000
        /*0010*/ 	.short	0x0000
        /*0012*/ 	.short	0x0070
        /*0014*/ 	.byte	0x00, 0xf0, 0x01, 0x24


	//----- nvinfo : EIATTR_SPARSE_MMA_MASK
	.align		4
.L_432:
        /*0018*/ 	.byte	0x03, 0x50
        /*001a*/ 	.short	0x0000


	//----- nvinfo : EIATTR_MAXREG_COUNT
	.align		4
        /*001c*/ 	.byte	0x03, 0x1b
        /*001e*/ 	.short	0x00a8


	//----- nvinfo : EIATTR_NUM_BARRIERS
	.align		4
        /*0020*/ 	.byte	0x02, 0x4c
        /*0022*/ 	.byte	0x10
	.zero		1


	//----- nvinfo : EIATTR_EXTERNS
	.align		4
        /*0024*/ 	.byte	0x04, 0x0f
        /*0026*/ 	.short	(.L_434 - .L_433)


	//   ....[0]....
	.align		4
.L_433:
        /*0028*/ 	.word	index@(__assertfail)


	//----- nvinfo : EIATTR_ANNOTATIONS
	.align		4
.L_434:
        /*002c*/ 	.byte	0x04, 0x55
        /*002e*/ 	.short	(.L_436 - .L_435)


	//   ....[0]....
.L_435:
        /*0030*/ 	.word	0x00000001
        /*0034*/ 	.byte	0x70, 0x15, 0x00, 0x00, 0x01, 0x00, 0x00, 0x00, 0x40, 0x24, 0x00, 0x00, 0x01, 0x00, 0x00, 0x00
        /*0044*/ 	.byte	0x10, 0x37, 0x00, 0x00, 0x01, 0x00, 0x00, 0x00, 0xa0, 0x37, 0x00, 0x00, 0x01, 0x00, 0x00, 0x00
        /*0054*/ 	.byte	0x30, 0x95, 0x00, 0x00, 0x01, 0x00, 0x00, 0x00, 0x20, 0x97, 0x00, 0x00, 0x01, 0x00, 0x00, 0x00
        /*0064*/ 	.byte	0x10, 0xa2, 0x00, 0x00, 0x01, 0x00, 0x00, 0x00, 0x30, 0xa2, 0x00, 0x00, 0x01, 0x00, 0x00, 0x00
        /*0074*/ 	.byte	0xd0, 0xa6, 0x00, 0x00


	//----- nvinfo : EIATTR_MERCURY_ISA_VERSION
	.align		4
.L_436:
        /*0078*/ 	.byte	0x03, 0x5f
        /*007a*/ 	.short	0x0101


	//----- nvinfo : EIATTR_INT_WARP_WIDE_INSTR_OFFSETS
	.align		4
        /*007c*/ 	.byte	0x04, 0x31
        /*007e*/ 	.short	(.L_438 - .L_437)


	//   ....[0]....
.L_437:
        /*0080*/ 	.word	0x000001f0


	//   ....[1]....
        /*0084*/ 	.word	0x00000220


	//   ....[2]....
        /*0088*/ 	.word	0x00007980


	//   ....[3]....
        /*008c*/ 	.word	0x00007f80


	//   ....[4]....
        /*0090*/ 	.word	0x00008430


	//   ....[5]....
        /*0094*/ 	.word	0x00008700


	//   ....[6]....
        /*0098*/ 	.word	0x00008960


	//   ....[7]....
        /*009c*/ 	.word	0x00008af0


	//----- nvinfo : EIATTR_COOP_GROUP_MASK_REGIDS
	.align		4
.L_438:
        /*00a0*/ 	.byte	0x04, 0x29
        /*00a2*/ 	.short	(.L_440 - .L_439)


	//   ....[0]....
.L_439:
        /*00a4*/ 	.word	0xffffffff


	//   ....[1]....
        /*00a8*/ 	.word	0xffffffff


	//   ....[2]....
        /*00ac*/ 	.word	0xffffffff


	//   ....[3]....
        /*00b0*/ 	.word	0xffffffff


	//   ....[4]....
        /*00b4*/ 	.word	0xffffffff


	//   ....[5]....
        /*00b8*/ 	.word	0xffffffff


	//   ....[6]....
        /*00bc*/ 	.word	0xffffffff


	//   ....[7]....
        /*00c0*/ 	.word	0xffffffff


	//   ....[8]....
        /*00c4*/ 	.word	0xffffffff


	//   ....[9]....
        /*00c8*/ 	.word	0xffffffff


	//   ....[10]....
        /*00cc*/ 	.word	0xffffffff


	//   ....[11]....
        /*00d0*/ 	.word	0xffffffff


	//   ....[12]....
        /*00d4*/ 	.word	0xffffffff


	//   ....[13]....
        /*00d8*/ 	.word	0xffffffff


	//   ....[14]....
        /*00dc*/ 	.word	0xffffffff


	//   ....[15]....
        /*00e0*/ 	.word	0xffffffff


	//   ....[16]....
        /*00e4*/ 	.word	0xffffffff


	//   ....[17]....
        /*00e8*/ 	.word	0x0500000f


	//   ....[18]....
        /*00ec*/ 	.word	0x0500000f


	//   ....[19]....
        /*00f0*/ 	.word	0x0500000f


	//   ....[20]....
        /*00f4*/ 	.word	0x0500000f


	//----- nvinfo : EIATTR_COOP_GROUP_INSTR_OFFSETS
	.align		4
.L_440:
        /*00f8*/ 	.byte	0x04, 0x28
        /*00fa*/ 	.short	(.L_442 - .L_441)


	//   ....[0]....
.L_441:
        /*00fc*/ 	.word	0x00000070


	//   ....[1]....
        /*0100*/ 	.word	0x00000200


	//   ....[2]....
        /*0104*/ 	.word	0x00000250


	//   ....[3]....
        /*0108*/ 	.word	0x00000440


	//   ....[4]....
        /*010c*/ 	.word	0x00000670


	//   ....[5]....
        /*0110*/ 	.word	0x000011f0


	//   ....[6]....
        /*0114*/ 	.word	0x000054e0


	//   ....[7]....
        /*0118*/ 	.word	0x00007020


	//   ....[8]....
        /*011c*/ 	.word	0x00007580


	//   ....[9]....
        /*0120*/ 	.word	0x000078b0


	//   ....[10]....
        /*0124*/ 	.word	0x00007c00


	//   ....[11]....
        /*0128*/ 	.word	0x00007eb0


	//   ....[12]....
        /*012c*/ 	.word	0x000080f0


	//   ....[13]....
        /*0130*/ 	.word	0x00008360


	//   ....[14]....
        /*0134*/ 	.word	0x00008640


	//   ....[15]....
        /*0138*/ 	.word	0x00008860


	//   ....[16]....
        /*013c*/ 	.word	0x000089f0


	//   ....[17]....
        /*0140*/ 	.word	0x0000ad90


	//   ....[18]....
        /*0144*/ 	.word	0x0000af10


	//   ....[19]....
        /*0148*/ 	.word	0x0000af80


	//   ....[20]....
        /*014c*/ 	.word	0x0000aff0


	//----- nvinfo : EIATTR_REG_RECONFIG
	.align		4
.L_442:
        /*0150*/ 	.byte	0x01, 0x54
	.zero		2


	//----- nvinfo : EIATTR_SYSCALL_OFFSETS
	.align		4
        /*0154*/ 	.byte	0x04, 0x46
        /*0156*/ 	.short	(.L_444 - .L_443)


	//   ....[0]....
.L_443:
        /*0158*/ 	.word	0x00000e30


	//   ....[1]....
        /*015c*/ 	.word	0x00000f20


	//   ....[2]....
        /*0160*/ 	.word	0x00001080


	//   ....[3]....
        /*0164*/ 	.word	0x00001170


	//   ....[4]....
        /*0168*/ 	.word	0x00004e50


	//   ....[5]....
        /*016c*/ 	.word	0x00004f90


	//   ....[6]....
        /*0170*/ 	.word	0x000050b0


	//   ....[7]....
        /*0174*/ 	.word	0x000051d0


	//----- nvinfo : EIATTR_MBARRIER_INSTR_OFFSETS
	.align		4
.L_444:
        /*0178*/ 	.byte	0x04, 0x39
        /*017a*/ 	.short	(.L_446 - .L_445)


	//   ....[0]....
.L_445:
        /*017c*/ 	.word	0x000002f0
        /*0180*/ 	.word	0x000000ff
        /*0184*/ 	.word	0x00030800
        /*0188*/ 	.short	0x0100
        /*018a*/ 	.byte	0x06
	.zero		1


	//   ....[1]....
        /*018c*/ 	.word	0x000003f0
        /*0190*/ 	.word	0x000000ff
        /*0194*/ 	.word	0x00030810
        /*0198*/ 	.short	0x0100
        /*019a*/ 	.byte	0x08
	.zero		1


	//   ....[2]....
        /*019c*/ 	.word	0x00000400
        /*01a0*/ 	.word	0x000000ff
        /*01a4*/ 	.word	0x00030820
        /*01a8*/ 	.short	0x0100
        /*01aa*/ 	.byte	0x08
	.zero		1


	//   ....[3]....
        /*01ac*/ 	.word	0x00000410
        /*01b0*/ 	.word	0x000000ff
        /*01b4*/ 	.word	0x00030818
        /*01b8*/ 	.short	0x0100
        /*01ba*/ 	.byte	0x08
	.zero		1


	//   ....[4]....
        /*01bc*/ 	.word	0x00000420
        /*01c0*/ 	.word	0x000000ff
        /*01c4*/ 	.word	0x00030828
        /*01c8*/ 	.short	0x0100
        /*01ca*/ 	.byte	0x08
	.zero		1


	//   ....[5]....
        /*01cc*/ 	.word	0x00000550
        /*01d0*/ 	.word	0x000000ff
        /*01d4*/ 	.word	0x00030830
        /*01d8*/ 	.short	0x0100
        /*01da*/ 	.byte	0x08
	.zero		1


	//   ....[6]....
        /*01dc*/ 	.word	0x00000560
        /*01e0*/ 	.word	0x000000ff
        /*01e4*/ 	.word	0x00030840
        /*01e8*/ 	.short	0x0100
        /*01ea*/ 	.byte	0x08
	.zero		1


	//   ....[7]....
        /*01ec*/ 	.word	0x00000570
        /*01f0*/ 	.word	0x000000ff
        /*01f4*/ 	.word	0x00030838
        /*01f8*/ 	.short	0x0100
        /*01fa*/ 	.byte	0x08
	.zero		1


	//   ....[8]....
        /*01fc*/ 	.word	0x00000580
        /*0200*/ 	.word	0x000000ff
        /*0204*/ 	.word	0x00030848
        /*0208*/ 	.short	0x0100
        /*020a*/ 	.byte	0x08
	.zero		1


	//   ....[9]....
        /*020c*/ 	.word	0x00001220
        /*0210*/ 	.word	0x00000010
        /*0214*/ 	.word	0x00030800
        /*0218*/ 	.short	0x010a
        /*021a*/ 	.byte	0x3f
	.zero		1


	//   ....[10]....
        /*021c*/ 	.word	0x00001350
        /*0220*/ 	.word	0x00000010
        /*0224*/ 	.word	0x00030800
        /*0228*/ 	.short	0x010a
        /*022a*/ 	.byte	0x3f
	.zero		1


	//   ....[11]....
        /*022c*/ 	.word	0x00001a40
        /*0230*/ 	.word	0x00000000
        /*0234*/ 	.word	0x00030810
        /*0238*/ 	.short	0x010a
        /*023a*/ 	.byte	0x3f
	.zero		1


	//   ....[12]....
        /*023c*/ 	.word	0x00001a80
        /*0240*/ 	.word	0x00000000
        /*0244*/ 	.word	0x00030810
        /*0248*/ 	.short	0x010a
        /*024a*/ 	.byte	0x3f
	.zero		1


	//   ....[13]....
        /*024c*/ 	.word	0x00001fe0
        /*0250*/ 	.word	0x00000000
        /*0254*/ 	.word	0x00030830
        /*0258*/ 	.short	0x010a
        /*025a*/ 	.byte	0x3f
	.zero		1


	//   ....[14]....
        /*025c*/ 	.word	0x00002330
        /*0260*/ 	.word	0x00000000
        /*0264*/ 	.word	0x00030830
        /*0268*/ 	.short	0x010a
        /*026a*/ 	.byte	0x3f
	.zero		1


	//   ....[15]....
        /*026c*/ 	.word	0x00004560
        /*0270*/ 	.word	0x00000006
        /*0274*/ 	.word	0x00000000
        /*0278*/ 	.short	0x0101
        /*027a*/ 	.byte	0x3f
	.zero		1


	//   ....[16]....
        /*027c*/ 	.word	0x00004880
        /*0280*/ 	.word	0x00000000
        /*0284*/ 	.word	0x00000000
        /*0288*/ 	.short	0x0101
        /*028a*/ 	.byte	0x3f
	.zero		1


	//   ....[17]....
        /*028c*/ 	.word	0x00009070
        /*0290*/ 	.word	0x00000010
        /*0294*/ 	.word	0x00030820
        /*0298*/ 	.short	0x010a
        /*029a*/ 	.byte	0x3f
	.zero		1


	//   ....[18]....
        /*029c*/ 	.word	0x000097b0
        /*02a0*/ 	.word	0x00000010
        /*02a4*/ 	.word	0x00030840
        /*02a8*/ 	.short	0x010a
        /*02aa*/ 	.byte	0x3f
	.zero		1


	//   ....[19]....
        /*02ac*/ 	.word	0x00009a50
        /*02b0*/ 	.word	0x00000010
        /*02b4*/ 	.word	0x00030828
        /*02b8*/ 	.short	0x010a
        /*02ba*/ 	.byte	0x3f
	.zero		1


	//   ....[20]....
        /*02bc*/ 	.word	0x00009cf0
        /*02c0*/ 	.word	0x00000010
        /*02c4*/ 	.word	0x00030848
        /*02c8*/ 	.short	0x010a
        /*02ca*/ 	.byte	0x3f
	.zero		1


	//   ....[21]....
        /*02cc*/ 	.word	0x00009f40
        /*02d0*/ 	.word	0x00000010
        /*02d4*/ 	.word	0x00030820
        /*02d8*/ 	.short	0x010a
        /*02da*/ 	.byte	0x3f
	.zero		1


	//   ....[22]....
        /*02dc*/ 	.word	0x0000a260
        /*02e0*/ 	.word	0x00000010
        /*02e4*/ 	.word	0x00030840
        /*02e8*/ 	.short	0x010a
        /*02ea*/ 	.byte	0x3f
	.zero		1


	//   ....[23]....
        /*02ec*/ 	.word	0x0000a4d0
        /*02f0*/ 	.word	0x00000010
        /*02f4*/ 	.word	0x00030828
        /*02f8*/ 	.short	0x010a
        /*02fa*/ 	.byte	0x3f
	.zero		1


	//   ....[24]....
        /*02fc*/ 	.word	0x0000a7c0
        /*0300*/ 	.word	0x00000003
        /*0304*/ 	.word	0x00030840
        /*0308*/ 	.short	0x010a
        /*030a*/ 	.byte	0x3f
	.zero		1


	//   ....[25]....
        /*030c*/ 	.word	0x0000ac00
        /*0310*/ 	.word	0x00000006
        /*0314*/ 	.word	0x00000000
        /*0318*/ 	.short	0x010a
        /*031a*/ 	.byte	0x3f
	.zero		1


	//   ....[26]....
        /*031c*/ 	.word	0x0000ac60
        /*0320*/ 	.word	0x00000003
        /*0324*/ 	.word	0x00000000
        /*0328*/ 	.short	0x010a
        /*032a*/ 	.byte	0x3f
	.zero		1


	//   ....[27]....
        /*032c*/ 	.word	0x0000acc0
        /*0330*/ 	.word	0x00000000
        /*0334*/ 	.word	0x00000000
        /*0338*/ 	.short	0x010a
        /*033a*/ 	.byte	0x3f
	.zero		1


	//   ....[28]....
        /*033c*/ 	.word	0x0000acf0
        /*0340*/ 	.word	0x00000003
        /*0344*/ 	.word	0x00000000
        /*0348*/ 	.short	0x010a
        /*034a*/ 	.byte	0x3f
	.zero		1


	//   ....[29]....
        /*034c*/ 	.word	0x0000adf0
        /*0350*/ 	.word	0x0000000c
        /*0354*/ 	.word	0x00030800
        /*0358*/ 	.short	0x010a
        /*035a*/ 	.byte	0x3f
	.zero		1


	//   ....[30]....
        /*035c*/ 	.word	0x0000ae40
        /*0360*/ 	.word	0x00000000
        /*0364*/ 	.word	0x00030810
        /*0368*/ 	.short	0x010a
        /*036a*/ 	.byte	0x3f
	.zero		1


	//   ....[31]....
        /*036c*/ 	.word	0x0000ae90
        /*0370*/ 	.word	0x00000000
        /*0374*/ 	.word	0x00030830
        /*0378*/ 	.short	0x010a
        /*037a*/ 	.byte	0x3f
	.zero		1


	//   ....[32]....
        /*037c*/ 	.word	0x0000b030
        /*0380*/ 	.word	0x00000010
        /*0384*/ 	.word	0x00030820
        /*0388*/ 	.short	0x010a
        /*038a*/ 	.byte	0x3f
	.zero		1


	//   ....[33]....
        /*038c*/ 	.word	0x0000b080
        /*0390*/ 	.word	0x00000010
        /*0394*/ 	.word	0x00030840
        /*0398*/ 	.short	0x010a
        /*039a*/ 	.byte	0x3f
	.zero		1


	//   ....[34]....
        /*039c*/ 	.word	0x0000b0d0
        /*03a0*/ 	.word	0x00000010
        /*03a4*/ 	.word	0x00030828
        /*03a8*/ 	.short	0x010a
        /*03aa*/ 	.byte	0x3f
	.zero		1


	//   ....[35]....
        /*03ac*/ 	.word	0x0000b120
        /*03b0*/ 	.word	0x00000010
        /*03b4*/ 	.word	0x00030848
        /*03b8*/ 	.short	0x010a
        /*03ba*/ 	.byte	0x3f
	.zero		1


	//   ....[36]....
        /*03bc*/ 	.word	0x0000b180
        /*03c0*/ 	.word	0x00000010
        /*03c4*/ 	.word	0x00030820
        /*03c8*/ 	.short	0x010a
        /*03ca*/ 	.byte	0x3f
	.zero		1


	//   ....[37]....
        /*03cc*/ 	.word	0x0000b1d0
        /*03d0*/ 	.word	0x00000010
        /*03d4*/ 	.word	0x00030840
        /*03d8*/ 	.short	0x010a
        /*03da*/ 	.byte	0x3f
	.zero		1


	//   ....[38]....
        /*03dc*/ 	.word	0x0000b220
        /*03e0*/ 	.word	0x00000010
        /*03e4*/ 	.word	0x00030828
        /*03e8*/ 	.short	0x010a
        /*03ea*/ 	.byte	0x3f
	.zero		1


	//   ....[39]....
        /*03ec*/ 	.word	0x0000b270
        /*03f0*/ 	.word	0x00000003
        /*03f4*/ 	.word	0x00030840
        /*03f8*/ 	.short	0x010a
        /*03fa*/ 	.byte	0x3f
	.zero		1


	//   ....[40]....
        /*03fc*/ 	.word	0x0000b340
        /*0400*/ 	.word	0x00000006
        /*0404*/ 	.word	0x00000000
        /*0408*/ 	.short	0x010a
        /*040a*/ 	.byte	0x3f
	.zero		1


	//   ....[41]....
        /*040c*/ 	.word	0x0000b390
        /*0410*/ 	.word	0x00000003
        /*0414*/ 	.word	0x00000000
        /*0418*/ 	.short	0x010a
        /*041a*/ 	.byte	0x3f
	.zero		1


	//   ....[42]....
        /*041c*/ 	.word	0x0000b3e0
        /*0420*/ 	.word	0x00000000
        /*0424*/ 	.word	0x00000000
        /*0428*/ 	.short	0x010a
        /*042a*/ 	.byte	0x3f
	.zero		1


	//----- nvinfo : EIATTR_NUM_MBARRIERS
	.align		4
.L_446:
        /*042c*/ 	.byte	0x03, 0x38
        /*042e*/ 	.short	0x0009


	//----- nvinfo : EIATTR_EXIT_INSTR_OFFSETS
	.align		4
        /*0430*/ 	.byte	0x04, 0x1c
        /*0432*/ 	.short	(.L_448 - .L_447)


	//   ....[0]....
.L_447:
        /*0434*/ 	.word	0x0000ad40


	//----- nvinfo : EIATTR_MAX_THREADS
	.align		4
.L_448:
        /*0438*/ 	.byte	0x04, 0x05
        /*043a*/ 	.short	(.L_450 - .L_449)
.L_449:
        /*043c*/ 	.word	0x00000180
        /*0440*/ 	.word	0x00000001
        /*0444*/ 	.word	0x00000001


	//----- nvinfo : EIATTR_CRS_STACK_SIZE
	.align		4
.L_450:
        /*0448*/ 	.byte	0x04, 0x1e
        /*044a*/ 	.short	(.L_452 - .L_451)
.L_451:
        /*044c*/ 	.word	0x00000000


	//----- nvinfo : EIATTR_CBANK_PARAM_SIZE
	.align		4
.L_452:
        /*0450*/ 	.byte	0x03, 0x19
        /*0452*/ 	.short	0x0970


	//----- nvinfo : EIATTR_PARAM_CBANK
	.align		4
        /*0454*/ 	.byte	0x04, 0x0a
        /*0456*/ 	.short	(.L_454 - .L_453)
	.align		4
.L_453:
        /*0458*/ 	.word	index@(.nv.constant0._ZN7cutlass13device_kernelIN5flash11enable_sm90INS1_16FlashAttnBwdSm90INS1_25CollectiveMainloopBwdSm90ILi2ELi2ELi2EN4cute5tupleIJNS5_1CILi1EEES8_S8_EEENS6_IJNS7_ILi64EEENS7_ILi128EEESB_EEENS_10bfloat16_tEfNS_4arch4Sm90ELb0ELb1ELb1ELb0ELb1ELb1ELb0ELb0ELi2ELi1ELi2ELi1ELb0EEENS1_21CollectiveEpilogueBwdISC_SD_SF_Li256ELb0ELb0ELi1EEENS1_19SingleTileSchedulerILb0ELb0ELb0ELi128EEEEEEEEEvNT_6ParamsE)
        /*045c*/ 	.short	0x0210
        /*045e*/ 	.short	0x0970


	//----- nvinfo : EIATTR_SW_WAR
	.align		4
.L_454:
        /*0460*/ 	.byte	0x04, 0x36
        /*0462*/ 	.short	(.L_456 - .L_455)
.L_455:
        /*0464*/ 	.word	0x00000008
.L_456:


//--------------------- .nv.info._ZN7cutlass13device_kernelIN5flash11enable_sm90INS1_16FlashAttnBwdSm90INS1_25CollectiveMainloopBwdSm90ILi2ELi2ELi2EN4cute5tupleIJNS5_1CILi1EEES8_S8_EEENS6_IJNS7_ILi64EEENS7_ILi128EEESB_EEENS_10bfloat16_tEfNS_4arch4Sm90ELb0ELb1ELb1ELb0ELb0ELb1ELb0ELb0ELi2ELi1ELi2ELi1ELb0EEENS1_24CollectiveEpilogueBwdGQAISC_fSF_Li256ELb0ELb0EEENS1_19SingleTileSchedulerILb0ELb0ELb0ELi128EEEEEEEEEvNT_6ParamsE --------------------------
	.section	.nv.info._ZN7cutlass13device_kernelIN5flash11enable_sm90INS1_16FlashAttnBwdSm90INS1_25CollectiveMainloopBwdSm90ILi2ELi2ELi2EN4cute5tupleIJNS5_1CILi1EEES8_S8_EEENS6_IJNS7_ILi64EEENS7_ILi128EEESB_EEENS_10bfloat16_tEfNS_4arch4Sm90ELb0ELb1ELb1ELb0ELb0ELb1ELb0ELb0ELi2ELi1ELi2ELi1ELb0EEENS1_24CollectiveEpilogueBwdGQAISC_fSF_Li256ELb0ELb0EEENS1_19SingleTileSchedulerILb0ELb0ELb0ELi128EEEEEEEEEvNT_6ParamsE,"",@"SHT_CUDA_INFO"
	.sectionflags	@""
	.align	4


	//----- nvinfo : EIATTR_CUDA_API_VERSION
	.align		4
        /*0000*/ 	.byte	0x04, 0x37
        /*0002*/ 	.short	(.L_458 - .L_457)
.L_457:
        /*0004*/ 	.word	0x00000082


	//----- nvinfo : EIATTR_KPARAM_INFO
	.align		4
.L_458:
        /*0008*/ 	.byte	0x04, 0x17
        /*000a*/ 	.short	(.L_460 - .L_459)
.L_459:
        /*000c*/ 	.word	0x00000000
        /*0010*/ 	.short	0x0000
        /*0012*/ 	.short	0x0070
        /*0014*/ 	.byte	0x00, 0xf0, 0x01, 0x1a


	//----- nvinfo : EIATTR_SPARSE_MMA_MASK
	.align		4
.L_460:
        /*0018*/ 	.byte	0x03, 0x50
        /*001a*/ 	.short	0x0000


	//----- nvinfo : EIATTR_MAXREG_COUNT
	.align		4
        /*001c*/ 	.byte	0x03, 0x1b
        /*001e*/ 	.short	0x00a8


	//----- nvinfo : EIATTR_NUM_BARRIERS
	.align		4
        /*0020*/ 	.byte	0x02, 0x4c
        /*0022*/ 	.byte	0x10
	.zero		1


	//----- nvinfo : EIATTR_EXTERNS
	.align		4
        /*0024*/ 	.byte	0x04, 0x0f
        /*0026*/ 	.short	(.L_462 - .L_461)


	//   ....[0]....
	.align		4
.L_461:
        /*0028*/ 	.word	index@(__assertfail)


	//----- nvinfo : EIATTR_ANNOTATIONS
	.align		4
.L_462:
        /*002c*/ 	.byte	0x04, 0x55
        /*002e*/ 	.short	(.L_464 - .L_463)


	//   ....[0]....
.L_463:
        /*0030*/ 	.word	0x00000001
        /*0034*/ 	.byte	0x00, 0x15, 0x00, 0x00, 0x01, 0x00, 0x00, 0x00, 0xc0, 0x23, 0x00, 0x00, 0x01, 0x00, 0x00, 0x00
        /*0044*/ 	.byte	0x90, 0x36, 0x00, 0x00, 0x01, 0x00, 0x00, 0x00, 0x20, 0x37, 0x00, 0x00, 0x01, 0x00, 0x00, 0x00
        /*0054*/ 	.byte	0x10, 0x6b, 0x00, 0x00, 0x01, 0x00, 0x00, 0x00, 0x00, 0x6d, 0x00, 0x00, 0x01, 0x00, 0x00, 0x00
        /*0064*/ 	.byte	0xf0, 0x77, 0x00, 0x00, 0x01, 0x00, 0x00, 0x00, 0x10, 0x78, 0x00, 0x00, 0x01, 0x00, 0x00, 0x00
        /*0074*/ 	.byte	0xb0, 0x7c, 0x00, 0x00


	//----- nvinfo : EIATTR_MERCURY_ISA_VERSION
	.align		4
.L_464:
        /*0078*/ 	.byte	0x03, 0x5f
        /*007a*/ 	.short	0x0101


	//----- nvinfo : EIATTR_INT_WARP_WIDE_INSTR_OFFSETS
	.align		4
        /*007c*/ 	.byte	0x04, 0x31
        /*007e*/ 	.short	(.L_466 - .L_465)


	//   ....[0]....
.L_465:
        /*0080*/ 	.word	0x00000190


	//   ....[1]....
        /*0084*/ 	.word	0x000001c0


	//----- nvinfo : EIATTR_COOP_GROUP_MASK_REGIDS
	.align		4
.L_466:
        /*0088*/ 	.byte	0x04, 0x29
        /*008a*/ 	.short	(.L_468 - .L_467)


	//   ....[0]....
.L_467:
        /*008c*/ 	.word	0xffffffff


	//   ....[1]....
        /*0090*/ 	.word	0xffffffff


	//   ....[2]....
        /*0094*/ 	.word	0xffffffff


	//   ....[3]....
        /*0098*/ 	.word	0xffffffff


	//   ....[4]....
        /*009c*/ 	.word	0xffffffff


	//   ....[5]....
        /*00a0*/ 	.word	0xffffffff


	//   ....[6]....
        /*00a4*/ 	.word	0xffffffff


	//   ....[7]....
        /*00a8*/ 	.word	0x0500000f


	//----- nvinfo : EIATTR_COOP_GROUP_INSTR_OFFSETS
	.align		4
.L_468:
        /*00ac*/ 	.byte	0x04, 0x28
        /*00ae*/ 	.short	(.L_470 - .L_469)


	//   ....[0]....
.L_469:
        /*00b0*/ 	.word	0x00000070


	//   ....[1]....
        /*00b4*/ 	.word	0x000001a0


	//   ....[2]....
        /*00b8*/ 	.word	0x000001f0


	//   ....[3]....
        /*00bc*/ 	.word	0x000003e0


	//   ....[4]....
        /*00c0*/ 	.word	0x00000600


	//   ....[5]....
        /*00c4*/ 	.word	0x00001180


	//   ....[6]....
        /*00c8*/ 	.word	0x00005500


	//   ....[7]....
        /*00cc*/ 	.word	0x00008370


	//----- nvinfo : EIATTR_REG_RECONFIG
	.align		4
.L_470:
        /*00d0*/ 	.byte	0x01, 0x54
	.zero		2


	//----- nvinfo : EIATTR_SYSCALL_OFFSETS
	.align		4
        /*00d4*/ 	.byte	0x04, 0x46
        /*00d6*/ 	.short	(.L_472 - .L_471)


	//   ....[0]....
.L_471:
        /*00d8*/ 	.word	0x00000dc0


	//   ....[1]....
        /*00dc*/ 	.word	0x00000eb0


	//   ....[2]....
        /*00e0*/ 	.word	0x00001010


	//   ....[3]....
        /*00e4*/ 	.word	0x00001100


	//----- nvinfo : EIATTR_MBARRIER_INSTR_OFFSETS
	.align		4
.L_472:
        /*00e8*/ 	.byte	0x04, 0x39
        /*00ea*/ 	.short	(.L_474 - .L_473)


	//   ....[0]....
.L_473:
        /*00ec*/ 	.word	0x00000290
        /*00f0*/ 	.word	0x000000ff
        /*00f4*/ 	.word	0x00030800
        /*00f8*/ 	.short	0x0100
        /*00fa*/ 	.byte	0x06
	.zero		1


	//   ....[1]....
        /*00fc*/ 	.word	0x00000390
        /*0100*/ 	.word	0x000000ff
        /*0104*/ 	.word	0x00030810
        /*0108*/ 	.short	0x0100
        /*010a*/ 	.byte	0x08
	.zero		1


	//   ....[2]....
        /*010c*/ 	.word	0x000003a0
        /*0110*/ 	.word	0x000000ff
        /*0114*/ 	.word	0x00030820
        /*0118*/ 	.short	0x0100
        /*011a*/ 	.byte	0x08
	.zero		1


	//   ....[3]....
        /*011c*/ 	.word	0x000003b0
        /*0120*/ 	.word	0x000000ff
        /*0124*/ 	.word	0x00030818
        /*0128*/ 	.short	0x0100
        /*012a*/ 	.byte	0x08
	.zero		1


	//   ....[4]....
        /*012c*/ 	.word	0x000003c0
        /*0130*/ 	.word	0x000000ff
        /*0134*/ 	.word	0x00030828
        /*0138*/ 	.short	0x0100
        /*013a*/ 	.byte	0x08
	.zero		1


	//   ....[5]....
        /*013c*/ 	.word	0x000004f0
        /*0140*/ 	.word	0x000000ff
        /*0144*/ 	.word	0x00030830
        /*0148*/ 	.short	0x0100
        /*014a*/ 	.byte	0x08
	.zero		1


	//   ....[6]....
        /*014c*/ 	.word	0x00000500
        /*0150*/ 	.word	0x000000ff
        /*0154*/ 	.word	0x00030840
        /*0158*/ 	.short	0x0100
        /*015a*/ 	.byte	0x08
	.zero		1


	//   ....[7]....
        /*015c*/ 	.word	0x00000510
        /*0160*/ 	.word	0x000000ff
        /*0164*/ 	.word	0x00030838
        /*0168*/ 	.short	0x0100
        /*016a*/ 	.byte	0x08
	.zero		1


	//   ....[8]....
        /*016c*/ 	.word	0x00000520
        /*0170*/ 	.word	0x000000ff
        /*0174*/ 	.word	0x00030848
        /*0178*/ 	.short	0x0100
        /*017a*/ 	.byte	0x08
	.zero		1


	//   ....[9]....
        /*017c*/ 	.word	0x000011b0
        /*0180*/ 	.word	0x00000010
        /*0184*/ 	.word	0x00030800
        /*0188*/ 	.short	0x010a
        /*018a*/ 	.byte	0x3f
	.zero		1


	//   ....[10]....
        /*018c*/ 	.word	0x000012e0
        /*0190*/ 	.word	0x00000010
        /*0194*/ 	.word	0x00030800
        /*0198*/ 	.short	0x010a
        /*019a*/ 	.byte	0x3f
	.zero		1


	//   ....[11]....
        /*019c*/ 	.word	0x000019c0
        /*01a0*/ 	.word	0x00000000
        /*01a4*/ 	.word	0x00030810
        /*01a8*/ 	.short	0x010a
        /*01aa*/ 	.byte	0x3f
	.zero		1


	//   ....[12]....
        /*01ac*/ 	.word	0x00001a00
        /*01b0*/ 	.word	0x00000000
        /*01b4*/ 	.word	0x00030810
        /*01b8*/ 	.short	0x010a
        /*01ba*/ 	.byte	0x3f
	.zero		1


	//   ....[13]....
        /*01bc*/ 	.word	0x00001f60
        /*01c0*/ 	.word	0x00000000
        /*01c4*/ 	.word	0x00030830
        /*01c8*/ 	.short	0x010a
        /*01ca*/ 	.byte	0x3f
	.zero		1


	//   ....[14]....
        /*01cc*/ 	.word	0x000022b0
        /*01d0*/ 	.word	0x00000000
        /*01d4*/ 	.word	0x00030830
        /*01d8*/ 	.short	0x010a
        /*01da*/ 	.byte	0x3f
	.zero		1


	//   ....[15]....
        /*01dc*/ 	.word	0x000044e0
        /*01e0*/ 	.word	0x00000006
        /*01e4*/ 	.word	0x00000000
        /*01e8*/ 	.short	0x0101
        /*01ea*/ 	.byte	0x3f
	.zero		1


	//   ....[16]....
        /*01ec*/ 	.word	0x00004800
        /*01f0*/ 	.word	0x00000000
        /*01f4*/ 	.word	0x00000000
        /*01f8*/ 	.short	0x0101
        /*01fa*/ 	.byte	0x3f
	.zero		1


	//   ....[17]....
        /*01fc*/ 	.word	0x00006650
        /*0200*/ 	.word	0x00000010
        /*0204*/ 	.word	0x00030820
        /*0208*/ 	.short	0x010a
        /*020a*/ 	.byte	0x3f
	.zero		1


	//   ....[18]....
        /*020c*/ 	.word	0x00006d90
        /*0210*/ 	.word	0x00000010
        /*0214*/ 	.word	0x00030840
        /*0218*/ 	.short	0x010a
        /*021a*/ 	.byte	0x3f
	.zero		1


	//   ....[19]....
        /*021c*/ 	.word	0x00007030
        /*0220*/ 	.word	0x00000010
        /*0224*/ 	.word	0x00030828
        /*0228*/ 	.short	0x010a
        /*022a*/ 	.byte	0x3f
	.zero		1


	//   ....[20]....
        /*022c*/ 	.word	0x000072d0
        /*0230*/ 	.word	0x00000010
        /*0234*/ 	.word	0x00030848
        /*0238*/ 	.short	0x010a
        /*023a*/ 	.byte	0x3f
	.zero		1


	//   ....[21]....
        /*023c*/ 	.word	0x00007520
        /*0240*/ 	.word	0x00000010
        /*0244*/ 	.word	0x00030820
        /*0248*/ 	.short	0x010a
        /*024a*/ 	.byte	0x3f
	.zero		1


	//   ....[22]....
        /*024c*/ 	.word	0x00007840
        /*0250*/ 	.word	0x00000010
        /*0254*/ 	.word	0x00030840
        /*0258*/ 	.short	0x010a
        /*025a*/ 	.byte	0x3f
	.zero		1


	//   ....[23]....
        /*025c*/ 	.word	0x00007ab0
        /*0260*/ 	.word	0x00000010
        /*0264*/ 	.word	0x00030828
        /*0268*/ 	.short	0x010a
        /*026a*/ 	.byte	0x3f
	.zero		1


	//   ....[24]....
        /*026c*/ 	.word	0x00007da0
        /*0270*/ 	.word	0x00000003
        /*0274*/ 	.word	0x00030840
        /*0278*/ 	.short	0x010a
        /*027a*/ 	.byte	0x3f
	.zero		1


	//   ....[25]....
        /*027c*/ 	.word	0x000081e0
        /*0280*/ 	.word	0x00000006
        /*0284*/ 	.word	0x00000000
        /*0288*/ 	.short	0x010a
        /*028a*/ 	.byte	0x3f
	.zero		1


	//   ....[26]....
        /*028c*/ 	.word	0x00008240
        /*0290*/ 	.word	0x00000003
        /*0294*/ 	.word	0x00000000
        /*0298*/ 	.short	0x010a
        /*029a*/ 	.byte	0x3f
	.zero		1


	//   ....[27]....
        /*029c*/ 	.word	0x000082a0
        /*02a0*/ 	.word	0x00000000
        /*02a4*/ 	.word	0x00000000
        /*02a8*/ 	.short	0x010a
        /*02aa*/ 	.byte	0x3f
	.zero		1


	//   ....[28]....
        /*02ac*/ 	.word	0x000082d0
        /*02b0*/ 	.word	0x00000003
        /*02b4*/ 	.word	0x00000000
        /*02b8*/ 	.short	0x010a
        /*02ba*/ 	.byte	0x3f
	.zero		1


	//   ....[29]....
        /*02bc*/ 	.word	0x000083d0
        /*02c0*/ 	.word	0x0000000c
        /*02c4*/ 	.word	0x00030800
        /*02c8*/ 	.short	0x010a
        /*02ca*/ 	.byte	0x3f
	.zero		1


	//   ....[30]....
        /*02cc*/ 	.word	0x00008420
        /*02d0*/ 	.word	0x00000000
        /*02d4*/ 	.word	0x00030810
        /*02d8*/ 	.short	0x010a
        /*02da*/ 	.byte	0x3f
	.zero		1


	//   ....[31]....
        /*02dc*/ 	.word	0x00008470
        /*02e0*/ 	.word	0x00000000
        /*02e4*/ 	.word	0x00030830
        /*02e8*/ 	.short	0x010a
        /*02ea*/ 	.byte	0x3f
	.zero		1


	//   ....[32]....
        /*02ec*/ 	.word	0x000084c0
        /*02f0*/ 	.word	0x00000010
        /*02f4*/ 	.word	0x00030820
        /*02f8*/ 	.short	0x010a
        /*02fa*/ 	.byte	0x3f
	.zero		1


	//   ....[33]....
        /*02fc*/ 	.word	0x00008510
        /*0300*/ 	.word	0x00000010
        /*0304*/ 	.word	0x00030840
        /*0308*/ 	.short	0x010a
        /*030a*/ 	.byte	0x3f
	.zero		1


	//   ....[34]....
        /*030c*/ 	.word	0x00008560
        /*0310*/ 	.word	0x00000010
        /*0314*/ 	.word	0x00030828
        /*0318*/ 	.short	0x010a
        /*031a*/ 	.byte	0x3f
	.zero		1


	//   ....[35]....
        /*031c*/ 	.word	0x000085b0
        /*0320*/ 	.word	0x00000010
        /*0324*/ 	.word	0x00030848
        /*0328*/ 	.short	0x010a
        /*032a*/ 	.byte	0x3f
	.zero		1


	//   ....[36]....
        /*032c*/ 	.word	0x00008610
        /*0330*/ 	.word	0x00000010
        /*0334*/ 	.word	0x00030820
        /*0338*/ 	.short	0x010a
        /*033a*/ 	.byte	0x3f
	.zero		1


	//   ....[37]....
        /*033c*/ 	.word	0x00008660
        /*0340*/ 	.word	0x00000010
        /*0344*/ 	.word	0x00030840
        /*0348*/ 	.short	0x010a
        /*034a*/ 	.byte	0x3f
	.zero		1


	//   ....[38]....
        /*034c*/ 	.word	0x000086b0
        /*0350*/ 	.word	0x00000010
        /*0354*/ 	.word	0x00030828
        /*0358*/ 	.short	0x010a
        /*035a*/ 	.byte	0x3f
	.zero		1


	//   ....[39]....
        /*035c*/ 	.word	0x00008700
        /*0360*/ 	.word	0x00000003
        /*0364*/ 	.word	0x00030840
        /*0368*/ 	.short	0x010a
        /*036a*/ 	.byte	0x3f
	.zero		1


	//   ....[40]....
        /*036c*/ 	.word	0x000087d0
        /*0370*/ 	.word	0x00000006
        /*0374*/ 	.word	0x00000000
        /*0378*/ 	.short	0x010a
        /*037a*/ 	.byte	0x3f
	.zero		1


	//   ....[41]....
        /*037c*/ 	.word	0x00008820
        /*0380*/ 	.word	0x00000003
        /*0384*/ 	.word	0x00000000
        /*0388*/ 	.short	0x010a
        /*038a*/ 	.byte	0x3f
	.zero		1


	//   ....[42]....
        /*038c*/ 	.word	0x00008870
        /*0390*/ 	.word	0x00000000
        /*0394*/ 	.word	0x00000000
        /*0398*/ 	.short	0x010a
        /*039a*/ 	.byte	0x3f
	.zero		1


	//----- nvinfo : EIATTR_NUM_MBARRIERS
	.align		4
.L_474:
        /*039c*/ 	.byte	0x03, 0x38
        /*039e*/ 	.short	0x0009


	//----- nvinfo : EIATTR_EXIT_INSTR_OFFSETS
	.align		4
        /*03a0*/ 	.byte	0x04, 0x1c
        /*03a2*/ 	.short	(.L_476 - .L_475)


	//   ....[0]....
.L_475:
        /*03a4*/ 	.word	0x00008320


	//----- nvinfo : EIATTR_MAX_THREADS
	.align		4
.L_476:
        /*03a8*/ 	.byte	0x04, 0x05
        /*03aa*/ 	.short	(.L_478 - .L_477)
.L_477:
        /*03ac*/ 	.word	0x00000180
        /*03b0*/ 	.word	0x00000001
        /*03b4*/ 	.word	0x00000001


	//----- nvinfo : EIATTR_CRS_STACK_SIZE
	.align		4
.L_478:
        /*03b8*/ 	.byte	0x04, 0x1e
        /*03ba*/ 	.short	(.L_480 - .L_479)
.L_479:
        /*03bc*/ 	.word	0x00000000


	//----- nvinfo : EIATTR_CBANK_PARAM_SIZE
	.align		4
.L_480:
        /*03c0*/ 	.byte	0x03, 0x19
        /*03c2*/ 	.short	0x06f0


	//----- nvinfo : EIATTR_PARAM_CBANK
	.align		4
        /*03c4*/ 	.byte	0x04, 0x0a
        /*03c6*/ 	.short	(.L_482 - .L_481)
	.align		4
.L_481:
        /*03c8*/ 	.word	index@(.nv.constant0._ZN7cutlass13device_kernelIN5flash11enable_sm90INS1_16FlashAttnBwdSm90INS1_25CollectiveMainloopBwdSm90ILi2ELi2ELi2EN4cute5tupleIJNS5_1CILi1EEES8_S8_EEENS6_IJNS7_ILi64EEENS7_ILi128EEESB_EEENS_10bfloat16_tEfNS_4arch4Sm90ELb0ELb1ELb1ELb0ELb0ELb1ELb0ELb0ELi2ELi1ELi2ELi1ELb0EEENS1_24CollectiveEpilogueBwdGQAISC_fSF_Li256ELb0ELb0EEENS1_19SingleTileSchedulerILb0ELb0ELb0ELi128EEEEEEEEEvNT_6ParamsE)
        /*03cc*/ 	.short	0x0210
        /*03ce*/ 	.short	0x06f0


	//----- nvinfo : EIATTR_SW_WAR
	.align		4
.L_482:
        /*03d0*/ 	.byte	0x04, 0x36
        /*03d2*/ 	.short	(.L_484 - .L_483)
.L_483:
        /*03d4*/ 	.word	0x00000008
.L_484:


//--------------------- .nv.info._ZN7cutlass13device_kernelIN5flash11enable_sm90INS1_16FlashAttnBwdSm90INS1_25CollectiveMainloopBwdSm90ILi2ELi2ELi2EN4cute5tupleIJNS5_1CILi1EEES8_S8_EEENS6_IJNS7_ILi64EEENS7_ILi128EEESB_EEENS_10bfloat16_tEfNS_4arch4Sm90ELb0ELb1ELb1ELb0ELb1ELb1ELb0ELb0ELi2ELi1ELi2ELi1ELb0EEENS1_24CollectiveEpilogueBwdGQAISC_fSF_Li256ELb0ELb1EEENS1_19SingleTileSchedulerILb0ELb0ELb0ELi128EEEEEEEEEvNT_6ParamsE --------------------------
	.section	.nv.info._ZN7cutlass13device_kernelIN5flash11enable_sm90INS1_16FlashAttnBwdSm90INS1_25CollectiveMainloopBwdSm90ILi2ELi2ELi2EN4cute5tupleIJNS5_1CILi1EEES8_S8_EEENS6_IJNS7_ILi64EEENS7_ILi128EEESB_EEENS_10bfloat16_tEfNS_4arch4Sm90ELb0ELb1ELb1ELb0ELb1ELb1ELb0ELb0ELi2ELi1ELi2ELi1ELb0EEENS1_24CollectiveEpilogueBwdGQAISC_fSF_Li256ELb0ELb1EEENS1_19SingleTileSchedulerILb0ELb0ELb0ELi128EEEEEEEEEvNT_6ParamsE,"",@"SHT_CUDA_INFO"
	.sectionflags	@""
	.align	4


	//----- nvinfo : EIATTR_CUDA_API_VERSION
	.align		4
        /*0000*/ 	.byte	0x04, 0x37
        /*0002*/ 	.short	(.L_486 - .L_485)
.L_485:
        /*0004*/ 	.word	0x00000082


	//----- nvinfo : EIATTR_KPARAM_INFO
	.align		4
.L_486:
        /*0008*/ 	.byte	0x04, 0x17
        /*000a*/ 	.short	(.L_488 - .L_487)
.L_487:
        /*000c*/ 	.word	0x00000000
        /*0010*/ 	.short	0x0000
        /*0012*/ 	.short	0x0070
        /*0014*/ 	.byte	0x00, 0xf0, 0x01, 0x1a


	//----- nvinfo : EIATTR_SPARSE_MMA_MASK
	.align		4
.L_488:
        /*0018*/ 	.byte	0x03, 0x50
        /*001a*/ 	.short	0x0000


	//----- nvinfo : EIATTR_MAXREG_COUNT
	.align		4
        /*001c*/ 	.byte	0x03, 0x1b
        /*001e*/ 	.short	0x00a8


	//----- nvinfo : EIATTR_NUM_BARRIERS
	.align		4
        /*0020*/ 	.byte	0x02, 0x4c
        /*0022*/ 	.byte	0x10
	.zero		1


	//----- nvinfo : EIATTR_EXTERNS
	.align		4
        /*0024*/ 	.byte	0x04, 0x0f
        /*0026*/ 	.short	(.L_490 - .L_489)


	//   ....[0]....
	.align		4
.L_489:
        /*0028*/ 	.word	index@(__assertfail)


	//----- nvinfo : EIATTR_ANNOTATIONS
	.align		4
.L_490:
        /*002c*/ 	.byte	0x04, 0x55
        /*002e*/ 	.short	(.L_492 - .L_491)


	//   ....[0]....
.L_491:
        /*0030*/ 	.word	0x00000001
        /*0034*/ 	.byte	0x10, 0x15, 0x00, 0x00, 0x01, 0x00, 0x00, 0x00, 0xd0, 0x23, 0x00, 0x00, 0x01, 0x00, 0x00, 0x00
        /*0044*/ 	.byte	0xa0, 0x36, 0x00, 0x00, 0x01, 0x00, 0x00, 0x00, 0x30, 0x37, 0x00, 0x00, 0x01, 0x00, 0x00, 0x00
        /*0054*/ 	.byte	0x00, 0x7f, 0x00, 0x00, 0x01, 0x00, 0x00, 0x00, 0xf0, 0x80, 0x00, 0x00, 0x01, 0x00, 0x00, 0x00
        /*0064*/ 	.byte	0xe0, 0x8b, 0x00, 0x00, 0x01, 0x00, 0x00, 0x00, 0x00, 0x8c, 0x00, 0x00, 0x01, 0x00, 0x00, 0x00
        /*0074*/ 	.byte	0xa0, 0x90, 0x00, 0x00


	//----- nvinfo : EIATTR_MERCURY_ISA_VERSION
	.align		4
.L_492:
        /*0078*/ 	.byte	0x03, 0x5f
        /*007a*/ 	.short	0x0101


	//----- nvinfo : EIATTR_INT_WARP_WIDE_INSTR_OFFSETS
	.align		4
        /*007c*/ 	.byte	0x04, 0x31
        /*007e*/ 	.short	(.L_494 - .L_493)


	//   ....[0]....
.L_493:
        /*0080*/ 	.word	0x00000190


	//   ....[1]....
        /*0084*/ 	.word	0x000001c0


	//   ....[2]....
        /*0088*/ 	.word	0x00006350


	//   ....[3]....
        /*008c*/ 	.word	0x00006950


	//   ....[4]....
        /*0090*/ 	.word	0x00006e00


	//   ....[5]....
        /*0094*/ 	.word	0x000070d0


	//   ....[6]....
        /*0098*/ 	.word	0x00007330


	//   ....[7]....
        /*009c*/ 	.word	0x000074c0


	//----- nvinfo : EIATTR_COOP_GROUP_MASK_REGIDS
	.align		4
.L_494:
        /*00a0*/ 	.byte	0x04, 0x29
        /*00a2*/ 	.short	(.L_496 - .L_495)


	//   ....[0]....
.L_495:
        /*00a4*/ 	.word	0xffffffff


	//   ....[1]....
        /*00a8*/ 	.word	0xffffffff


	//   ....[2]....
        /*00ac*/ 	.word	0xffffffff


	//   ....[3]....
        /*00b0*/ 	.word	0xffffffff


	//   ....[4]....
        /*00b4*/ 	.word	0xffffffff


	//   ....[5]....
        /*00b8*/ 	.word	0xffffffff


	//   ....[6]....
        /*00bc*/ 	.word	0xffffffff


	//   ....[7]....
        /*00c0*/ 	.word	0xffffffff


	//   ....[8]....
        /*00c4*/ 	.word	0xffffffff


	//   ....[9]....
        /*00c8*/ 	.word	0xffffffff


	//   ....[10]....
        /*00cc*/ 	.word	0xffffffff


	//   ....[11]....
        /*00d0*/ 	.word	0xffffffff


	//   ....[12]....
        /*00d4*/ 	.word	0xffffffff


	//   ....[13]....
        /*00d8*/ 	.word	0xffffffff


	//   ....[14]....
        /*00dc*/ 	.word	0xffffffff


	//   ....[15]....
        /*00e0*/ 	.word	0xffffffff


	//   ....[16]....
        /*00e4*/ 	.word	0xffffffff


	//   ....[17]....
        /*00e8*/ 	.word	0xffffffff


	//   ....[18]....
        /*00ec*/ 	.word	0xffffffff


	//   ....[19]....
        /*00f0*/ 	.word	0xffffffff


	//   ....[20]....
        /*00f4*/ 	.word	0x0500000f


	//   ....[21]....
        /*00f8*/ 	.word	0x0500000f


	//   ....[22]....
        /*00fc*/ 	.word	0x0500000f


	//   ....[23]....
        /*0100*/ 	.word	0x0500000f


	//   ....[24]....
        /*0104*/ 	.word	0x0500000f


	//   ....[25]....
        /*0108*/ 	.word	0x0500000f


	//----- nvinfo : EIATTR_COOP_GROUP_INSTR_OFFSETS
	.align		4
.L_496:
        /*010c*/ 	.byte	0x04, 0x28
        /*010e*/ 	.short	(.L_498 - .L_497)


	//   ....[0]....
.L_497:
        /*0110*/ 	.word	0x00000070


	//   ....[1]....
        /*0114*/ 	.word	0x000001a0


	//   ....[2]....
        /*0118*/ 	.word	0x000001f0


	//   ....[3]....
        /*011c*/ 	.word	0x000003e0


	//   ....[4]....
        /*0120*/ 	.word	0x00000610


	//   ....[5]....
        /*0124*/ 	.word	0x00001190


	//   ....[6]....
        /*0128*/ 	.word	0x000052d0


	//   ....[7]....
        /*012c*/ 	.word	0x00005450


	//   ....[8]....
        /*0130*/ 	.word	0x00005740


	//   ....[9]....
        /*0134*/ 	.word	0x000058d0


	//   ....[10]....
        /*0138*/ 	.word	0x000059f0


	//   ....[11]....
        /*013c*/ 	.word	0x00005f50


	//   ....[12]....
        /*0140*/ 	.word	0x00006280


	//   ....[13]....
        /*0144*/ 	.word	0x000065d0


	//   ....[14]....
        /*0148*/ 	.word	0x00006880


	//   ....[15]....
        /*014c*/ 	.word	0x00006ac0


	//   ....[16]....
        /*0150*/ 	.word	0x00006d30


	//   ....[17]....
        /*0154*/ 	.word	0x00007010


	//   ....[18]....
        /*0158*/ 	.word	0x00007230


	//   ....[19]....
        /*015c*/ 	.word	0x000073c0


	//   ....[20]....
        /*0160*/ 	.word	0x00009760


	//   ....[21]....
        /*0164*/ 	.word	0x000098e0


	//   ....[22]....
        /*0168*/ 	.word	0x00009950


	//   ....[23]....
        /*016c*/ 	.word	0x000099c0


	//   ....[24]....
        /*0170*/ 	.word	0x00009a30


	//   ....[25]....
        /*0174*/ 	.word	0x00009aa0


	//----- nvinfo : EIATTR_REG_RECONFIG
	.align		4
.L_498:
        /*0178*/ 	.byte	0x01, 0x54
	.zero		2


	//----- nvinfo : EIATTR_SYSCALL_OFFSETS
	.align		4
        /*017c*/ 	.byte	0x04, 0x46
        /*017e*/ 	.short	(.L_500 - .L_499)


	//   ....[0]....
.L_499:
        /*0180*/ 	.word	0x00000dd0


	//   ....[1]....
        /*0184*/ 	.word	0x00000ec0


	//   ....[2]....
        /*0188*/ 	.word	0x00001020


	//   ....[3]....
        /*018c*/ 	.word	0x00001110


	//----- nvinfo : EIATTR_MBARRIER_INSTR_OFFSETS
	.align		4
.L_500:
        /*0190*/ 	.byte	0x04, 0x39
        /*0192*/ 	.short	(.L_502 - .L_501)


	//   ....[0]....
.L_501:
        /*0194*/ 	.word	0x00000290
        /*0198*/ 	.word	0x000000ff
        /*019c*/ 	.word	0x00030800
        /*01a0*/ 	.short	0x0100
        /*01a2*/ 	.byte	0x06
	.zero		1


	//   ....[1]....
        /*01a4*/ 	.word	0x00000390
        /*01a8*/ 	.word	0x000000ff
        /*01ac*/ 	.word	0x00030810
        /*01b0*/ 	.short	0x0100
        /*01b2*/ 	.byte	0x08
	.zero		1


	//   ....[2]....
        /*01b4*/ 	.word	0x000003a0
        /*01b8*/ 	.word	0x000000ff
        /*01bc*/ 	.word	0x00030820
        /*01c0*/ 	.short	0x0100
        /*01c2*/ 	.byte	0x08
	.zero		1


	//   ....[3]....
        /*01c4*/ 	.word	0x000003b0
        /*01c8*/ 	.word	0x000000ff
        /*01cc*/ 	.word	0x00030818
        /*01d0*/ 	.short	0x0100
        /*01d2*/ 	.byte	0x08
	.zero		1


	//   ....[4]....
        /*01d4*/ 	.word	0x000003c0
        /*01d8*/ 	.word	0x000000ff
        /*01dc*/ 	.word	0x00030828
        /*01e0*/ 	.short	0x0100
        /*01e2*/ 	.byte	0x08
	.zero		1


	//   ....[5]....
        /*01e4*/ 	.word	0x000004f0
        /*01e8*/ 	.word	0x000000ff
        /*01ec*/ 	.word	0x00030830
        /*01f0*/ 	.short	0x0100
        /*01f2*/ 	.byte	0x08
	.zero		1


	//   ....[6]....
        /*01f4*/ 	.word	0x00000500
        /*01f8*/ 	.word	0x000000ff
        /*01fc*/ 	.word	0x00030840
        /*0200*/ 	.short	0x0100
        /*0202*/ 	.byte	0x08
	.zero		1


	//   ....[7]....
        /*0204*/ 	.word	0x00000510
        /*0208*/ 	.word	0x000000ff
        /*020c*/ 	.word	0x00030838
        /*0210*/ 	.short	0x0100
        /*0212*/ 	.byte	0x08
	.zero		1


	//   ....[8]....
        /*0214*/ 	.word	0x00000520
        /*0218*/ 	.word	0x000000ff
        /*021c*/ 	.word	0x00030848
        /*0220*/ 	.short	0x0100
        /*0222*/ 	.byte	0x08
	.zero		1


	//   ....[9]....
        /*0224*/ 	.word	0x000011c0
        /*0228*/ 	.word	0x00000010
        /*022c*/ 	.word	0x00030800
        /*0230*/ 	.short	0x010a
        /*0232*/ 	.byte	0x3f
	.zero		1


	//   ....[10]....
        /*0234*/ 	.word	0x000012f0
        /*0238*/ 	.word	0x00000010
        /*023c*/ 	.word	0x00030800
        /*0240*/ 	.short	0x010a
        /*0242*/ 	.byte	0x3f
	.zero		1


	//   ....[11]....
        /*0244*/ 	.word	0x000019d0
        /*0248*/ 	.word	0x00000000
        /*024c*/ 	.word	0x00030810
        /*0250*/ 	.short	0x010a
        /*0252*/ 	.byte	0x3f
	.zero		1


	//   ....[12]....
        /*0254*/ 	.word	0x00001a10
        /*0258*/ 	.word	0x00000000
        /*025c*/ 	.word	0x00030810
        /*0260*/ 	.short	0x010a
        /*0262*/ 	.byte	0x3f
	.zero		1


	//   ....[13]....
        /*0264*/ 	.word	0x00001f70
        /*0268*/ 	.word	0x00000000
        /*026c*/ 	.word	0x00030830
        /*0270*/ 	.short	0x010a
        /*0272*/ 	.byte	0x3f
	.zero		1


	//   ....[14]....
        /*0274*/ 	.word	0x000022c0
        /*0278*/ 	.word	0x00000000
        /*027c*/ 	.word	0x00030830
        /*0280*/ 	.short	0x010a
        /*0282*/ 	.byte	0x3f
	.zero		1


	//   ....[15]....
        /*0284*/ 	.word	0x000044f0
        /*0288*/ 	.word	0x00000006
        /*028c*/ 	.word	0x00000000
        /*0290*/ 	.short	0x0101
        /*0292*/ 	.byte	0x3f
	.zero		1


	//   ....[16]....
        /*0294*/ 	.word	0x00004810
        /*0298*/ 	.word	0x00000000
        /*029c*/ 	.word	0x00000000
        /*02a0*/ 	.short	0x0101
        /*02a2*/ 	.byte	0x3f
	.zero		1


	//   ....[17]....
        /*02a4*/ 	.word	0x00007a40
        /*02a8*/ 	.word	0x00000010
        /*02ac*/ 	.word	0x00030820
        /*02b0*/ 	.short	0x010a
        /*02b2*/ 	.byte	0x3f
	.zero		1


	//   ....[18]....
        /*02b4*/ 	.word	0x00008180
        /*02b8*/ 	.word	0x00000010
        /*02bc*/ 	.word	0x00030840
        /*02c0*/ 	.short	0x010a
        /*02c2*/ 	.byte	0x3f
	.zero		1


	//   ....[19]....
        /*02c4*/ 	.word	0x00008420
        /*02c8*/ 	.word	0x00000010
        /*02cc*/ 	.word	0x00030828
        /*02d0*/ 	.short	0x010a
        /*02d2*/ 	.byte	0x3f
	.zero		1


	//   ....[20]....
        /*02d4*/ 	.word	0x000086c0
        /*02d8*/ 	.word	0x00000010
        /*02dc*/ 	.word	0x00030848
        /*02e0*/ 	.short	0x010a
        /*02e2*/ 	.byte	0x3f
	.zero		1


	//   ....[21]....
        /*02e4*/ 	.word	0x00008910
        /*02e8*/ 	.word	0x00000010
        /*02ec*/ 	.word	0x00030820
        /*02f0*/ 	.short	0x010a
        /*02f2*/ 	.byte	0x3f
	.zero		1


	//   ....[22]....
        /*02f4*/ 	.word	0x00008c30
        /*02f8*/ 	.word	0x00000010
        /*02fc*/ 	.word	0x00030840
        /*0300*/ 	.short	0x010a
        /*0302*/ 	.byte	0x3f
	.zero		1


	//   ....[23]....
        /*0304*/ 	.word	0x00008ea0
        /*0308*/ 	.word	0x00000010
        /*030c*/ 	.word	0x00030828
        /*0310*/ 	.short	0x010a
        /*0312*/ 	.byte	0x3f
	.zero		1


	//   ....[24]....
        /*0314*/ 	.word	0x00009190
        /*0318*/ 	.word	0x00000003
        /*031c*/ 	.word	0x00030840
        /*0320*/ 	.short	0x010a
        /*0322*/ 	.byte	0x3f
	.zero		1


	//   ....[25]....
        /*0324*/ 	.word	0x000095d0
        /*0328*/ 	.word	0x00000006
        /*032c*/ 	.word	0x00000000
        /*0330*/ 	.short	0x010a
        /*0332*/ 	.byte	0x3f
	.zero		1


	//   ....[26]....
        /*0334*/ 	.word	0x00009630
        /*0338*/ 	.word	0x00000003
        /*033c*/ 	.word	0x00000000
        /*0340*/ 	.short	0x010a
        /*0342*/ 	.byte	0x3f
	.zero		1


	//   ....[27]....
        /*0344*/ 	.word	0x00009690
        /*0348*/ 	.word	0x00000000
        /*034c*/ 	.word	0x00000000
        /*0350*/ 	.short	0x010a
        /*0352*/ 	.byte	0x3f
	.zero		1


	//   ....[28]....
        /*0354*/ 	.word	0x000096c0
        /*0358*/ 	.word	0x00000003
        /*035c*/ 	.word	0x00000000
        /*0360*/ 	.short	0x010a
        /*0362*/ 	.byte	0x3f
	.zero		1


	//   ....[29]....
        /*0364*/ 	.word	0x000097c0
        /*0368*/ 	.word	0x0000000c
        /*036c*/ 	.word	0x00030800
        /*0370*/ 	.short	0x010a
        /*0372*/ 	.byte	0x3f
	.zero		1


	//   ....[30]....
        /*0374*/ 	.word	0x00009810
        /*0378*/ 	.word	0x00000000
        /*037c*/ 	.word	0x00030810
        /*0380*/ 	.short	0x010a
        /*0382*/ 	.byte	0x3f
	.zero		1


	//   ....[31]....
        /*0384*/ 	.word	0x00009860
        /*0388*/ 	.word	0x00000000
        /*038c*/ 	.word	0x00030830
        /*0390*/ 	.short	0x010a
        /*0392*/ 	.byte	0x3f
	.zero		1


	//   ....[32]....
        /*0394*/ 	.word	0x00009ae0
        /*0398*/ 	.word	0x00000010
        /*039c*/ 	.word	0x00030820
        /*03a0*/ 	.short	0x010a
        /*03a2*/ 	.byte	0x3f
	.zero		1


	//   ....[33]....
        /*03a4*/ 	.word	0x00009b30
        /*03a8*/ 	.word	0x00000010
        /*03ac*/ 	.word	0x00030840
        /*03b0*/ 	.short	0x010a
        /*03b2*/ 	.byte	0x3f
	.zero		1


	//   ....[34]....
        /*03b4*/ 	.word	0x00009b80
        /*03b8*/ 	.word	0x00000010
        /*03bc*/ 	.word	0x00030828
        /*03c0*/ 	.short	0x010a
        /*03c2*/ 	.byte	0x3f
	.zero		1


	//   ....[35]....
        /*03c4*/ 	.word	0x00009bd0
        /*03c8*/ 	.word	0x00000010
        /*03cc*/ 	.word	0x00030848
        /*03d0*/ 	.short	0x010a
        /*03d2*/ 	.byte	0x3f
	.zero		1


	//   ....[36]....
        /*03d4*/ 	.word	0x00009c30
        /*03d8*/ 	.word	0x00000010
        /*03dc*/ 	.word	0x00030820
        /*03e0*/ 	.short	0x010a
        /*03e2*/ 	.byte	0x3f
	.zero		1


	//   ....[37]....
        /*03e4*/ 	.word	0x00009c80
        /*03e8*/ 	.word	0x00000010
        /*03ec*/ 	.word	0x00030840
        /*03f0*/ 	.short	0x010a
        /*03f2*/ 	.byte	0x3f
	.zero		1


	//   ....[38]....
        /*03f4*/ 	.word	0x00009cd0
        /*03f8*/ 	.word	0x00000010
        /*03fc*/ 	.word	0x00030828
        /*0400*/ 	.short	0x010a
        /*0402*/ 	.byte	0x3f
	.zero		1


	//   ....[39]....
        /*0404*/ 	.word	0x00009d20
        /*0408*/ 	.word	0x00000003
        /*040c*/ 	.word	0x00030840
        /*0410*/ 	.short	0x010a
        /*0412*/ 	.byte	0x3f
	.zero		1


	//   ....[40]....
        /*0414*/ 	.word	0x00009df0
        /*0418*/ 	.word	0x00000006
        /*041c*/ 	.word	0x00000000
        /*0420*/ 	.short	0x010a
        /*0422*/ 	.byte	0x3f
	.zero		1


	//   ....[41]....
        /*0424*/ 	.word	0x00009e40
        /*0428*/ 	.word	0x00000003
        /*042c*/ 	.word	0x00000000
        /*0430*/ 	.short	0x010a
        /*0432*/ 	.byte	0x3f
	.zero		1


	//   ....[42]....
        /*0434*/ 	.word	0x00009e90
        /*0438*/ 	.word	0x00000000
        /*043c*/ 	.word	0x00000000
        /*0440*/ 	.short	0x010a
        /*0442*/ 	.byte	0x3f
	.zero		1


	//----- nvinfo : EIATTR_NUM_MBARRIERS
	.align		4
.L_502:
        /*0444*/ 	.byte	0x03, 0x38
        /*0446*/ 	.short	0x0009


	//----- nvinfo : EIATTR_EXIT_INSTR_OFFSETS
	.align		4
        /*0448*/ 	.byte	0x04, 0x1c
        /*044a*/ 	.short	(.L_504 - .L_503)


	//   ....[0]....
.L_503:
        /*044c*/ 	.word	0x00009710


	//----- nvinfo : EIATTR_MAX_THREADS
	.align		4
.L_504:
        /*0450*/ 	.byte	0x04, 0x05
        /*0452*/ 	.short	(.L_506 - .L_505)
.L_505:
        /*0454*/ 	.word	0x00000180
        /*0458*/ 	.word	0x00000001
        /*045c*/ 	.word	0x00000001


	//----- nvinfo : EIATTR_CRS_STACK_SIZE
	.align		4
.L_506:
        /*0460*/ 	.byte	0x04, 0x1e
        /*0462*/ 	.short	(.L_508 - .L_507)
.L_507:
        /*0464*/ 	.word	0x00000000


	//----- nvinfo : EIATTR_CBANK_PARAM_SIZE
	.align		4
.L_508:
        /*0468*/ 	.byte	0x03, 0x19
        /*046a*/ 	.short	0x06f0


	//----- nvinfo : EIATTR_PARAM_CBANK
	.align		4
        /*046c*/ 	.byte	0x04, 0x0a
        /*046e*/ 	.short	(.L_510 - .L_509)
	.align		4
.L_509:
        /*0470*/ 	.word	index@(.nv.constant0._ZN7cutlass13device_kernelIN5flash11enable_sm90INS1_16FlashAttnBwdSm90INS1_25CollectiveMainloopBwdSm90ILi2ELi2ELi2EN4cute5tupleIJNS5_1CILi1EEES8_S8_EEENS6_IJNS7_ILi64EEENS7_ILi128EEESB_EEENS_10bfloat16_tEfNS_4arch4Sm90ELb0ELb1ELb1ELb0ELb1ELb1ELb0ELb0ELi2ELi1ELi2ELi1ELb0EEENS1_24CollectiveEpilogueBwdGQAISC_fSF_Li256ELb0ELb1EEENS1_19SingleTileSchedulerILb0ELb0ELb0ELi128EEEEEEEEEvNT_6ParamsE)
        /*0474*/ 	.short	0x0210
        /*0476*/ 	.short	0x06f0


	//----- nvinfo : EIATTR_SW_WAR
	.align		4
.L_510:
        /*0478*/ 	.byte	0x04, 0x36
        /*047a*/ 	.short	(.L_512 - .L_511)
.L_511:
        /*047c*/ 	.word	0x00000008
.L_512:


//--------------------- .nv.info._ZN7cutlass13device_kernelIN5flash11enable_sm90INS1_16FlashAttnBwdSm90INS1_25CollectiveMainloopBwdSm90ILi2ELi2ELi2EN4cute5tupleIJNS5_1CILi1EEES8_S8_EEENS6_IJNS7_ILi64EEENS7_ILi128EEESB_EEENS_10bfloat16_tEfNS_4arch4Sm90ELb0ELb1ELb1ELb1ELb0ELb1ELb0ELb0ELi2ELi1ELi2ELi1ELb0EEENS1_21CollectiveEpilogueBwdISC_SD_SF_Li256ELb1ELb0ELi1EEENS1_19SingleTileSchedulerILb1ELb0ELb0ELi128EEEEEEEEEvNT_6ParamsE --------------------------
	.section	.nv.info._ZN7cutlass13device_kernelIN5flash11enable_sm90INS1_16FlashAttnBwdSm90INS1_25CollectiveMainloopBwdSm90ILi2ELi2ELi2EN4cute5tupleIJNS5_1CILi1EEES8_S8_EEENS6_IJNS7_ILi64EEENS7_ILi128EEESB_EEENS_10bfloat16_tEfNS_4arch4Sm90ELb0ELb1ELb1ELb1ELb0ELb1ELb0ELb0ELi2ELi1ELi2ELi1ELb0EEENS1_21CollectiveEpilogueBwdISC_SD_SF_Li256ELb1ELb0ELi1EEENS1_19SingleTileSchedulerILb1ELb0ELb0ELi128EEEEEEEEEvNT_6ParamsE,"",@"SHT_CUDA_INFO"
	.sectionflags	@""
	.align	4


	//----- nvinfo : EIATTR_CUDA_API_VERSION
	.align		4
        /*0000*/ 	.byte	0x04, 0x37
        /*0002*/ 	.short	(.L_514 - .L_513)
.L_513:
        /*0004*/ 	.word	0x00000082


	//----- nvinfo : EIATTR_KPARAM_INFO
	.align		4
.L_514:
        /*0008*/ 	.byte	0x04, 0x17
        /*000a*/ 	.short	(.L_516 - .L_515)
.L_515:
        /*000c*/ 	.word	0x00000000
        /*0010*/ 	.short	0x0000
        /*0012*/ 	.short	0x0070
        /*0014*/ 	.byte	0x00, 0xf0, 0x01, 0x1a


	//----- nvinfo : EIATTR_SPARSE_MMA_MASK
	.align		4
.L_516:
        /*0018*/ 	.byte	0x03, 0x50
        /*001a*/ 	.short	0x0000


	//----- nvinfo : EIATTR_MAXREG_COUNT
	.align		4
        /*001c*/ 	.byte	0x03, 0x1b
        /*001e*/ 	.short	0x00a8


	//----- nvinfo : EIATTR_NUM_BARRIERS
	.align		4
        /*0020*/ 	.byte	0x02, 0x4c
        /*0022*/ 	.byte	0x10
	.zero		1


	//----- nvinfo : EIATTR_EXTERNS
	.align		4
        /*0024*/ 	.byte	0x04, 0x0f
        /*0026*/ 	.short	(.L_518 - .L_517)


	//   ....[0]....
	.align		4
.L_517:
        /*0028*/ 	.word	index@(__assertfail)


	//----- nvinfo : EIATTR_ANNOTATIONS
	.align		4
.L_518:
        /*002c*/ 	.byte	0x04, 0x55
        /*002e*/ 	.short	(.L_520 - .L_519)


	//   ....[0]....
.L_519:
        /*0030*/ 	.word	0x00000001
        /*0034*/ 	.byte	0xa0, 0x19, 0x00, 0x00, 0x01, 0x00, 0x00, 0x00, 0x70, 0x28, 0x00, 0x00, 0x01, 0x00, 0x00, 0x00
        /*0044*/ 	.byte	0x40, 0x3b, 0x00, 0x00, 0x01, 0x00, 0x00, 0x00, 0xd0, 0x3b, 0x00, 0x00, 0x01, 0x00, 0x00, 0x00
        /*0054*/ 	.byte	0x10, 0xaa, 0x00, 0x00, 0x01, 0x00, 0x00, 0x00, 0xb0, 0xab, 0x00, 0x00, 0x01, 0x00, 0x00, 0x00
        /*0064*/ 	.byte	0x30, 0xb7, 0x00, 0x00, 0x01, 0x00, 0x00, 0x00, 0x50, 0xb7, 0x00, 0x00, 0x01, 0x00, 0x00, 0x00
        /*0074*/ 	.byte	0xc0, 0xba, 0x00, 0x00


	//----- nvinfo : EIATTR_MERCURY_ISA_VERSION
	.align		4
.L_520:
        /*0078*/ 	.byte	0x03, 0x5f
        /*007a*/ 	.short	0x0101


	//----- nvinfo : EIATTR_INT_WARP_WIDE_INSTR_OFFSETS
	.align		4
        /*007c*/ 	.byte	0x04, 0x31
        /*007e*/ 	.short	(.L_522 - .L_521)


	//   ....[0]....
.L_521:
        /*0080*/ 	.word	0x00000190


	//   ....[1]....
        /*0084*/ 	.word	0x000001c0


	//----- nvinfo : EIATTR_COOP_GROUP_MASK_REGIDS
	.align		4
.L_522:
        /*0088*/ 	.byte	0x04, 0x29
        /*008a*/ 	.short	(.L_524 - .L_523)


	//   ....[0]....
.L_523:
        /*008c*/ 	.word	0xffffffff


	//   ....[1]....
        /*0090*/ 	.word	0xffffffff


	//   ....[2]....
        /*0094*/ 	.word	0xffffffff


	//   ....[3]....
        /*0098*/ 	.word	0xffffffff


	//   ....[4]....
        /*009c*/ 	.word	0xffffffff


	//   ....[5]....
        /*00a0*/ 	.word	0xffffffff


	//   ....[6]....
        /*00a4*/ 	.word	0xffffffff


	//   ....[7]....
        /*00a8*/ 	.word	0x0500000f


	//----- nvinfo : EIATTR_COOP_GROUP_INSTR_OFFSETS
	.align		4
.L_524:
        /*00ac*/ 	.byte	0x04, 0x28
        /*00ae*/ 	.short	(.L_526 - .L_525)


	//   ....[0]....
.L_525:
        /*00b0*/ 	.word	0x00000070


	//   ....[1]....
        /*00b4*/ 	.word	0x000001a0


	//   ....[2]....
        /*00b8*/ 	.word	0x000001f0


	//   ....[3]....
        /*00bc*/ 	.word	0x000003e0


	//   ....[4]....
        /*00c0*/ 	.word	0x00000620


	//   ....[5]....
        /*00c4*/ 	.word	0x00001650


	//   ....[6]....
        /*00c8*/ 	.word	0x00008780


	//   ....[7]....
        /*00cc*/ 	.word	0x0000c310


	//----- nvinfo : EIATTR_REG_RECONFIG
	.align		4
.L_526:
        /*00d0*/ 	.byte	0x01, 0x54
	.zero		2


	//----- nvinfo : EIATTR_SYSCALL_OFFSETS
	.align		4
        /*00d4*/ 	.byte	0x04, 0x46
        /*00d6*/ 	.short	(.L_528 - .L_527)


	//   ....[0]....
.L_527:
        /*00d8*/ 	.word	0x00001290


	//   ....[1]....
        /*00dc*/ 	.word	0x00001380


	//   ....[2]....
        /*00e0*/ 	.word	0x000014e0


	//   ....[3]....
        /*00e4*/ 	.word	0x000015d0


	//----- nvinfo : EIATTR_MBARRIER_INSTR_OFFSETS
	.align		4
.L_528:
        /*00e8*/ 	.byte	0x04, 0x39
        /*00ea*/ 	.short	(.L_530 - .L_529)


	//   ....[0]....
.L_529:
        /*00ec*/ 	.word	0x00000290
        /*00f0*/ 	.word	0x000000ff
        /*00f4*/ 	.word	0x00030800
        /*00f8*/ 	.short	0x0100
        /*00fa*/ 	.byte	0x06
	.zero		1


	//   ....[1]....
        /*00fc*/ 	.word	0x00000390
        /*0100*/ 	.word	0x000000ff
        /*0104*/ 	.word	0x00030810
        /*0108*/ 	.short	0x0100
        /*010a*/ 	.byte	0x08
	.zero		1


	//   ....[2]....
        /*010c*/ 	.word	0x000003a0
        /*0110*/ 	.word	0x000000ff
        /*0114*/ 	.word	0x00030820
        /*0118*/ 	.short	0x0100
        /*011a*/ 	.byte	0x08
	.zero		1


	//   ....[3]....
        /*011c*/ 	.word	0x000003b0
        /*0120*/ 	.word	0x000000ff
        /*0124*/ 	.word	0x00030818
        /*0128*/ 	.short	0x0100
        /*012a*/ 	.byte	0x08
	.zero		1


	//   ....[4]....
        /*012c*/ 	.word	0x000003c0
        /*0130*/ 	.word	0x000000ff
        /*0134*/ 	.word	0x00030828
        /*0138*/ 	.short	0x0100
        /*013a*/ 	.byte	0x08
	.zero		1


	//   ....[5]....
        /*013c*/ 	.word	0x000004f0
        /*0140*/ 	.word	0x000000ff
        /*0144*/ 	.word	0x00030830
        /*0148*/ 	.short	0x0100
        /*014a*/ 	.byte	0x08
	.zero		1


	//   ....[6]....
        /*014c*/ 	.word	0x00000500
        /*0150*/ 	.word	0x000000ff
        /*0154*/ 	.word	0x00030840
        /*0158*/ 	.short	0x0100
        /*015a*/ 	.byte	0x08
	.zero		1


	//   ....[7]....
        /*015c*/ 	.word	0x00000510
        /*0160*/ 	.word	0x000000ff
        /*0164*/ 	.word	0x00030838
        /*0168*/ 	.short	0x0100
        /*016a*/ 	.byte	0x08
	.zero		1


	//   ....[8]....
        /*016c*/ 	.word	0x00000520
        /*0170*/ 	.word	0x000000ff
        /*0174*/ 	.word	0x00030848
        /*0178*/ 	.short	0x0100
        /*017a*/ 	.byte	0x08
	.zero		1


	//   ....[9]....
        /*017c*/ 	.word	0x00001680
        /*0180*/ 	.word	0x00000010
        /*0184*/ 	.word	0x00030800
        /*0188*/ 	.short	0x010a
        /*018a*/ 	.byte	0x3f
	.zero		1


	//   ....[10]....
        /*018c*/ 	.word	0x000017b0
        /*0190*/ 	.word	0x00000010
        /*0194*/ 	.word	0x00030800
        /*0198*/ 	.short	0x010a
        /*019a*/ 	.byte	0x3f
	.zero		1


	//   ....[11]....
        /*019c*/ 	.word	0x00001e70
        /*01a0*/ 	.word	0x00000000
        /*01a4*/ 	.word	0x00030810
        /*01a8*/ 	.short	0x010a
        /*01aa*/ 	.byte	0x3f
	.zero		1


	//   ....[12]....
        /*01ac*/ 	.word	0x00001eb0
        /*01b0*/ 	.word	0x00000000
        /*01b4*/ 	.word	0x00030810
        /*01b8*/ 	.short	0x010a
        /*01ba*/ 	.byte	0x3f
	.zero		1


	//   ....[13]....
        /*01bc*/ 	.word	0x00002410
        /*01c0*/ 	.word	0x00000000
        /*01c4*/ 	.word	0x00030830
        /*01c8*/ 	.short	0x010a
        /*01ca*/ 	.byte	0x3f
	.zero		1


	//   ....[14]....
        /*01cc*/ 	.word	0x00002760
        /*01d0*/ 	.word	0x00000000
        /*01d4*/ 	.word	0x00030830
        /*01d8*/ 	.short	0x010a
        /*01da*/ 	.byte	0x3f
	.zero		1


	//   ....[15]....
        /*01dc*/ 	.word	0x00004990
        /*01e0*/ 	.word	0x00000006
        /*01e4*/ 	.word	0x00000000
        /*01e8*/ 	.short	0x0101
        /*01ea*/ 	.byte	0x3f
	.zero		1


	//   ....[16]....
        /*01ec*/ 	.word	0x00004cb0
        /*01f0*/ 	.word	0x00000000
        /*01f4*/ 	.word	0x00000000
        /*01f8*/ 	.short	0x0101
        /*01fa*/ 	.byte	0x3f
	.zero		1


	//   ....[17]....
        /*01fc*/ 	.word	0x0000a500
        /*0200*/ 	.word	0x0000000f
        /*0204*/ 	.word	0x00030820
        /*0208*/ 	.short	0x010a
        /*020a*/ 	.byte	0x3f
	.zero		1


	//   ....[18]....
        /*020c*/ 	.word	0x0000ac30
        /*0210*/ 	.word	0x0000000f
        /*0214*/ 	.word	0x00030840
        /*0218*/ 	.short	0x010a
        /*021a*/ 	.byte	0x3f
	.zero		1


	//   ....[19]....
        /*021c*/ 	.word	0x0000af00
        /*0220*/ 	.word	0x0000000f
        /*0224*/ 	.word	0x00030828
        /*0228*/ 	.short	0x010a
        /*022a*/ 	.byte	0x3f
	.zero		1


	//   ....[20]....
        /*022c*/ 	.word	0x0000b1d0
        /*0230*/ 	.word	0x0000000f
        /*0234*/ 	.word	0x00030848
        /*0238*/ 	.short	0x010a
        /*023a*/ 	.byte	0x3f
	.zero		1


	//   ....[21]....
        /*023c*/ 	.word	0x0000b440
        /*0240*/ 	.word	0x0000000f
        /*0244*/ 	.word	0x00030820
        /*0248*/ 	.short	0x010a
        /*024a*/ 	.byte	0x3f
	.zero		1


	//   ....[22]....
        /*024c*/ 	.word	0x0000b780
        /*0250*/ 	.word	0x0000000f
        /*0254*/ 	.word	0x00030840
        /*0258*/ 	.short	0x010a
        /*025a*/ 	.byte	0x3f
	.zero		1


	//   ....[23]....
        /*025c*/ 	.word	0x0000ba20
        /*0260*/ 	.word	0x0000000f
        /*0264*/ 	.word	0x00030828
        /*0268*/ 	.short	0x010a
        /*026a*/ 	.byte	0x3f
	.zero		1


	//   ....[24]....
        /*026c*/ 	.word	0x0000bd30
        /*0270*/ 	.word	0x00000003
        /*0274*/ 	.word	0x00030840
        /*0278*/ 	.short	0x010a
        /*027a*/ 	.byte	0x3f
	.zero		1


	//   ....[25]....
        /*027c*/ 	.word	0x0000c190
        /*0280*/ 	.word	0x00000007
        /*0284*/ 	.word	0x00000000
        /*0288*/ 	.short	0x010a
        /*028a*/ 	.byte	0x3f
	.zero		1


	//   ....[26]....
        /*028c*/ 	.word	0x0000c1e0
        /*0290*/ 	.word	0x00000003
        /*0294*/ 	.word	0x00000000
        /*0298*/ 	.short	0x010a
        /*029a*/ 	.byte	0x3f
	.zero		1


	//   ....[27]....
        /*029c*/ 	.word	0x0000c240
        /*02a0*/ 	.word	0x00000005
        /*02a4*/ 	.word	0x00000000
        /*02a8*/ 	.short	0x010a
        /*02aa*/ 	.byte	0x3f
	.zero		1


	//   ....[28]....
        /*02ac*/ 	.word	0x0000c270
        /*02b0*/ 	.word	0x00000003
        /*02b4*/ 	.word	0x00000000
        /*02b8*/ 	.short	0x010a
        /*02ba*/ 	.byte	0x3f
	.zero		1


	//   ....[29]....
        /*02bc*/ 	.word	0x0000c370
        /*02c0*/ 	.word	0x0000000c
        /*02c4*/ 	.word	0x00030800
        /*02c8*/ 	.short	0x010a
        /*02ca*/ 	.byte	0x3f
	.zero		1


	//   ....[30]....
        /*02cc*/ 	.word	0x0000c3c0
        /*02d0*/ 	.word	0x00000000
        /*02d4*/ 	.word	0x00030810
        /*02d8*/ 	.short	0x010a
        /*02da*/ 	.byte	0x3f
	.zero		1


	//   ....[31]....
        /*02dc*/ 	.word	0x0000c410
        /*02e0*/ 	.word	0x00000000
        /*02e4*/ 	.word	0x00030830
        /*02e8*/ 	.short	0x010a
        /*02ea*/ 	.byte	0x3f
	.zero		1


	//   ....[32]....
        /*02ec*/ 	.word	0x0000c460
        /*02f0*/ 	.word	0x0000000f
        /*02f4*/ 	.word	0x00030820
        /*02f8*/ 	.short	0x010a
        /*02fa*/ 	.byte	0x3f
	.zero		1


	//   ....[33]....
        /*02fc*/ 	.word	0x0000c4b0
        /*0300*/ 	.word	0x0000000f
        /*0304*/ 	.word	0x00030840
        /*0308*/ 	.short	0x010a
        /*030a*/ 	.byte	0x3f
	.zero		1


	//   ....[34]....
        /*030c*/ 	.word	0x0000c500
        /*0310*/ 	.word	0x0000000f
        /*0314*/ 	.word	0x00030828
        /*0318*/ 	.short	0x010a
        /*031a*/ 	.byte	0x3f
	.zero		1


	//   ....[35]....
        /*031c*/ 	.word	0x0000c550
        /*0320*/ 	.word	0x0000000f
        /*0324*/ 	.word	0x00030848
        /*0328*/ 	.short	0x010a
        /*032a*/ 	.byte	0x3f
	.zero		1


	//   ....[36]....
        /*032c*/ 	.word	0x0000c5b0
        /*0330*/ 	.word	0x0000000f
        /*0334*/ 	.word	0x00030820
        /*0338*/ 	.short	0x010a
        /*033a*/ 	.byte	0x3f
	.zero		1


	//   ....[37]....
        /*033c*/ 	.word	0x0000c600
        /*0340*/ 	.word	0x0000000f
        /*0344*/ 	.word	0x00030840
        /*0348*/ 	.short	0x010a
        /*034a*/ 	.byte	0x3f
	.zero		1


	//   ....[38]....
        /*034c*/ 	.word	0x0000c650
        /*0350*/ 	.word	0x0000000f
        /*0354*/ 	.word	0x00030828
        /*0358*/ 	.short	0x010a
        /*035a*/ 	.byte	0x3f
	.zero		1


	//   ....[39]....
        /*035c*/ 	.word	0x0000c6a0
        /*0360*/ 	.word	0x00000003
        /*0364*/ 	.word	0x00030840
        /*0368*/ 	.short	0x010a
        /*036a*/ 	.byte	0x3f
	.zero		1


	//   ....[40]....
        /*036c*/ 	.word	0x0000c770
        /*0370*/ 	.word	0x00000007
        /*0374*/ 	.word	0x00000000
        /*0378*/ 	.short	0x010a
        /*037a*/ 	.byte	0x3f
	.zero		1


	//   ....[41]....
        /*037c*/ 	.word	0x0000c7c0
        /*0380*/ 	.word	0x00000003
        /*0384*/ 	.word	0x00000000
        /*0388*/ 	.short	0x010a
        /*038a*/ 	.byte	0x3f
	.zero		1


	//   ....[42]....
        /*038c*/ 	.word	0x0000c810
        /*0390*/ 	.word	0x00000005
        /*0394*/ 	.word	0x00000000
        /*0398*/ 	.short	0x010a
        /*039a*/ 	.byte	0x3f
	.zero		1


	//----- nvinfo : EIATTR_NUM_MBARRIERS
	.align		4
.L_530:
        /*039c*/ 	.byte	0x03, 0x38
        /*039e*/ 	.short	0x0009


	//----- nvinfo : EIATTR_EXIT_INSTR_OFFSETS
	.align		4
        /*03a0*/ 	.byte	0x04, 0x1c
        /*03a2*/ 	.short	(.L_532 - .L_531)


	//   ....[0]....
.L_531:
        /*03a4*/ 	.word	0x0000c2c0


	//----- nvinfo : EIATTR_MAX_THREADS
	.align		4
.L_532:
        /*03a8*/ 	.byte	0x04, 0x05
        /*03aa*/ 	.short	(.L_534 - .L_533)
.L_533:
        /*03ac*/ 	.word	0x00000180
        /*03b0*/ 	.word	0x00000001
        /*03b4*/ 	.word	0x00000001


	//----- nvinfo : EIATTR_CRS_STACK_SIZE
	.align		4
.L_534:
        /*03b8*/ 	.byte	0x04, 0x1e
        /*03ba*/ 	.short	(.L_536 - .L_535)
.L_535:
        /*03bc*/ 	.word	0x00000000


	//----- nvinfo : EIATTR_CBANK_PARAM_SIZE
	.align		4
.L_536:
        /*03c0*/ 	.byte	0x03, 0x19
        /*03c2*/ 	.short	0x06f0


	//----- nvinfo : EIATTR_PARAM_CBANK
	.align		4
        /*03c4*/ 	.byte	0x04, 0x0a
        /*03c6*/ 	.short	(.L_538 - .L_537)
	.align		4
.L_537:
        /*03c8*/ 	.word	index@(.nv.constant0._ZN7cutlass13device_kernelIN5flash11enable_sm90INS1_16FlashAttnBwdSm90INS1_25CollectiveMainloopBwdSm90ILi2ELi2ELi2EN4cute5tupleIJNS5_1CILi1EEES8_S8_EEENS6_IJNS7_ILi64EEENS7_ILi128EEESB_EEENS_10bfloat16_tEfNS_4arch4Sm90ELb0ELb1ELb1ELb1ELb0ELb1ELb0ELb0ELi2ELi1ELi2ELi1ELb0EEENS1_21CollectiveEpilogueBwdISC_SD_SF_Li256ELb1ELb0ELi1EEENS1_19SingleTileSchedulerILb1ELb0ELb0ELi128EEEEEEEEEvNT_6ParamsE)
        /*03cc*/ 	.short	0x0210
        /*03ce*/ 	.short	0x06f0


	//----- nvinfo : EIATTR_SW_WAR
	.align		4
.L_538:
        /*03d0*/ 	.byte	0x04, 0x36
        /*03d2*/ 	.short	(.L_540 - .L_539)
.L_539:
        /*03d4*/ 	.word	0x00000008
.L_540:


//--------------------- .nv.info._ZN7cutlass13device_kernelIN5flash11enable_sm90INS1_16FlashAttnBwdSm90INS1_25CollectiveMainloopBwdSm90ILi2ELi2ELi2EN4cute5tupleIJNS5_1CILi1EEES8_S8_EEENS6_IJNS7_ILi64EEENS7_ILi128EEESB_EEENS_10bfloat16_tEfNS_4arch4Sm90ELb0ELb1ELb1ELb1ELb1ELb1ELb0ELb0ELi2ELi1ELi2ELi1ELb0EEENS1_21CollectiveEpilogueBwdISC_SD_SF_Li256ELb1ELb0ELi1EEENS1_19SingleTileSchedulerILb1ELb0ELb0ELi128EEEEEEEEEvNT_6ParamsE --------------------------
	.section	.nv.info._ZN7cutlass13device_kernelIN5flash11enable_sm90INS1_16FlashAttnBwdSm90INS1_25CollectiveMainloopBwdSm90ILi2ELi2ELi2EN4cute5tupleIJNS5_1CILi1EEES8_S8_EEENS6_IJNS7_ILi64EEENS7_ILi128EEESB_EEENS_10bfloat16_tEfNS_4arch4Sm90ELb0ELb1ELb1ELb1ELb1ELb1ELb0ELb0ELi2ELi1ELi2ELi1ELb0EEENS1_21CollectiveEpilogueBwdISC_SD_SF_Li256ELb1ELb0ELi1EEENS1_19SingleTileSchedulerILb1ELb0ELb0ELi128EEEEEEEEEvNT_6ParamsE,"",@"SHT_CUDA_INFO"
	.sectionflags	@""
	.align	4


	//----- nvinfo : EIATTR_CUDA_API_VERSION
	.align		4
        /*0000*/ 	.byte	0x04, 0x37
        /*0002*/ 	.short	(.L_542 - .L_541)
.L_541:
        /*0004*/ 	.word	0x00000082


	//----- nvinfo : EIATTR_KPARAM_INFO
	.align		4
.L_542:
        /*0008*/ 	.byte	0x04, 0x17
        /*000a*/ 	.short	(.L_544 - .L_543)
.L_543:
        /*000c*/ 	.word	0x00000000
        /*0010*/ 	.short	0x0000
        /*0012*/ 	.short	0x0070
        /*0014*/ 	.byte	0x00, 0xf0, 0x01, 0x1a


	//----- nvinfo : EIATTR_SPARSE_MMA_MASK
	.align		4
.L_544:
        /*0018*/ 	.byte	0x03, 0x50
        /*001a*/ 	.short	0x0000


	//----- nvinfo : EIATTR_MAXREG_COUNT
	.align		4
        /*001c*/ 	.byte	0x03, 0x1b
        /*001e*/ 	.short	0x00a8


	//----- nvinfo : EIATTR_NUM_BARRIERS
	.align		4
        /*0020*/ 	.byte	0x02, 0x4c
        /*0022*/ 	.byte	0x10
	.zero		1


	//----- nvinfo : EIATTR_EXTERNS
	.align		4
        /*0024*/ 	.byte	0x04, 0x0f
        /*0026*/ 	.short	(.L_546 - .L_545)


	//   ....[0]....
	.align		4
.L_545:
        /*0028*/ 	.word	index@(__assertfail)


	//----- nvinfo : EIATTR_ANNOTATIONS
	.align		4
.L_546:
        /*002c*/ 	.byte	0x04, 0x55
        /*002e*/ 	.short	(.L_548 - .L_547)


	//   ....[0]....
.L_547:
        /*0030*/ 	.word	0x00000001
        /*0034*/ 	.byte	0xa0, 0x19, 0x00, 0x00, 0x01, 0x00, 0x00, 0x00, 0x70, 0x28, 0x00, 0x00, 0x01, 0x00, 0x00, 0x00
        /*0044*/ 	.byte	0x40, 0x3b, 0x00, 0x00, 0x01, 0x00, 0x00, 0x00, 0xd0, 0x3b, 0x00, 0x00, 0x01, 0x00, 0x00, 0x00
        /*0054*/ 	.byte	0x20, 0xb9, 0x00, 0x00, 0x01, 0x00, 0x00, 0x00, 0xc0, 0xba, 0x00, 0x00, 0x01, 0x00, 0x00, 0x00
        /*0064*/ 	.byte	0x40, 0xc6, 0x00, 0x00, 0x01, 0x00, 0x00, 0x00, 0x60, 0xc6, 0x00, 0x00, 0x01, 0x00, 0x00, 0x00
        /*0074*/ 	.byte	0xd0, 0xc9, 0x00, 0x00


	//----- nvinfo : EIATTR_MERCURY_ISA_VERSION
	.align		4
.L_548:
        /*0078*/ 	.byte	0x03, 0x5f
        /*007a*/ 	.short	0x0101


	//----- nvinfo : EIATTR_INT_WARP_WIDE_INSTR_OFFSETS
	.align		4
        /*007c*/ 	.byte	0x04, 0x31
        /*007e*/ 	.short	(.L_550 - .L_549)


	//   ....[0]....
.L_549:
        /*0080*/ 	.word	0x00000190


	//   ....[1]....
        /*0084*/ 	.word	0x000001c0


	//   ....[2]....
        /*0088*/ 	.word	0x00009660


	//   ....[3]....
        /*008c*/ 	.word	0x00009cb0


	//   ....[4]....
        /*0090*/ 	.word	0x0000a160


	//   ....[5]....
        /*0094*/ 	.word	0x0000a420


	//   ....[6]....
        /*0098*/ 	.word	0x0000a680


	//   ....[7]....
        /*009c*/ 	.word	0x0000a810


	//----- nvinfo : EIATTR_COOP_GROUP_MASK_REGIDS
	.align		4
.L_550:
        /*00a0*/ 	.byte	0x04, 0x29
        /*00a2*/ 	.short	(.L_552 - .L_551)


	//   ....[0]....
.L_551:
        /*00a4*/ 	.word	0xffffffff


	//   ....[1]....
        /*00a8*/ 	.word	0xffffffff


	//   ....[2]....
        /*00ac*/ 	.word	0xffffffff


	//   ....[3]....
        /*00b0*/ 	.word	0xffffffff


	//   ....[4]....
        /*00b4*/ 	.word	0xffffffff


	//   ....[5]....
        /*00b8*/ 	.word	0xffffffff


	//   ....[6]....
        /*00bc*/ 	.word	0xffffffff


	//   ....[7]....
        /*00c0*/ 	.word	0xffffffff


	//   ....[8]....
        /*00c4*/ 	.word	0xffffffff


	//   ....[9]....
        /*00c8*/ 	.word	0xffffffff


	//   ....[10]....
        /*00cc*/ 	.word	0xffffffff


	//   ....[11]....
        /*00d0*/ 	.word	0xffffffff


	//   ....[12]....
        /*00d4*/ 	.word	0xffffffff


	//   ....[13]....
        /*00d8*/ 	.word	0xffffffff


	//   ....[14]....
        /*00dc*/ 	.word	0xffffffff


	//   ....[15]....
        /*00e0*/ 	.word	0xffffffff


	//   ....[16]....
        /*00e4*/ 	.word	0x0500000f


	//   ....[17]....
        /*00e8*/ 	.word	0x0500000f


	//   ....[18]....
        /*00ec*/ 	.word	0x0500000f


	//   ....[19]....
        /*00f0*/ 	.word	0x0500000f


	//----- nvinfo : EIATTR_COOP_GROUP_INSTR_OFFSETS
	.align		4
.L_552:
        /*00f4*/ 	.byte	0x04, 0x28
        /*00f6*/ 	.short	(.L_554 - .L_553)


	//   ....[0]....
.L_553:
        /*00f8*/ 	.word	0x00000070


	//   ....[1]....
        /*00fc*/ 	.word	0x000001a0


	//   ....[2]....
        /*0100*/ 	.word	0x000001f0


	//   ....[3]....
        /*0104*/ 	.word	0x000003e0


	//   ....[4]....
        /*0108*/ 	.word	0x00000620


	//   ....[5]....
        /*010c*/ 	.word	0x00001650


	//   ....[6]....
        /*0110*/ 	.word	0x00008780


	//   ....[7]....
        /*0114*/ 	.word	0x00009260


	//   ....[8]....
        /*0118*/ 	.word	0x00009590


	//   ....[9]....
        /*011c*/ 	.word	0x00009910


	//   ....[10]....
        /*0120*/ 	.word	0x00009be0


	//   ....[11]....
        /*0124*/ 	.word	0x00009e20


	//   ....[12]....
        /*0128*/ 	.word	0x0000a090


	//   ....[13]....
        /*012c*/ 	.word	0x0000a360


	//   ....[14]....
        /*0130*/ 	.word	0x0000a580


	//   ....[15]....
        /*0134*/ 	.word	0x0000a710


	//   ....[16]....
        /*0138*/ 	.word	0x0000d220


	//   ....[17]....
        /*013c*/ 	.word	0x0000d3a0


	//   ....[18]....
        /*0140*/ 	.word	0x0000d410


	//   ....[19]....
        /*0144*/ 	.word	0x0000d480


	//----- nvinfo : EIATTR_REG_RECONFIG
	.align		4
.L_554:
        /*0148*/ 	.byte	0x01, 0x54
	.zero		2


	//----- nvinfo : EIATTR_SYSCALL_OFFSETS
	.align		4
        /*014c*/ 	.byte	0x04, 0x46
        /*014e*/ 	.short	(.L_556 - .L_555)


	//   ....[0]....
.L_555:
        /*0150*/ 	.word	0x00001290


	//   ....[1]....
        /*0154*/ 	.word	0x00001380


	//   ....[2]....
        /*0158*/ 	.word	0x000014e0


	//   ....[3]....
        /*015c*/ 	.word	0x000015d0


	//----- nvinfo : EIATTR_MBARRIER_INSTR_OFFSETS
	.align		4
.L_556:
        /*0160*/ 	.byte	0x04, 0x39
        /*0162*/ 	.short	(.L_558 - .L_557)


	//   ....[0]....
.L_557:
        /*0164*/ 	.word	0x00000290
        /*0168*/ 	.word	0x000000ff
        /*016c*/ 	.word	0x00030800
        /*0170*/ 	.short	0x0100
        /*0172*/ 	.byte	0x06
	.zero		1


	//   ....[1]....
        /*0174*/ 	.word	0x00000390
        /*0178*/ 	.word	0x000000ff
        /*017c*/ 	.word	0x00030810
        /*0180*/ 	.short	0x0100
        /*0182*/ 	.byte	0x08
	.zero		1


	//   ....[2]....
        /*0184*/ 	.word	0x000003a0
        /*0188*/ 	.word	0x000000ff
        /*018c*/ 	.word	0x00030820
        /*0190*/ 	.short	0x0100
        /*0192*/ 	.byte	0x08
	.zero		1


	//   ....[3]....
        /*0194*/ 	.word	0x000003b0
        /*0198*/ 	.word	0x000000ff
        /*019c*/ 	.word	0x00030818
        /*01a0*/ 	.short	0x0100
        /*01a2*/ 	.byte	0x08
	.zero		1


	//   ....[4]....
        /*01a4*/ 	.word	0x000003c0
        /*01a8*/ 	.word	0x000000ff
        /*01ac*/ 	.word	0x00030828
        /*01b0*/ 	.short	0x0100
        /*01b2*/ 	.byte	0x08
	.zero		1


	//   ....[5]....
        /*01b4*/ 	.word	0x000004f0
        /*01b8*/ 	.word	0x000000ff
        /*01bc*/ 	.word	0x00030830
        /*01c0*/ 	.short	0x0100
        /*01c2*/ 	.byte	0x08
	.zero		1


	//   ....[6]....
        /*01c4*/ 	.word	0x00000500
        /*01c8*/ 	.word	0x000000ff
        /*01cc*/ 	.word	0x00030840
        /*01d0*/ 	.short	0x0100
        /*01d2*/ 	.byte	0x08
	.zero		1


	//   ....[7]....
        /*01d4*/ 	.word	0x00000510
        /*01d8*/ 	.word	0x000000ff
        /*01dc*/ 	.word	0x00030838
        /*01e0*/ 	.short	0x0100
        /*01e2*/ 	.byte	0x08
	.zero		1


	//   ....[8]....
        /*01e4*/ 	.word	0x00000520
        /*01e8*/ 	.word	0x000000ff
        /*01ec*/ 	.word	0x00030848
        /*01f0*/ 	.short	0x0100
        /*01f2*/ 	.byte	0x08
	.zero		1


	//   ....[9]....
        /*01f4*/ 	.word	0x00001680
        /*01f8*/ 	.word	0x00000010
        /*01fc*/ 	.word	0x00030800
        /*0200*/ 	.short	0x010a
        /*0202*/ 	.byte	0x3f
	.zero		1


	//   ....[10]....
        /*0204*/ 	.word	0x000017b0
        /*0208*/ 	.word	0x00000010
        /*020c*/ 	.word	0x00030800
        /*0210*/ 	.short	0x010a
        /*0212*/ 	.byte	0x3f
	.zero		1


	//   ....[11]....
        /*0214*/ 	.word	0x00001e70
        /*0218*/ 	.word	0x00000000
        /*021c*/ 	.word	0x00030810
        /*0220*/ 	.short	0x010a
        /*0222*/ 	.byte	0x3f
	.zero		1


	//   ....[12]....
        /*0224*/ 	.word	0x00001eb0
        /*0228*/ 	.word	0x00000000
        /*022c*/ 	.word	0x00030810
        /*0230*/ 	.short	0x010a
        /*0232*/ 	.byte	0x3f
	.zero		1


	//   ....[13]....
        /*0234*/ 	.word	0x00002410
        /*0238*/ 	.word	0x00000000
        /*023c*/ 	.word	0x00030830
        /*0240*/ 	.short	0x010a
        /*0242*/ 	.byte	0x3f
	.zero		1


	//   ....[14]....
        /*0244*/ 	.word	0x00002760
        /*0248*/ 	.word	0x00000000
        /*024c*/ 	.word	0x00030830
        /*0250*/ 	.short	0x010a
        /*0252*/ 	.byte	0x3f
	.zero		1


	//   ....[15]....
        /*0254*/ 	.word	0x00004990
        /*0258*/ 	.word	0x00000006
        /*025c*/ 	.word	0x00000000
        /*0260*/ 	.short	0x0101
        /*0262*/ 	.byte	0x3f
	.zero		1


	//   ....[16]....
        /*0264*/ 	.word	0x00004cb0
        /*0268*/ 	.word	0x00000000
        /*026c*/ 	.word	0x00000000
        /*0270*/ 	.short	0x0101
        /*0272*/ 	.byte	0x3f
	.zero		1


	//   ....[17]....
        /*0274*/ 	.word	0x0000b410
        /*0278*/ 	.word	0x0000000f
        /*027c*/ 	.word	0x00030820
        /*0280*/ 	.short	0x010a
        /*0282*/ 	.byte	0x3f
	.zero		1


	//   ....[18]....
        /*0284*/ 	.word	0x0000bb40
        /*0288*/ 	.word	0x0000000f
        /*028c*/ 	.word	0x00030840
        /*0290*/ 	.short	0x010a
        /*0292*/ 	.byte	0x3f
	.zero		1


	//   ....[19]....
        /*0294*/ 	.word	0x0000be10
        /*0298*/ 	.word	0x0000000f
        /*029c*/ 	.word	0x00030828
        /*02a0*/ 	.short	0x010a
        /*02a2*/ 	.byte	0x3f
	.zero		1


	//   ....[20]....
        /*02a4*/ 	.word	0x0000c0e0
        /*02a8*/ 	.word	0x0000000f
        /*02ac*/ 	.word	0x00030848
        /*02b0*/ 	.short	0x010a
        /*02b2*/ 	.byte	0x3f
	.zero		1


	//   ....[21]....
        /*02b4*/ 	.word	0x0000c350
        /*02b8*/ 	.word	0x0000000f
        /*02bc*/ 	.word	0x00030820
        /*02c0*/ 	.short	0x010a
        /*02c2*/ 	.byte	0x3f
	.zero		1


	//   ....[22]....
        /*02c4*/ 	.word	0x0000c690
        /*02c8*/ 	.word	0x0000000f
        /*02cc*/ 	.word	0x00030840
        /*02d0*/ 	.short	0x010a
        /*02d2*/ 	.byte	0x3f
	.zero		1


	//   ....[23]....
        /*02d4*/ 	.word	0x0000c930
        /*02d8*/ 	.word	0x0000000f
        /*02dc*/ 	.word	0x00030828
        /*02e0*/ 	.short	0x010a
        /*02e2*/ 	.byte	0x3f
	.zero		1


	//   ....[24]....
        /*02e4*/ 	.word	0x0000cc40
        /*02e8*/ 	.word	0x00000003
        /*02ec*/ 	.word	0x00030840
        /*02f0*/ 	.short	0x010a
        /*02f2*/ 	.byte	0x3f
	.zero		1


	//   ....[25]....
        /*02f4*/ 	.word	0x0000d0a0
        /*02f8*/ 	.word	0x00000007
        /*02fc*/ 	.word	0x00000000
        /*0300*/ 	.short	0x010a
        /*0302*/ 	.byte	0x3f
	.zero		1


	//   ....[26]....
        /*0304*/ 	.word	0x0000d0f0
        /*0308*/ 	.word	0x00000003
        /*030c*/ 	.word	0x00000000
        /*0310*/ 	.short	0x010a
        /*0312*/ 	.byte	0x3f
	.zero		1


	//   ....[27]....
        /*0314*/ 	.word	0x0000d150
        /*0318*/ 	.word	0x00000005
        /*031c*/ 	.word	0x00000000
        /*0320*/ 	.short	0x010a
        /*0322*/ 	.byte	0x3f
	.zero		1


	//   ....[28]....
        /*0324*/ 	.word	0x0000d180
        /*0328*/ 	.word	0x00000003
        /*032c*/ 	.word	0x00000000
        /*0330*/ 	.short	0x010a
        /*0332*/ 	.byte	0x3f
	.zero		1


	//   ....[29]....
        /*0334*/ 	.word	0x0000d280
        /*0338*/ 	.word	0x0000000c
        /*033c*/ 	.word	0x00030800
        /*0340*/ 	.short	0x010a
        /*0342*/ 	.byte	0x3f
	.zero		1


	//   ....[30]....
        /*0344*/ 	.word	0x0000d2d0
        /*0348*/ 	.word	0x00000000
        /*034c*/ 	.word	0x00030810
        /*0350*/ 	.short	0x010a
        /*0352*/ 	.byte	0x3f
	.zero		1


	//   ....[31]....
        /*0354*/ 	.word	0x0000d320
        /*0358*/ 	.word	0x00000000
        /*035c*/ 	.word	0x00030830
        /*0360*/ 	.short	0x010a
        /*0362*/ 	.byte	0x3f
	.zero		1


	//   ....[32]....
        /*0364*/ 	.word	0x0000d4c0
        /*0368*/ 	.word	0x0000000f
        /*036c*/ 	.word	0x00030820
        /*0370*/ 	.short	0x010a
        /*0372*/ 	.byte	0x3f
	.zero		1


	//   ....[33]....
        /*0374*/ 	.word	0x0000d510
        /*0378*/ 	.word	0x0000000f
        /*037c*/ 	.word	0x00030840
        /*0380*/ 	.short	0x010a
        /*0382*/ 	.byte	0x3f
	.zero		1


	//   ....[34]....
        /*0384*/ 	.word	0x0000d560
        /*0388*/ 	.word	0x0000000f
        /*038c*/ 	.word	0x00030828
        /*0390*/ 	.short	0x010a
        /*0392*/ 	.byte	0x3f
	.zero		1


	//   ....[35]....
        /*0394*/ 	.word	0x0000d5b0
        /*0398*/ 	.word	0x0000000f
        /*039c*/ 	.word	0x00030848
        /*03a0*/ 	.short	0x010a
        /*03a2*/ 	.byte	0x3f
	.zero		1


	//   ....[36]....
        /*03a4*/ 	.word	0x0000d610
        /*03a8*/ 	.word	0x0000000f
        /*03ac*/ 	.word	0x00030820
        /*03b0*/ 	.short	0x010a
        /*03b2*/ 	.byte	0x3f
	.zero		1


	//   ....[37]....
        /*03b4*/ 	.word	0x0000d660
        /*03b8*/ 	.word	0x0000000f
        /*03bc*/ 	.word	0x00030840
        /*03c0*/ 	.short	0x010a
        /*03c2*/ 	.byte	0x3f
	.zero		1


	//   ....[38]....
        /*03c4*/ 	.word	0x0000d6b0
        /*03c8*/ 	.word	0x0000000f
        /*03cc*/ 	.word	0x00030828
        /*03d0*/ 	.short	0x010a
        /*03d2*/ 	.byte	0x3f
	.zero		1


	//   ....[39]....
        /*03d4*/ 	.word	0x0000d700
        /*03d8*/ 	.word	0x00000003
        /*03dc*/ 	.word	0x00030840
        /*03e0*/ 	.short	0x010a
        /*03e2*/ 	.byte	0x3f
	.zero		1


	//   ....[40]....
        /*03e4*/ 	.word	0x0000d7d0
        /*03e8*/ 	.word	0x00000007
        /*03ec*/ 	.word	0x00000000
        /*03f0*/ 	.short	0x010a
        /*03f2*/ 	.byte	0x3f
	.zero		1


	//   ....[41]....
        /*03f4*/ 	.word	0x0000d820
        /*03f8*/ 	.word	0x00000003
        /*03fc*/ 	.word	0x00000000
        /*0400*/ 	.short	0x010a
        /*0402*/ 	.byte	0x3f
	.zero		1


	//   ....[42]....
        /*0404*/ 	.word	0x0000d870
        /*0408*/ 	.word	0x00000005
        /*040c*/ 	.word	0x00000000
        /*0410*/ 	.short	0x010a
        /*0412*/ 	.byte	0x3f
	.zero		1


	//----- nvinfo : EIATTR_NUM_MBARRIERS
	.align		4
.L_558:
        /*0414*/ 	.byte	0x03, 0x38
        /*0416*/ 	.short	0x0009


	//----- nvinfo : EIATTR_EXIT_INSTR_OFFSETS
	.align		4
        /*0418*/ 	.byte	0x04, 0x1c
        /*041a*/ 	.short	(.L_560 - .L_559)


	//   ....[0]....
.L_559:
        /*041c*/ 	.word	0x0000d1d0


	//----- nvinfo : EIATTR_MAX_THREADS
	.align		4
.L_560:
        /*0420*/ 	.byte	0x04, 0x05
        /*0422*/ 	.short	(.L_562 - .L_561)
.L_561:
        /*0424*/ 	.word	0x00000180
        /*0428*/ 	.word	0x00000001
        /*042c*/ 	.word	0x00000001


	//----- nvinfo : EIATTR_CRS_STACK_SIZE
	.align		4
.L_562:
        /*0430*/ 	.byte	0x04, 0x1e
        /*0432*/ 	.short	(.L_564 - .L_563)
.L_563:
        /*0434*/ 	.word	0x00000000


	//----- nvinfo : EIATTR_CBANK_PARAM_SIZE
	.align		4
.L_564:
        /*0438*/ 	.byte	0x03, 0x19
        /*043a*/ 	.short	0x06f0


	//----- nvinfo : EIATTR_PARAM_CBANK
	.align		4
        /*043c*/ 	.byte	0x04, 0x0a
        /*043e*/ 	.short	(.L_566 - .L_565)
	.align		4
.L_565:
        /*0440*/ 	.word	index@(.nv.constant0._ZN7cutlass13device_kernelIN5flash11enable_sm90INS1_16FlashAttnBwdSm90INS1_25CollectiveMainloopBwdSm90ILi2ELi2ELi2EN4cute5tupleIJNS5_1CILi1EEES8_S8_EEENS6_IJNS7_ILi64EEENS7_ILi128EEESB_EEENS_10bfloat16_tEfNS_4arch4Sm90ELb0ELb1ELb1ELb1ELb1ELb1ELb0ELb0ELi2ELi1ELi2ELi1ELb0EEENS1_21CollectiveEpilogueBwdISC_SD_SF_Li256ELb1ELb0ELi1EEENS1_19SingleTileSchedulerILb1ELb0ELb0ELi128EEEEEEEEEvNT_6ParamsE)
        /*0444*/ 	.short	0x0210
        /*0446*/ 	.short	0x06f0


	//----- nvinfo : EIATTR_SW_WAR
	.align		4
.L_566:
        /*0448*/ 	.byte	0x04, 0x36
        /*044a*/ 	.short	(.L_568 - .L_567)
.L_567:
        /*044c*/ 	.word	0x00000008
.L_568:


//--------------------- .nv.info._ZN7cutlass13device_kernelIN5flash11enable_sm90INS1_16FlashAttnBwdSm90INS1_25CollectiveMainloopBwdSm90ILi2ELi2ELi2EN4cute5tupleIJNS5_1CILi1EEES8_S8_EEENS6_IJNS7_ILi64EEENS7_ILi128EEESB_EEENS_10bfloat16_tEfNS_4arch4Sm90ELb0ELb1ELb1ELb1ELb0ELb1ELb0ELb0ELi2ELi1ELi2ELi1ELb0EEENS1_24CollectiveEpilogueBwdGQAISC_fSF_Li256ELb1ELb0EEENS1_19SingleTileSchedulerILb1ELb0ELb0ELi128EEEEEEEEEvNT_6ParamsE --------------------------
	.section	.nv.info._ZN7cutlass13device_kernelIN5flash11enable_sm90INS1_16FlashAttnBwdSm90INS1_25CollectiveMainloopBwdSm90ILi2ELi2ELi2EN4cute5tupleIJNS5_1CILi1EEES8_S8_EEENS6_IJNS7_ILi64EEENS7_ILi128EEESB_EEENS_10bfloat16_tEfNS_4arch4Sm90ELb0ELb1ELb1ELb1ELb0ELb1ELb0ELb0ELi2ELi1ELi2ELi1ELb0EEENS1_24CollectiveEpilogueBwdGQAISC_fSF_Li256ELb1ELb0EEENS1_19SingleTileSchedulerILb1ELb0ELb0ELi128EEEEEEEEEvNT_6ParamsE,"",@"SHT_CUDA_INFO"
	.sectionflags	@""
	.align	4


	//----- nvinfo : EIATTR_CUDA_API_VERSION
	.align		4
        /*0000*/ 	.byte	0x04, 0x37
        /*0002*/ 	.short	(.L_570 - .L_569)
.L_569:
        /*0004*/ 	.word	0x00000082


	//----- nvinfo : EIATTR_KPARAM_INFO
	.align		4
.L_570:
        /*0008*/ 	.byte	0x04, 0x17
        /*000a*/ 	.short	(.L_572 - .L_571)
.L_571:
        /*000c*/ 	.word	0x00000000
        /*0010*/ 	.short	0x0000
        /*0012*/ 	.short	0x0070
        /*0014*/ 	.byte	0x00, 0xf0, 0x01, 0x1a


	//----- nvinfo : EIATTR_SPARSE_MMA_MASK
	.align		4
.L_572:
        /*0018*/ 	.byte	0x03, 0x50
        /*001a*/ 	.short	0x0000


	//----- nvinfo : EIATTR_MAXREG_COUNT
	.align		4
        /*001c*/ 	.byte	0x03, 0x1b
        /*001e*/ 	.short	0x00a8


	//----- nvinfo : EIATTR_NUM_BARRIERS
	.align		4
        /*0020*/ 	.byte	0x02, 0x4c
        /*0022*/ 	.byte	0x10
	.zero		1


	//----- nvinfo : EIATTR_EXTERNS
	.align		4
        /*0024*/ 	.byte	0x04, 0x0f
        /*0026*/ 	.short	(.L_574 - .L_573)


	//   ....[0]....
	.align		4
.L_573:
        /*0028*/ 	.word	index@(__assertfail)


	//----- nvinfo : EIATTR_ANNOTATIONS
	.align		4
.L_574:
        /*002c*/ 	.byte	0x04, 0x55
        /*002e*/ 	.short	(.L_576 - .L_575)


	//   ....[0]....
.L_575:
        /*0030*/ 	.word	0x00000001
        /*0034*/ 	.byte	0x80, 0x19, 0x00, 0x00, 0x01, 0x00, 0x00, 0x00, 0x50, 0x28, 0x00, 0x00, 0x01, 0x00, 0x00, 0x00
        /*0044*/ 	.byte	0x20, 0x3b, 0x00, 0x00, 0x01, 0x00, 0x00, 0x00, 0xb0, 0x3b, 0x00, 0x00, 0x01, 0x00, 0x00, 0x00
        /*0054*/ 	.byte	0x50, 0x7d, 0x00, 0x00, 0x01, 0x00, 0x00, 0x00, 0xf0, 0x7e, 0x00, 0x00, 0x01, 0x00, 0x00, 0x00
        /*0064*/ 	.byte	0x70, 0x8a, 0x00, 0x00, 0x01, 0x00, 0x00, 0x00, 0x90, 0x8a, 0x00, 0x00, 0x01, 0x00, 0x00, 0x00
        /*0074*/ 	.byte	0x00, 0x8e, 0x00, 0x00


	//----- nvinfo : EIATTR_MERCURY_ISA_VERSION
	.align		4
.L_576:
        /*0078*/ 	.byte	0x03, 0x5f
        /*007a*/ 	.short	0x0101


	//----- nvinfo : EIATTR_INT_WARP_WIDE_INSTR_OFFSETS
	.align		4
        /*007c*/ 	.byte	0x04, 0x31
        /*007e*/ 	.short	(.L_578 - .L_577)


	//   ....[0]....
.L_577:
        /*0080*/ 	.word	0x00000190


	//   ....[1]....
        /*0084*/ 	.word	0x000001c0


	//----- nvinfo : EIATTR_COOP_GROUP_MASK_REGIDS
	.align		4
.L_578:
        /*0088*/ 	.byte	0x04, 0x29
        /*008a*/ 	.short	(.L_580 - .L_579)


	//   ....[0]....
.L_579:
        /*008c*/ 	.word	0xffffffff


	//   ....[1]....
        /*0090*/ 	.word	0xffffffff


	//   ....[2]....
        /*0094*/ 	.word	0xffffffff


	//   ....[3]....
        /*0098*/ 	.word	0xffffffff


	//   ....[4]....
        /*009c*/ 	.word	0xffffffff


	//   ....[5]....
        /*00a0*/ 	.word	0xffffffff


	//   ....[6]....
        /*00a4*/ 	.word	0xffffffff


	//   ....[7]....
        /*00a8*/ 	.word	0x0500000f


	//----- nvinfo : EIATTR_COOP_GROUP_INSTR_OFFSETS
	.align		4
.L_580:
        /*00ac*/ 	.byte	0x04, 0x28
        /*00ae*/ 	.short	(.L_582 - .L_581)


	//   ....[0]....
.L_581:
        /*00b0*/ 	.word	0x00000070


	//   ....[1]....
        /*00b4*/ 	.word	0x000001a0


	//   ....[2]....
        /*00b8*/ 	.word	0x000001f0


	//   ....[3]....
        /*00bc*/ 	.word	0x000003e0


	//   ....[4]....
        /*00c0*/ 	.word	0x00000620


	//   ....[5]....
        /*00c4*/ 	.word	0x00001630


	//   ....[6]....
        /*00c8*/ 	.word	0x00005ac0


	//   ....[7]....
        /*00cc*/ 	.word	0x00009650


	//----- nvinfo : EIATTR_REG_RECONFIG
	.align		4
.L_582:
        /*00d0*/ 	.byte	0x01, 0x54
	.zero		2


	//----- nvinfo : EIATTR_SYSCALL_OFFSETS
	.align		4
        /*00d4*/ 	.byte	0x04, 0x46
        /*00d6*/ 	.short	(.L_584 - .L_583)


	//   ....[0]....
.L_583:
        /*00d8*/ 	.word	0x00001270


	//   ....[1]....
        /*00dc*/ 	.word	0x00001360


	//   ....[2]....
        /*00e0*/ 	.word	0x000014c0


	//   ....[3]....
        /*00e4*/ 	.word	0x000015b0


	//----- nvinfo : EIATTR_MBARRIER_INSTR_OFFSETS
	.align		4
.L_584:
        /*00e8*/ 	.byte	0x04, 0x39
        /*00ea*/ 	.short	(.L_586 - .L_585)


	//   ....[0]....
.L_585:
        /*00ec*/ 	.word	0x00000290
        /*00f0*/ 	.word	0x000000ff
        /*00f4*/ 	.word	0x00030800
        /*00f8*/ 	.short	0x0100
        /*00fa*/ 	.byte	0x06
	.zero		1


	//   ....[1]....
        /*00fc*/ 	.word	0x00000390
        /*0100*/ 	.word	0x000000ff
        /*0104*/ 	.word	0x00030810
        /*0108*/ 	.short	0x0100
        /*010a*/ 	.byte	0x08
	.zero		1


	//   ....[2]....
        /*010c*/ 	.word	0x000003a0
        /*0110*/ 	.word	0x000000ff
        /*0114*/ 	.word	0x00030820
        /*0118*/ 	.short	0x0100
        /*011a*/ 	.byte	0x08
	.zero		1


	//   ....[3]....
        /*011c*/ 	.word	0x000003b0
        /*0120*/ 	.word	0x000000ff
        /*0124*/ 	.word	0x00030818
        /*0128*/ 	.short	0x0100
        /*012a*/ 	.byte	0x08
	.zero		1


	//   ....[4]....
        /*012c*/ 	.word	0x000003c0
        /*0130*/ 	.word	0x000000ff
        /*0134*/ 	.word	0x00030828
        /*0138*/ 	.short	0x0100
        /*013a*/ 	.byte	0x08
	.zero		1


	//   ....[5]....
        /*013c*/ 	.word	0x000004f0
        /*0140*/ 	.word	0x000000ff
        /*0144*/ 	.word	0x00030830
        /*0148*/ 	.short	0x0100
        /*014a*/ 	.byte	0x08
	.zero		1


	//   ....[6]....
        /*014c*/ 	.word	0x00000500
        /*0150*/ 	.word	0x000000ff
        /*0154*/ 	.word	0x00030840
        /*0158*/ 	.short	0x0100
        /*015a*/ 	.byte	0x08
	.zero		1


	//   ....[7]....
        /*015c*/ 	.word	0x00000510
        /*0160*/ 	.word	0x000000ff
        /*0164*/ 	.word	0x00030838
        /*0168*/ 	.short	0x0100
        /*016a*/ 	.byte	0x08
	.zero		1


	//   ....[8]....
        /*016c*/ 	.word	0x00000520
        /*0170*/ 	.word	0x000000ff
        /*0174*/ 	.word	0x00030848
        /*0178*/ 	.short	0x0100
        /*017a*/ 	.byte	0x08
	.zero		1


	//   ....[9]....
        /*017c*/ 	.word	0x00001660
        /*0180*/ 	.word	0x00000010
        /*0184*/ 	.word	0x00030800
        /*0188*/ 	.short	0x010a
        /*018a*/ 	.byte	0x3f
	.zero		1


	//   ....[10]....
        /*018c*/ 	.word	0x00001790
        /*0190*/ 	.word	0x00000010
        /*0194*/ 	.word	0x00030800
        /*0198*/ 	.short	0x010a
        /*019a*/ 	.byte	0x3f
	.zero		1


	//   ....[11]....
        /*019c*/ 	.word	0x00001e50
        /*01a0*/ 	.word	0x00000000
        /*01a4*/ 	.word	0x00030810
        /*01a8*/ 	.short	0x010a
        /*01aa*/ 	.byte	0x3f
	.zero		1


	//   ....[12]....
        /*01ac*/ 	.word	0x00001e90
        /*01b0*/ 	.word	0x00000000
        /*01b4*/ 	.word	0x00030810
        /*01b8*/ 	.short	0x010a
        /*01ba*/ 	.byte	0x3f
	.zero		1


	//   ....[13]....
        /*01bc*/ 	.word	0x000023f0
        /*01c0*/ 	.word	0x00000000
        /*01c4*/ 	.word	0x00030830
        /*01c8*/ 	.short	0x010a
        /*01ca*/ 	.byte	0x3f
	.zero		1


	//   ....[14]....
        /*01cc*/ 	.word	0x00002740
        /*01d0*/ 	.word	0x00000000
        /*01d4*/ 	.word	0x00030830
        /*01d8*/ 	.short	0x010a
        /*01da*/ 	.byte	0x3f
	.zero		1


	//   ....[15]....
        /*01dc*/ 	.word	0x00004970
        /*01e0*/ 	.word	0x00000006
        /*01e4*/ 	.word	0x00000000
        /*01e8*/ 	.short	0x0101
        /*01ea*/ 	.byte	0x3f
	.zero		1


	//   ....[16]....
        /*01ec*/ 	.word	0x00004c90
        /*01f0*/ 	.word	0x00000000
        /*01f4*/ 	.word	0x00000000
        /*01f8*/ 	.short	0x0101
        /*01fa*/ 	.byte	0x3f
	.zero		1


	//   ....[17]....
        /*01fc*/ 	.word	0x00007840
        /*0200*/ 	.word	0x0000000f
        /*0204*/ 	.word	0x00030820
        /*0208*/ 	.short	0x010a
        /*020a*/ 	.byte	0x3f
	.zero		1


	//   ....[18]....
        /*020c*/ 	.word	0x00007f70
        /*0210*/ 	.word	0x0000000f
        /*0214*/ 	.word	0x00030840
        /*0218*/ 	.short	0x010a
        /*021a*/ 	.byte	0x3f
	.zero		1


	//   ....[19]....
        /*021c*/ 	.word	0x00008240
        /*0220*/ 	.word	0x0000000f
        /*0224*/ 	.word	0x00030828
        /*0228*/ 	.short	0x010a
        /*022a*/ 	.byte	0x3f
	.zero		1


	//   ....[20]....
        /*022c*/ 	.word	0x00008510
        /*0230*/ 	.word	0x0000000f
        /*0234*/ 	.word	0x00030848
        /*0238*/ 	.short	0x010a
        /*023a*/ 	.byte	0x3f
	.zero		1


	//   ....[21]....
        /*023c*/ 	.word	0x00008780
        /*0240*/ 	.word	0x0000000f
        /*0244*/ 	.word	0x00030820
        /*0248*/ 	.short	0x010a
        /*024a*/ 	.byte	0x3f
	.zero		1


	//   ....[22]....
        /*024c*/ 	.word	0x00008ac0
        /*0250*/ 	.word	0x0000000f
        /*0254*/ 	.word	0x00030840
        /*0258*/ 	.short	0x010a
        /*025a*/ 	.byte	0x3f
	.zero		1


	//   ....[23]....
        /*025c*/ 	.word	0x00008d60
        /*0260*/ 	.word	0x0000000f
        /*0264*/ 	.word	0x00030828
        /*0268*/ 	.short	0x010a
        /*026a*/ 	.byte	0x3f
	.zero		1


	//   ....[24]....
        /*026c*/ 	.word	0x00009070
        /*0270*/ 	.word	0x00000003
        /*0274*/ 	.word	0x00030840
        /*0278*/ 	.short	0x010a
        /*027a*/ 	.byte	0x3f
	.zero		1


	//   ....[25]....
        /*027c*/ 	.word	0x000094d0
        /*0280*/ 	.word	0x00000007
        /*0284*/ 	.word	0x00000000
        /*0288*/ 	.short	0x010a
        /*028a*/ 	.byte	0x3f
	.zero		1


	//   ....[26]....
        /*028c*/ 	.word	0x00009520
        /*0290*/ 	.word	0x00000003
        /*0294*/ 	.word	0x00000000
        /*0298*/ 	.short	0x010a
        /*029a*/ 	.byte	0x3f
	.zero		1


	//   ....[27]....
        /*029c*/ 	.word	0x00009580
        /*02a0*/ 	.word	0x00000005
        /*02a4*/ 	.word	0x00000000
        /*02a8*/ 	.short	0x010a
        /*02aa*/ 	.byte	0x3f
	.zero		1


	//   ....[28]....
        /*02ac*/ 	.word	0x000095b0
        /*02b0*/ 	.word	0x00000003
        /*02b4*/ 	.word	0x00000000
        /*02b8*/ 	.short	0x010a
        /*02ba*/ 	.byte	0x3f
	.zero		1


	//   ....[29]....
        /*02bc*/ 	.word	0x000096b0
        /*02c0*/ 	.word	0x0000000c
        /*02c4*/ 	.word	0x00030800
        /*02c8*/ 	.short	0x010a
        /*02ca*/ 	.byte	0x3f
	.zero		1


	//   ....[30]....
        /*02cc*/ 	.word	0x00009700
        /*02d0*/ 	.word	0x00000000
        /*02d4*/ 	.word	0x00030810
        /*02d8*/ 	.short	0x010a
        /*02da*/ 	.byte	0x3f
	.zero		1


	//   ....[31]....
        /*02dc*/ 	.word	0x00009750
        /*02e0*/ 	.word	0x00000000
        /*02e4*/ 	.word	0x00030830
        /*02e8*/ 	.short	0x010a
        /*02ea*/ 	.byte	0x3f
	.zero		1


	//   ....[32]....
        /*02ec*/ 	.word	0x000097a0
        /*02f0*/ 	.word	0x0000000f
        /*02f4*/ 	.word	0x00030820
        /*02f8*/ 	.short	0x010a
        /*02fa*/ 	.byte	0x3f
	.zero		1


	//   ....[33]....
        /*02fc*/ 	.word	0x000097f0
        /*0300*/ 	.word	0x0000000f
        /*0304*/ 	.word	0x00030840
        /*0308*/ 	.short	0x010a
        /*030a*/ 	.byte	0x3f
	.zero		1


	//   ....[34]....
        /*030c*/ 	.word	0x00009840
        /*0310*/ 	.word	0x0000000f
        /*0314*/ 	.word	0x00030828
        /*0318*/ 	.short	0x010a
        /*031a*/ 	.byte	0x3f
	.zero		1


	//   ....[35]....
        /*031c*/ 	.word	0x00009890
        /*0320*/ 	.word	0x0000000f
        /*0324*/ 	.word	0x00030848
        /*0328*/ 	.short	0x010a
        /*032a*/ 	.byte	0x3f
	.zero		1


	//   ....[36]....
        /*032c*/ 	.word	0x000098f0
        /*0330*/ 	.word	0x0000000f
        /*0334*/ 	.word	0x00030820
        /*0338*/ 	.short	0x010a
        /*033a*/ 	.byte	0x3f
	.zero		1


	//   ....[37]....
        /*033c*/ 	.word	0x00009940
        /*0340*/ 	.word	0x0000000f
        /*0344*/ 	.word	0x00030840
        /*0348*/ 	.short	0x010a
        /*034a*/ 	.byte	0x3f
	.zero		1


	//   ....[38]....
        /*034c*/ 	.word	0x00009990
        /*0350*/ 	.word	0x0000000f
        /*0354*/ 	.word	0x00030828
        /*0358*/ 	.short	0x010a
        /*035a*/ 	.byte	0x3f
	.zero		1


	//   ....[39]....
        /*035c*/ 	.word	0x000099e0
        /*0360*/ 	.word	0x00000003
        /*0364*/ 	.word	0x00030840
        /*0368*/ 	.short	0x010a
        /*036a*/ 	.byte	0x3f
	.zero		1


	//   ....[40]....
        /*036c*/ 	.word	0x00009ab0
        /*0370*/ 	.word	0x00000007
        /*0374*/ 	.word	0x00000000
        /*0378*/ 	.short	0x010a
        /*037a*/ 	.byte	0x3f
	.zero		1


	//   ....[41]....
        /*037c*/ 	.word	0x00009b00
        /*0380*/ 	.word	0x00000003
        /*0384*/ 	.word	0x00000000
        /*0388*/ 	.short	0x010a
        /*038a*/ 	.byte	0x3f
	.zero		1


	//   ....[42]....
        /*038c*/ 	.word	0x00009b50
        /*0390*/ 	.word	0x00000005
        /*0394*/ 	.word	0x00000000
        /*0398*/ 	.short	0x010a
        /*039a*/ 	.byte	0x3f
	.zero		1


	//----- nvinfo : EIATTR_NUM_MBARRIERS
	.align		4
.L_586:
        /*039c*/ 	.byte	0x03, 0x38
        /*039e*/ 	.short	0x0009


	//----- nvinfo : EIATTR_EXIT_INSTR_OFFSETS
	.align		4
        /*03a0*/ 	.byte	0x04, 0x1c
        /*03a2*/ 	.short	(.L_588 - .L_587)


	//   ....[0]....
.L_587:
        /*03a4*/ 	.word	0x00009600


	//----- nvinfo : EIATTR_MAX_THREADS
	.align		4
.L_588:
        /*03a8*/ 	.byte	0x04, 0x05
        /*03aa*/ 	.short	(.L_590 - .L_589)
.L_589:
        /*03ac*/ 	.word	0x00000180
        /*03b0*/ 	.word	0x00000001
        /*03b4*/ 	.word	0x00000001


	//----- nvinfo : EIATTR_CRS_STACK_SIZE
	.align		4
.L_590:
        /*03b8*/ 	.byte	0x04, 0x1e
        /*03ba*/ 	.short	(.L_592 - .L_591)
.L_591:
        /*03bc*/ 	.word	0x00000000


	//----- nvinfo : EIATTR_CBANK_PARAM_SIZE
	.align		4
.L_592:
        /*03c0*/ 	.byte	0x03, 0x19
        /*03c2*/ 	.short	0x06f0


	//----- nvinfo : EIATTR_PARAM_CBANK
	.align		4
        /*03c4*/ 	.byte	0x04, 0x0a
        /*03c6*/ 	.short	(.L_594 - .L_593)
	.align		4
.L_593:
        /*03c8*/ 	.word	index@(.nv.constant0._ZN7cutlass13device_kernelIN5flash11enable_sm90INS1_16FlashAttnBwdSm90INS1_25CollectiveMainloopBwdSm90ILi2ELi2ELi2EN4cute5tupleIJNS5_1CILi1EEES8_S8_EEENS6_IJNS7_ILi64EEENS7_ILi128EEESB_EEENS_10bfloat16_tEfNS_4arch4Sm90ELb0ELb1ELb1ELb1ELb0ELb1ELb0ELb0ELi2ELi1ELi2ELi1ELb0EEENS1_24CollectiveEpilogueBwdGQAISC_fSF_Li256ELb1ELb0EEENS1_19SingleTileSchedulerILb1ELb0ELb0ELi128EEEEEEEEEvNT_6ParamsE)
        /*03cc*/ 	.short	0x0210
        /*03ce*/ 	.short	0x06f0


	//----- nvinfo : EIATTR_SW_WAR
	.align		4
.L_594:
        /*03d0*/ 	.byte	0x04, 0x36
        /*03d2*/ 	.short	(.L_596 - .L_595)
.L_595:
        /*03d4*/ 	.word	0x00000008
.L_596:


//--------------------- .nv.info._ZN7cutlass13device_kernelIN5flash11enable_sm90INS1_16FlashAttnBwdSm90INS1_25CollectiveMainloopBwdSm90ILi2ELi2ELi2EN4cute5tupleIJNS5_1CILi1EEES8_S8_EEENS6_IJNS7_ILi64EEENS7_ILi128EEESB_EEENS_10bfloat16_tEfNS_4arch4Sm90ELb0ELb1ELb1ELb1ELb1ELb1ELb0ELb0ELi2ELi1ELi2ELi1ELb0EEENS1_24CollectiveEpilogueBwdGQAISC_fSF_Li256ELb1ELb1EEENS1_19SingleTileSchedulerILb1ELb0ELb0ELi128EEEEEEEEEvNT_6ParamsE --------------------------
	.section	.nv.info._ZN7cutlass13device_kernelIN5flash11enable_sm90INS1_16FlashAttnBwdSm90INS1_25CollectiveMainloopBwdSm90ILi2ELi2ELi2EN4cute5tupleIJNS5_1CILi1EEES8_S8_EEENS6_IJNS7_ILi64EEENS7_ILi128EEESB_EEENS_10bfloat16_tEfNS_4arch4Sm90ELb0ELb1ELb1ELb1ELb1ELb1ELb0ELb0ELi2ELi1ELi2ELi1ELb0EEENS1_24CollectiveEpilogueBwdGQAISC_fSF_Li256ELb1ELb1EEENS1_19SingleTileSchedulerILb1ELb0ELb0ELi128EEEEEEEEEvNT_6ParamsE,"",@"SHT_CUDA_INFO"
	.sectionflags	@""
	.align	4


	//----- nvinfo : EIATTR_CUDA_API_VERSION
	.align		4
        /*0000*/ 	.byte	0x04, 0x37
        /*0002*/ 	.short	(.L_598 - .L_597)
.L_597:
        /*0004*/ 	.word	0x00000082


	//----- nvinfo : EIATTR_KPARAM_INFO
	.align		4
.L_598:
        /*0008*/ 	.byte	0x04, 0x17
        /*000a*/ 	.short	(.L_600 - .L_599)
.L_599:
        /*000c*/ 	.word	0x00000000
        /*0010*/ 	.short	0x0000
        /*0012*/ 	.short	0x0070
        /*0014*/ 	.byte	0x00, 0xf0, 0x01, 0x1a


	//----- nvinfo : EIATTR_SPARSE_MMA_MASK
	.align		4
.L_600:
        /*0018*/ 	.byte	0x03, 0x50
        /*001a*/ 	.short	0x0000


	//----- nvinfo : EIATTR_MAXREG_COUNT
	.align		4
        /*001c*/ 	.byte	0x03, 0x1b
        /*001e*/ 	.short	0x00a8


	//----- nvinfo : EIATTR_NUM_BARRIERS
	.align		4
        /*0020*/ 	.byte	0x02, 0x4c
        /*0022*/ 	.byte	0x10
	.zero		1


	//----- nvinfo : EIATTR_EXTERNS
	.align		4
        /*0024*/ 	.byte	0x04, 0x0f
        /*0026*/ 	.short	(.L_602 - .L_601)


	//   ....[0]....
	.align		4
.L_601:
        /*0028*/ 	.word	index@(__assertfail)


	//----- nvinfo : EIATTR_ANNOTATIONS
	.align		4
.L_602:
        /*002c*/ 	.byte	0x04, 0x55
        /*002e*/ 	.short	(.L_604 - .L_603)


	//   ....[0]....
.L_603:
        /*0030*/ 	.word	0x00000001
        /*0034*/ 	.byte	0x80, 0x19, 0x00, 0x00, 0x01, 0x00, 0x00, 0x00, 0x50, 0x28, 0x00, 0x00, 0x01, 0x00, 0x00, 0x00
        /*0044*/ 	.byte	0x20, 0x3b, 0x00, 0x00, 0x01, 0x00, 0x00, 0x00, 0xb0, 0x3b, 0x00, 0x00, 0x01, 0x00, 0x00, 0x00
        /*0054*/ 	.byte	0x80, 0x91, 0x00, 0x00, 0x01, 0x00, 0x00, 0x00, 0x20, 0x93, 0x00, 0x00, 0x01, 0x00, 0x00, 0x00
        /*0064*/ 	.byte	0xa0, 0x9e, 0x00, 0x00, 0x01, 0x00, 0x00, 0x00, 0xc0, 0x9e, 0x00, 0x00, 0x01, 0x00, 0x00, 0x00
        /*0074*/ 	.byte	0x30, 0xa2, 0x00, 0x00


	//----- nvinfo : EIATTR_MERCURY_ISA_VERSION
	.align		4
.L_604:
        /*0078*/ 	.byte	0x03, 0x5f
        /*007a*/ 	.short	0x0101


	//----- nvinfo : EIATTR_INT_WARP_WIDE_INSTR_OFFSETS
	.align		4
        /*007c*/ 	.byte	0x04, 0x31
        /*007e*/ 	.short	(.L_606 - .L_605)


	//   ....[0]....
.L_605:
        /*0080*/ 	.word	0x00000190


	//   ....[1]....
        /*0084*/ 	.word	0x000001c0


	//   ....[2]....
        /*0088*/ 	.word	0x00006ea0


	//   ....[3]....
        /*008c*/ 	.word	0x00007500


	//   ....[4]....
        /*0090*/ 	.word	0x000079b0


	//   ....[5]....
        /*0094*/ 	.word	0x00007c80


	//   ....[6]....
        /*0098*/ 	.word	0x00007ee0


	//   ....[7]....
        /*009c*/ 	.word	0x00008070


	//----- nvinfo : EIATTR_COOP_GROUP_MASK_REGIDS
	.align		4
.L_606:
        /*00a0*/ 	.byte	0x04, 0x29
        /*00a2*/ 	.short	(.L_608 - .L_607)


	//   ....[0]....
.L_607:
        /*00a4*/ 	.word	0xffffffff


	//   ....[1]....
        /*00a8*/ 	.word	0xffffffff


	//   ....[2]....
        /*00ac*/ 	.word	0xffffffff


	//   ....[3]....
        /*00b0*/ 	.word	0xffffffff


	//   ....[4]....
        /*00b4*/ 	.word	0xffffffff


	//   ....[5]....
        /*00b8*/ 	.word	0xffffffff


	//   ....[6]....
        /*00bc*/ 	.word	0xffffffff


	//   ....[7]....
        /*00c0*/ 	.word	0xffffffff


	//   ....[8]....
        /*00c4*/ 	.word	0xffffffff


	//   ....[9]....
        /*00c8*/ 	.word	0xffffffff


	//   ....[10]....
        /*00cc*/ 	.word	0xffffffff


	//   ....[11]....
        /*00d0*/ 	.word	0xffffffff


	//   ....[12]....
        /*00d4*/ 	.word	0xffffffff


	//   ....[13]....
        /*00d8*/ 	.word	0xffffffff


	//   ....[14]....
        /*00dc*/ 	.word	0xffffffff


	//   ....[15]....
        /*00e0*/ 	.word	0xffffffff


	//   ....[16]....
        /*00e4*/ 	.word	0xffffffff


	//   ....[17]....
        /*00e8*/ 	.word	0xffffffff


	//   ....[18]....
        /*00ec*/ 	.word	0xffffffff


	//   ....[19]....
        /*00f0*/ 	.word	0xffffffff


	//   ....[20]....
        /*00f4*/ 	.word	0x0500000f


	//   ....[21]....
        /*00f8*/ 	.word	0x0500000f


	//   ....[22]....
        /*00fc*/ 	.word	0x0500000f


	//   ....[23]....
        /*0100*/ 	.word	0x0500000f


	//   ....[24]....
        /*0104*/ 	.word	0x0500000f


	//   ....[25]....
        /*0108*/ 	.word	0x0500000f


	//----- nvinfo : EIATTR_COOP_GROUP_INSTR_OFFSETS
	.align		4
.L_608:
        /*010c*/ 	.byte	0x04, 0x28
        /*010e*/ 	.short	(.L_610 - .L_609)


	//   ....[0]....
.L_609:
        /*0110*/ 	.word	0x00000070


	//   ....[1]....
        /*0114*/ 	.word	0x000001a0


	//   ....[2]....
        /*0118*/ 	.word	0x000001f0


	//   ....[3]....
        /*011c*/ 	.word	0x000003e0


	//   ....[4]....
        /*0120*/ 	.word	0x00000620


	//   ....[5]....
        /*0124*/ 	.word	0x00001630


	//   ....[6]....
        /*0128*/ 	.word	0x00005890


	//   ....[7]....
        /*012c*/ 	.word	0x00005a20


	//   ....[8]....
        /*0130*/ 	.word	0x00005d10


	//   ....[9]....
        /*0134*/ 	.word	0x00005ea0


	//   ....[10]....
        /*0138*/ 	.word	0x00005fb0


	//   ....[11]....
        /*013c*/ 	.word	0x00006aa0


	//   ....[12]....
        /*0140*/ 	.word	0x00006dd0


	//   ....[13]....
        /*0144*/ 	.word	0x00007160


	//   ....[14]....
        /*0148*/ 	.word	0x00007430


	//   ....[15]....
        /*014c*/ 	.word	0x00007670


	//   ....[16]....
        /*0150*/ 	.word	0x000078e0


	//   ....[17]....
        /*0154*/ 	.word	0x00007bc0


	//   ....[18]....
        /*0158*/ 	.word	0x00007de0


	//   ....[19]....
        /*015c*/ 	.word	0x00007f70


	//   ....[20]....
        /*0160*/ 	.word	0x0000aa80


	//   ....[21]....
        /*0164*/ 	.word	0x0000ac00


	//   ....[22]....
        /*0168*/ 	.word	0x0000ac70


	//   ....[23]....
        /*016c*/ 	.word	0x0000ace0


	//   ....[24]....
        /*0170*/ 	.word	0x0000ad50


	//   ....[25]....
        /*0174*/ 	.word	0x0000adc0


	//----- nvinfo : EIATTR_REG_RECONFIG
	.align		4
.L_610:
        /*0178*/ 	.byte	0x01, 0x54
	.zero		2


	//----- nvinfo : EIATTR_SYSCALL_OFFSETS
	.align		4
        /*017c*/ 	.byte	0x04, 0x46
        /*017e*/ 	.short	(.L_612 - .L_611)


	//   ....[0]....
.L_611:
        /*0180*/ 	.word	0x00001270


	//   ....[1]....
        /*0184*/ 	.word	0x00001360


	//   ....[2]....
        /*0188*/ 	.word	0x000014c0


	//   ....[3]....
        /*018c*/ 	.word	0x000015b0


	//----- nvinfo : EIATTR_MBARRIER_INSTR_OFFSETS
	.align		4
.L_612:
        /*0190*/ 	.byte	0x04, 0x39
        /*0192*/ 	.short	(.L_614 - .L_613)


	//   ....[0]....
.L_613:
        /*0194*/ 	.word	0x00000290
        /*0198*/ 	.word	0x000000ff
        /*019c*/ 	.word	0x00030800
        /*01a0*/ 	.short	0x0100
        /*01a2*/ 	.byte	0x06
	.zero		1


	//   ....[1]....
        /*01a4*/ 	.word	0x00000390
        /*01a8*/ 	.word	0x000000ff
        /*01ac*/ 	.word	0x00030810
        /*01b0*/ 	.short	0x0100
        /*01b2*/ 	.byte	0x08
	.zero		1


	//   ....[2]....
        /*01b4*/ 	.word	0x000003a0
        /*01b8*/ 	.word	0x000000ff
        /*01bc*/ 	.word	0x00030820
        /*01c0*/ 	.short	0x0100
        /*01c2*/ 	.byte	0x08
	.zero		1


	//   ....[3]....
        /*01c4*/ 	.word	0x000003b0
        /*01c8*/ 	.word	0x000000ff
        /*01cc*/ 	.word	0x00030818
        /*01d0*/ 	.short	0x0100
        /*01d2*/ 	.byte	0x08
	.zero		1


	//   ....[4]....
        /*01d4*/ 	.word	0x000003c0
        /*01d8*/ 	.word	0x000000ff
        /*01dc*/ 	.word	0x00030828
        /*01e0*/ 	.short	0x0100
        /*01e2*/ 	.byte	0x08
	.zero		1


	//   ....[5]....
        /*01e4*/ 	.word	0x000004f0
        /*01e8*/ 	.word	0x000000ff
        /*01ec*/ 	.word	0x00030830
        /*01f0*/ 	.short	0x0100
        /*01f2*/ 	.byte	0x08
	.zero		1


	//   ....[6]....
        /*01f4*/ 	.word	0x00000500
        /*01f8*/ 	.word	0x000000ff
        /*01fc*/ 	.word	0x00030840
        /*0200*/ 	.short	0x0100
        /*0202*/ 	.byte	0x08
	.zero		1


	//   ....[7]....
        /*0204*/ 	.word	0x00000510
        /*0208*/ 	.word	0x000000ff
        /*020c*/ 	.word	0x00030838
        /*0210*/ 	.short	0x0100
        /*0212*/ 	.byte	0x08
	.zero		1


	//   ....[8]....
        /*0214*/ 	.word	0x00000520
        /*0218*/ 	.word	0x000000ff
        /*021c*/ 	.word	0x00030848
        /*0220*/ 	.short	0x0100
        /*0222*/ 	.byte	0x08
	.zero		1


	//   ....[9]....
        /*0224*/ 	.word	0x00001660
        /*0228*/ 	.word	0x00000010
        /*022c*/ 	.word	0x00030800
        /*0230*/ 	.short	0x010a
        /*0232*/ 	.byte	0x3f
	.zero		1


	//   ....[10]....
        /*0234*/ 	.word	0x00001790
        /*0238*/ 	.word	0x00000010
        /*023c*/ 	.word	0x00030800
        /*0240*/ 	.short	0x010a
        /*0242*/ 	.byte	0x3f
	.zero		1


	//   ....[11]....
        /*0244*/ 	.word	0x00001e50
        /*0248*/ 	.word	0x00000000
        /*024c*/ 	.word	0x00030810
        /*0250*/ 	.short	0x010a
        /*0252*/ 	.byte	0x3f
	.zero		1


	//   ....[12]....
        /*0254*/ 	.word	0x00001e90
        /*0258*/ 	.word	0x00000000
        /*025c*/ 	.word	0x00030810
        /*0260*/ 	.short	0x010a
        /*0262*/ 	.byte	0x3f
	.zero		1


	//   ....[13]....
        /*0264*/ 	.word	0x000023f0
        /*0268*/ 	.word	0x00000000
        /*026c*/ 	.word	0x00030830
        /*0270*/ 	.short	0x010a
        /*0272*/ 	.byte	0x3f
	.zero		1


	//   ....[14]....
        /*0274*/ 	.word	0x00002740
        /*0278*/ 	.word	0x00000000
        /*027c*/ 	.word	0x00030830
        /*0280*/ 	.short	0x010a
        /*0282*/ 	.byte	0x3f
	.zero		1


	//   ....[15]....
        /*0284*/ 	.word	0x00004970
        /*0288*/ 	.word	0x00000006
        /*028c*/ 	.word	0x00000000
        /*0290*/ 	.short	0x0101
        /*0292*/ 	.byte	0x3f
	.zero		1


	//   ....[16]....
        /*0294*/ 	.word	0x00004c90
        /*0298*/ 	.word	0x00000000
        /*029c*/ 	.word	0x00000000
        /*02a0*/ 	.short	0x0101
        /*02a2*/ 	.byte	0x3f
	.zero		1


	//   ....[17]....
        /*02a4*/ 	.word	0x00008c70
        /*02a8*/ 	.word	0x0000000f
        /*02ac*/ 	.word	0x00030820
        /*02b0*/ 	.short	0x010a
        /*02b2*/ 	.byte	0x3f
	.zero		1


	//   ....[18]....
        /*02b4*/ 	.word	0x000093a0
        /*02b8*/ 	.word	0x0000000f
        /*02bc*/ 	.word	0x00030840
        /*02c0*/ 	.short	0x010a
        /*02c2*/ 	.byte	0x3f
	.zero		1


	//   ....[19]....
        /*02c4*/ 	.word	0x00009670
        /*02c8*/ 	.word	0x0000000f
        /*02cc*/ 	.word	0x00030828
        /*02d0*/ 	.short	0x010a
        /*02d2*/ 	.byte	0x3f
	.zero		1


	//   ....[20]....
        /*02d4*/ 	.word	0x00009940
        /*02d8*/ 	.word	0x0000000f
        /*02dc*/ 	.word	0x00030848
        /*02e0*/ 	.short	0x010a
        /*02e2*/ 	.byte	0x3f
	.zero		1


	//   ....[21]....
        /*02e4*/ 	.word	0x00009bb0
        /*02e8*/ 	.word	0x0000000f
        /*02ec*/ 	.word	0x00030820
        /*02f0*/ 	.short	0x010a
        /*02f2*/ 	.byte	0x3f
	.zero		1


	//   ....[22]....
        /*02f4*/ 	.word	0x00009ef0
        /*02f8*/ 	.word	0x0000000f
        /*02fc*/ 	.word	0x00030840
        /*0300*/ 	.short	0x010a
        /*0302*/ 	.byte	0x3f
	.zero		1


	//   ....[23]....
        /*0304*/ 	.word	0x0000a190
        /*0308*/ 	.word	0x0000000f
        /*030c*/ 	.word	0x00030828
        /*0310*/ 	.short	0x010a
        /*0312*/ 	.byte	0x3f
	.zero		1


	//   ....[24]....
        /*0314*/ 	.word	0x0000a4a0
        /*0318*/ 	.word	0x00000003
        /*031c*/ 	.word	0x00030840
        /*0320*/ 	.short	0x010a
        /*0322*/ 	.byte	0x3f
	.zero		1


	//   ....[25]....
        /*0324*/ 	.word	0x0000a900
        /*0328*/ 	.word	0x00000007
        /*032c*/ 	.word	0x00000000
        /*0330*/ 	.short	0x010a
        /*0332*/ 	.byte	0x3f
	.zero		1


	//   ....[26]....
        /*0334*/ 	.word	0x0000a950
        /*0338*/ 	.word	0x00000003
        /*033c*/ 	.word	0x00000000
        /*0340*/ 	.short	0x010a
        /*0342*/ 	.byte	0x3f
	.zero		1


	//   ....[27]....
        /*0344*/ 	.word	0x0000a9b0
        /*0348*/ 	.word	0x00000005
        /*034c*/ 	.word	0x00000000
        /*0350*/ 	.short	0x010a
        /*0352*/ 	.byte	0x3f
	.zero		1


	//   ....[28]....
        /*0354*/ 	.word	0x0000a9e0
        /*0358*/ 	.word	0x00000003
        /*035c*/ 	.word	0x00000000
        /*0360*/ 	.short	0x010a
        /*0362*/ 	.byte	0x3f
	.zero		1


	//   ....[29]....
        /*0364*/ 	.word	0x0000aae0
        /*0368*/ 	.word	0x0000000c
        /*036c*/ 	.word	0x00030800
        /*0370*/ 	.short	0x010a
        /*0372*/ 	.byte	0x3f
	.zero		1


	//   ....[30]....
        /*0374*/ 	.word	0x0000ab30
        /*0378*/ 	.word	0x00000000
        /*037c*/ 	.word	0x00030810
        /*0380*/ 	.short	0x010a
        /*0382*/ 	.byte	0x3f
	.zero		1


	//   ....[31]....
        /*0384*/ 	.word	0x0000ab80
        /*0388*/ 	.word	0x00000000
        /*038c*/ 	.word	0x00030830
        /*0390*/ 	.short	0x010a
        /*0392*/ 	.byte	0x3f
	.zero		1


	//   ....[32]....
        /*0394*/ 	.word	0x0000ae00
        /*0398*/ 	.word	0x0000000f
        /*039c*/ 	.word	0x00030820
        /*03a0*/ 	.short	0x010a
        /*03a2*/ 	.byte	0x3f
	.zero		1


	//   ....[33]....
        /*03a4*/ 	.word	0x0000ae50
        /*03a8*/ 	.word	0x0000000f
        /*03ac*/ 	.word	0x00030840
        /*03b0*/ 	.short	0x010a
        /*03b2*/ 	.byte	0x3f
	.zero		1


	//   ....[34]....
        /*03b4*/ 	.word	0x0000aea0
        /*03b8*/ 	.word	0x0000000f
        /*03bc*/ 	.word	0x00030828
        /*03c0*/ 	.short	0x010a
        /*03c2*/ 	.byte	0x3f
	.zero		1


	//   ....[35]....
        /*03c4*/ 	.word	0x0000aef0
        /*03c8*/ 	.word	0x0000000f
        /*03cc*/ 	.word	0x00030848
        /*03d0*/ 	.short	0x010a
        /*03d2*/ 	.byte	0x3f
	.zero		1


	//   ....[36]....
        /*03d4*/ 	.word	0x0000af50
        /*03d8*/ 	.word	0x0000000f
        /*03dc*/ 	.word	0x00030820
        /*03e0*/ 	.short	0x010a
        /*03e2*/ 	.byte	0x3f
	.zero		1


	//   ....[37]....
        /*03e4*/ 	.word	0x0000afa0
        /*03e8*/ 	.word	0x0000000f
        /*03ec*/ 	.word	0x00030840
        /*03f0*/ 	.short	0x010a
        /*03f2*/ 	.byte	0x3f
	.zero		1


	//   ....[38]....
        /*03f4*/ 	.word	0x0000aff0
        /*03f8*/ 	.word	0x0000000f
        /*03fc*/ 	.word	0x00030828
        /*0400*/ 	.short	0x010a
        /*0402*/ 	.byte	0x3f
	.zero		1


	//   ....[39]....
        /*0404*/ 	.word	0x0000b040
        /*0408*/ 	.word	0x00000003
        /*040c*/ 	.word	0x00030840
        /*0410*/ 	.short	0x010a
        /*0412*/ 	.byte	0x3f
	.zero		1


	//   ....[40]....
        /*0414*/ 	.word	0x0000b110
        /*0418*/ 	.word	0x00000007
        /*041c*/ 	.word	0x00000000
        /*0420*/ 	.short	0x010a
        /*0422*/ 	.byte	0x3f
	.zero		1


	//   ....[41]....
        /*0424*/ 	.word	0x0000b160
        /*0428*/ 	.word	0x00000003
        /*042c*/ 	.word	0x00000000
        /*0430*/ 	.short	0x010a
        /*0432*/ 	.byte	0x3f
	.zero		1


	//   ....[42]....
        /*0434*/ 	.word	0x0000b1b0
        /*0438*/ 	.word	0x00000005
        /*043c*/ 	.word	0x00000000
        /*0440*/ 	.short	0x010a
        /*0442*/ 	.byte	0x3f
	.zero		1


	//----- nvinfo : EIATTR_NUM_MBARRIERS
	.align		4
.L_614:
        /*0444*/ 	.byte	0x03, 0x38
        /*0446*/ 	.short	0x0009


	//----- nvinfo : EIATTR_EXIT_INSTR_OFFSETS
	.align		4
        /*0448*/ 	.byte	0x04, 0x1c
        /*044a*/ 	.short	(.L_616 - .L_615)


	//   ....[0]....
.L_615:
        /*044c*/ 	.word	0x0000aa30


	//----- nvinfo : EIATTR_MAX_THREADS
	.align		4
.L_616:
        /*0450*/ 	.byte	0x04, 0x05
        /*0452*/ 	.short	(.L_618 - .L_617)
.L_617:
        /*0454*/ 	.word	0x00000180
        /*0458*/ 	.word	0x00000001
        /*045c*/ 	.word	0x00000001


	//----- nvinfo : EIATTR_CRS_STACK_SIZE
	.align		4
.L_618:
        /*0460*/ 	.byte	0x04, 0x1e
        /*0462*/ 	.short	(.L_620 - .L_619)
.L_619:
        /*0464*/ 	.word	0x00000000


	//----- nvinfo : EIATTR_CBANK_PARAM_SIZE
	.align		4
.L_620:
        /*0468*/ 	.byte	0x03, 0x19
        /*046a*/ 	.short	0x06f0


	//----- nvinfo : EIATTR_PARAM_CBANK
	.align		4
        /*046c*/ 	.byte	0x04, 0x0a
        /*046e*/ 	.short	(.L_622 - .L_621)
	.align		4
.L_621:
        /*0470*/ 	.word	index@(.nv.constant0._ZN7cutlass13device_kernelIN5flash11enable_sm90INS1_16FlashAttnBwdSm90INS1_25CollectiveMainloopBwdSm90ILi2ELi2ELi2EN4cute5tupleIJNS5_1CILi1EEES8_S8_EEENS6_IJNS7_ILi64EEENS7_ILi128EEESB_EEENS_10bfloat16_tEfNS_4arch4Sm90ELb0ELb1ELb1ELb1ELb1ELb1ELb0ELb0ELi2ELi1ELi2ELi1ELb0EEENS1_24CollectiveEpilogueBwdGQAISC_fSF_Li256ELb1ELb1EEENS1_19SingleTileSchedulerILb1ELb0ELb0ELi128EEEEEEEEEvNT_6ParamsE)
        /*0474*/ 	.short	0x0210
        /*0476*/ 	.short	0x06f0


	//----- nvinfo : EIATTR_SW_WAR
	.align		4
.L_622:
        /*0478*/ 	.byte	0x04, 0x36
        /*047a*/ 	.short	(.L_624 - .L_623)
.L_623:
        /*047c*/ 	.word	0x00000008
.L_624:


//--------------------- .nv.info._ZN7cutlass13device_kernelIN5flash11enable_sm90INS1_16FlashAttnBwdSm90INS1_25CollectiveMainloopBwdSm90ILi2ELi2ELi2EN4cute5tupleIJNS5_1CILi1EEES8_S8_EEENS6_IJNS7_ILi64EEENS7_ILi128EEESB_EEENS_10bfloat16_tEfNS_4arch4Sm90ELb1ELb0ELb1ELb0ELb0ELb1ELb0ELb0ELi2ELi1ELi2ELi1ELb0EEENS1_21CollectiveEpilogueBwdISC_SD_SF_Li256ELb0ELb0ELi1EEENS1_25SingleTileBwdLPTSchedulerILb0ELi128ELb0EEEEEEEEEvNT_6ParamsE --------------------------
	.section	.nv.info._ZN7cutlass13device_kernelIN5flash11enable_sm90INS1_16FlashAttnBwdSm90INS1_25CollectiveMainloopBwdSm90ILi2ELi2ELi2EN4cute5tupleIJNS5_1CILi1EEES8_S8_EEENS6_IJNS7_ILi64EEENS7_ILi128EEESB_EEENS_10bfloat16_tEfNS_4arch4Sm90ELb1ELb0ELb1ELb0ELb0ELb1ELb0ELb0ELi2ELi1ELi2ELi1ELb0EEENS1_21CollectiveEpilogueBwdISC_SD_SF_Li256ELb0ELb0ELi1EEENS1_25SingleTileBwdLPTSchedulerILb0ELi128ELb0EEEEEEEEEvNT_6ParamsE,"",@"SHT_CUDA_INFO"
	.sectionflags	@""
	.align	4


	//----- nvinfo : EIATTR_CUDA_API_VERSION
	.align		4
        /*0000*/ 	.byte	0x04, 0x37
        /*0002*/ 	.short	(.L_626 - .L_625)
.L_625:
        /*0004*/ 	.word	0x00000082


	//----- nvinfo : EIATTR_KPARAM_INFO
	.align		4
.L_626:
        /*0008*/ 	.byte	0x04, 0x17
        /*000a*/ 	.short	(.L_628 - .L_627)
.L_627:
        /*000c*/ 	.word	0x00000000
        /*0010*/ 	.short	0x0000
        /*0012*/ 	.short	0x0070
        /*0014*/ 	.byte	0x00, 0xf0, 0x01, 0x24


	//----- nvinfo : EIATTR_SPARSE_MMA_MASK
	.align		4
.L_628:
        /*0018*/ 	.byte	0x03, 0x50
        /*001a*/ 	.short	0x0000


	//----- nvinfo : EIATTR_MAXREG_COUNT
	.align		4
        /*001c*/ 	.byte	0x03, 0x1b
        /*001e*/ 	.short	0x00a8


	//----- nvinfo : EIATTR_NUM_BARRIERS
	.align		4
        /*0020*/ 	.byte	0x02, 0x4c
        /*0022*/ 	.byte	0x10
	.zero		1


	//----- nvinfo : EIATTR_EXTERNS
	.align		4
        /*0024*/ 	.byte	0x04, 0x0f
        /*0026*/ 	.short	(.L_630 - .L_629)


	//   ....[0]....
	.align		4
.L_629:
        /*0028*/ 	.word	index@(__assertfail)


	//----- nvinfo : EIATTR_ANNOTATIONS
	.align		4
.L_630:
        /*002c*/ 	.byte	0x04, 0x55
        /*002e*/ 	.short	(.L_632 - .L_631)


	//   ....[0]....
.L_631:
        /*0030*/ 	.word	0x00000001
        /*0034*/ 	.byte	0xe0, 0x10, 0x00, 0x00, 0x01, 0x00, 0x00, 0x00, 0x50, 0x17, 0x00, 0x00, 0x01, 0x00, 0x00, 0x00
        /*0044*/ 	.byte	0x80, 0x32, 0x00, 0x00, 0x01, 0x00, 0x00, 0x00, 0x40, 0x33, 0x00, 0x00, 0x01, 0x00, 0x00, 0x00
        /*0054*/ 	.byte	0x80, 0x89, 0x00, 0x00, 0x01, 0x00, 0x00, 0x00, 0x70, 0x94, 0x00, 0x00


	//----- nvinfo : EIATTR_MERCURY_ISA_VERSION
	.align		4
.L_632:
        /*0060*/ 	.byte	0x03, 0x5f
        /*0062*/ 	.short	0x0101


	//----- nvinfo : EIATTR_INT_WARP_WIDE_INSTR_OFFSETS
	.align		4
        /*0064*/ 	.byte	0x04, 0x31
        /*0066*/ 	.short	(.L_634 - .L_633)


	//   ....[0]....
.L_633:
        /*0068*/ 	.word	0x000001f0


	//   ....[1]....
        /*006c*/ 	.word	0x00000220


	//----- nvinfo : EIATTR_COOP_GROUP_MASK_REGIDS
	.align		4
.L_634:
        /*0070*/ 	.byte	0x04, 0x29
        /*0072*/ 	.short	(.L_636 - .L_635)


	//   ....[0]....
.L_635:
        /*0074*/ 	.word	0xffffffff


	//   ....[1]....
        /*0078*/ 	.word	0xffffffff


	//   ....[2]....
        /*007c*/ 	.word	0xffffffff


	//   ....[3]....
        /*0080*/ 	.word	0xffffffff


	//   ....[4]....
        /*0084*/ 	.word	0xffffffff


	//   ....[5]....
        /*0088*/ 	.word	0xffffffff


	//   ....[6]....
        /*008c*/ 	.word	0xffffffff


	//   ....[7]....
        /*0090*/ 	.word	0xffffffff


	//   ....[8]....
        /*0094*/ 	.word	0x0500000f


	//----- nvinfo : EIATTR_COOP_GROUP_INSTR_OFFSETS
	.align		4
.L_636:
        /*0098*/ 	.byte	0x04, 0x28
        /*009a*/ 	.short	(.L_638 - .L_637)


	//   ....[0]....
.L_637:
        /*009c*/ 	.word	0x00000070


	//   ....[1]....
        /*00a0*/ 	.word	0x00000200


	//   ....[2]....
        /*00a4*/ 	.word	0x00000250


	//   ....[3]....
        /*00a8*/ 	.word	0x00000440


	//   ....[4]....
        /*00ac*/ 	.word	0x00000680


	//   ....[5]....
        /*00b0*/ 	.word	0x00001380


	//   ....[6]....
        /*00b4*/ 	.word	0x000053a0


	//   ....[7]....
        /*00b8*/ 	.word	0x00006e90


	//   ....[8]....
        /*00bc*/ 	.word	0x0000a030


	//----- nvinfo : EIATTR_REG_RECONFIG
	.align		4
.L_638:
        /*00c0*/ 	.byte	0x01, 0x54
	.zero		2


	//----- nvinfo : EIATTR_SYSCALL_OFFSETS
	.align		4
        /*00c4*/ 	.byte	0x04, 0x46
        /*00c6*/ 	.short	(.L_640 - .L_639)


	//   ....[0]....
.L_639:
        /*00c8*/ 	.word	0x00000fb0


	//   ....[1]....
        /*00cc*/ 	.word	0x000010a0


	//   ....[2]....
        /*00d0*/ 	.word	0x00001210


	//   ....[3]....
        /*00d4*/ 	.word	0x00001300


	//   ....[4]....
        /*00d8*/ 	.word	0x00004d10


	//   ....[5]....
        /*00dc*/ 	.word	0x00004e50


	//   ....[6]....
        /*00e0*/ 	.word	0x00004f70


	//   ....[7]....
        /*00e4*/ 	.word	0x00005090


	//----- nvinfo : EIATTR_MBARRIER_INSTR_OFFSETS
	.align		4
.L_640:
        /*00e8*/ 	.byte	0x04, 0x39
        /*00ea*/ 	.short	(.L_642 - .L_641)


	//   ....[0]....
.L_641:
        /*00ec*/ 	.word	0x000002f0
        /*00f0*/ 	.word	0x000000ff
        /*00f4*/ 	.word	0x00030800
        /*00f8*/ 	.short	0x0100
        /*00fa*/ 	.byte	0x06
	.zero		1


	//   ....[1]....
        /*00fc*/ 	.word	0x000003f0
        /*0100*/ 	.word	0x000000ff
        /*0104*/ 	.word	0x00030810
        /*0108*/ 	.short	0x0100
        /*010a*/ 	.byte	0x08
	.zero		1


	//   ....[2]....
        /*010c*/ 	.word	0x00000400
        /*0110*/ 	.word	0x000000ff
        /*0114*/ 	.word	0x00030820
        /*0118*/ 	.short	0x0100
        /*011a*/ 	.byte	0x08
	.zero		1


	//   ....[3]....
        /*011c*/ 	.word	0x00000410
        /*0120*/ 	.word	0x000000ff
        /*0124*/ 	.word	0x00030818
        /*0128*/ 	.short	0x0100
        /*012a*/ 	.byte	0x08
	.zero		1


	//   ....[4]....
        /*012c*/ 	.word	0x00000420
        /*0130*/ 	.word	0x000000ff
        /*0134*/ 	.word	0x00030828
        /*0138*/ 	.short	0x0100
        /*013a*/ 	.byte	0x08
	.zero		1


	//   ....[5]....
        /*013c*/ 	.word	0x00000550
        /*0140*/ 	.word	0x000000ff
        /*0144*/ 	.word	0x00030830
        /*0148*/ 	.short	0x0100
        /*014a*/ 	.byte	0x08
	.zero		1


	//   ....[6]....
        /*014c*/ 	.word	0x00000560
        /*0150*/ 	.word	0x000000ff
        /*0154*/ 	.word	0x00030840
        /*0158*/ 	.short	0x0100
        /*015a*/ 	.byte	0x08
	.zero		1


	//   ....[7]....
        /*015c*/ 	.word	0x00000570
        /*0160*/ 	.word	0x000000ff
        /*0164*/ 	.word	0x00030838
        /*0168*/ 	.short	0x0100
        /*016a*/ 	.byte	0x08
	.zero		1


	//   ....[8]....
        /*016c*/ 	.word	0x00000580
        /*0170*/ 	.word	0x000000ff
        /*0174*/ 	.word	0x00030848
        /*0178*/ 	.short	0x0100
        /*017a*/ 	.byte	0x08
	.zero		1


	//   ....[9]....
        /*017c*/ 	.word	0x000013c0
        /*0180*/ 	.word	0x00000010
        /*0184*/ 	.word	0x00030800
        /*0188*/ 	.short	0x010a
        /*018a*/ 	.byte	0x3f
	.zero		1


	//   ....[10]....
        /*018c*/ 	.word	0x00001460
        /*0190*/ 	.word	0x00000010
        /*0194*/ 	.word	0x00030800
        /*0198*/ 	.short	0x010a
        /*019a*/ 	.byte	0x3f
	.zero		1


	//   ....[11]....
        /*019c*/ 	.word	0x00001bc0
        /*01a0*/ 	.word	0x00000000
        /*01a4*/ 	.word	0x00030810
        /*01a8*/ 	.short	0x010a
        /*01aa*/ 	.byte	0x3f
	.zero		1


	//   ....[12]....
        /*01ac*/ 	.word	0x00001c00
        /*01b0*/ 	.word	0x00000000
        /*01b4*/ 	.word	0x00030810
        /*01b8*/ 	.short	0x010a
        /*01ba*/ 	.byte	0x3f
	.zero		1


	//   ....[13]....
        /*01bc*/ 	.word	0x00002160
        /*01c0*/ 	.word	0x00000000
        /*01c4*/ 	.word	0x00030830
        /*01c8*/ 	.short	0x010a
        /*01ca*/ 	.byte	0x3f
	.zero		1


	//   ....[14]....
        /*01cc*/ 	.word	0x000024d0
        /*01d0*/ 	.word	0x00000000
        /*01d4*/ 	.word	0x00030830
        /*01d8*/ 	.short	0x010a
        /*01da*/ 	.byte	0x3f
	.zero		1


	//   ....[15]....
        /*01dc*/ 	.word	0x00004420
        /*01e0*/ 	.word	0x00000006
        /*01e4*/ 	.word	0x00000000
        /*01e8*/ 	.short	0x0101
        /*01ea*/ 	.byte	0x3f
	.zero		1


	//   ....[16]....
        /*01ec*/ 	.word	0x00004750
        /*01f0*/ 	.word	0x00000000
        /*01f4*/ 	.word	0x00000000
        /*01f8*/ 	.short	0x0101
        /*01fa*/ 	.byte	0x3f
	.zero		1


	//   ....[17]....
        /*01fc*/ 	.word	0x000082e0
        /*0200*/ 	.word	0x00000010
        /*0204*/ 	.word	0x00030820
        /*0208*/ 	.short	0x010a
        /*020a*/ 	.byte	0x3f
	.zero		1


	//   ....[18]....
        /*020c*/ 	.word	0x00008a10
        /*0210*/ 	.word	0x00000010
        /*0214*/ 	.word	0x00030840
        /*0218*/ 	.short	0x010a
        /*021a*/ 	.byte	0x3f
	.zero		1


	//   ....[19]....
        /*021c*/ 	.word	0x00008cb0
        /*0220*/ 	.word	0x00000010
        /*0224*/ 	.word	0x00030828
        /*0228*/ 	.short	0x010a
        /*022a*/ 	.byte	0x3f
	.zero		1


	//   ....[20]....
        /*022c*/ 	.word	0x00008f50
        /*0230*/ 	.word	0x00000010
        /*0234*/ 	.word	0x00030848
        /*0238*/ 	.short	0x010a
        /*023a*/ 	.byte	0x3f
	.zero		1


	//   ....[21]....
        /*023c*/ 	.word	0x000091a0
        /*0240*/ 	.word	0x00000010
        /*0244*/ 	.word	0x00030820
        /*0248*/ 	.short	0x010a
        /*024a*/ 	.byte	0x3f
	.zero		1


	//   ....[22]....
        /*024c*/ 	.word	0x000094d0
        /*0250*/ 	.word	0x00000010
        /*0254*/ 	.word	0x00030840
        /*0258*/ 	.short	0x010a
        /*025a*/ 	.byte	0x3f
	.zero		1


	//   ....[23]....
        /*025c*/ 	.word	0x00009740
        /*0260*/ 	.word	0x00000010
        /*0264*/ 	.word	0x00030828
        /*0268*/ 	.short	0x010a
        /*026a*/ 	.byte	0x3f
	.zero		1


	//   ....[24]....
        /*026c*/ 	.word	0x00009a60
        /*0270*/ 	.word	0x00000003
        /*0274*/ 	.word	0x00030840
        /*0278*/ 	.short	0x010a
        /*027a*/ 	.byte	0x3f
	.zero		1


	//   ....[25]....
        /*027c*/ 	.word	0x00009ea0
        /*0280*/ 	.word	0x00000006
        /*0284*/ 	.word	0x00000000
        /*0288*/ 	.short	0x010a
        /*028a*/ 	.byte	0x3f
	.zero		1


	//   ....[26]....
        /*028c*/ 	.word	0x00009f00
        /*0290*/ 	.word	0x00000003
        /*0294*/ 	.word	0x00000000
        /*0298*/ 	.short	0x010a
        /*029a*/ 	.byte	0x3f
	.zero		1


	//   ....[27]....
        /*029c*/ 	.word	0x00009f60
        /*02a0*/ 	.word	0x00000000
        /*02a4*/ 	.word	0x00000000
        /*02a8*/ 	.short	0x010a
        /*02aa*/ 	.byte	0x3f
	.zero		1


	//   ....[28]....
        /*02ac*/ 	.word	0x00009f90
        /*02b0*/ 	.word	0x00000003
        /*02b4*/ 	.word	0x00000000
        /*02b8*/ 	.short	0x010a
        /*02ba*/ 	.byte	0x3f
	.zero		1


	//   ....[29]....
        /*02bc*/ 	.word	0x0000a090
        /*02c0*/ 	.word	0x00000000
        /*02c4*/ 	.word	0x00030800
        /*02c8*/ 	.short	0x010a
        /*02ca*/ 	.byte	0x3f
	.zero		1


	//   ....[30]....
        /*02cc*/ 	.word	0x0000a0e0
        /*02d0*/ 	.word	0x00000000
        /*02d4*/ 	.word	0x00030810
        /*02d8*/ 	.short	0x010a
        /*02da*/ 	.byte	0x3f
	.zero		1


	//   ....[31]....
        /*02dc*/ 	.word	0x0000a130
        /*02e0*/ 	.word	0x00000000
        /*02e4*/ 	.word	0x00030830
        /*02e8*/ 	.short	0x010a
        /*02ea*/ 	.byte	0x3f
	.zero		1


	//   ....[32]....
        /*02ec*/ 	.word	0x0000a180
        /*02f0*/ 	.word	0x00000010
        /*02f4*/ 	.word	0x00030820
        /*02f8*/ 	.short	0x010a
        /*02fa*/ 	.byte	0x3f
	.zero		1


	//   ....[33]....
        /*02fc*/ 	.word	0x0000a1d0
        /*0300*/ 	.word	0x00000010
        /*0304*/ 	.word	0x00030840
        /*0308*/ 	.short	0x010a
        /*030a*/ 	.byte	0x3f
	.zero		1


	//   ....[34]....
        /*030c*/ 	.word	0x0000a220
        /*0310*/ 	.word	0x00000010
        /*0314*/ 	.word	0x00030828
        /*0318*/ 	.short	0x010a
        /*031a*/ 	.byte	0x3f
	.zero		1


	//   ....[35]....
        /*031c*/ 	.word	0x0000a270
        /*0320*/ 	.word	0x00000010
        /*0324*/ 	.word	0x00030848
        /*0328*/ 	.short	0x010a
        /*032a*/ 	.byte	0x3f
	.zero		1


	//   ....[36]....
        /*032c*/ 	.word	0x0000a2d0
        /*0330*/ 	.word	0x00000010
        /*0334*/ 	.word	0x00030820
        /*0338*/ 	.short	0x010a
        /*033a*/ 	.byte	0x3f
	.zero		1


	//   ....[37]....
        /*033c*/ 	.word	0x0000a320
        /*0340*/ 	.word	0x00000010
        /*0344*/ 	.word	0x00030840
        /*0348*/ 	.short	0x010a
        /*034a*/ 	.byte	0x3f
	.zero		1


	//   ....[38]....
        /*034c*/ 	.word	0x0000a370
        /*0350*/ 	.word	0x00000010
        /*0354*/ 	.word	0x00030828
        /*0358*/ 	.short	0x010a
        /*035a*/ 	.byte	0x3f
	.zero		1


	//   ....[39]....
        /*035c*/ 	.word	0x0000a3c0
        /*0360*/ 	.word	0x00000003
        /*0364*/ 	.word	0x00030840
        /*0368*/ 	.short	0x010a
        /*036a*/ 	.byte	0x3f
	.zero		1


	//   ....[40]....
        /*036c*/ 	.word	0x0000a490
        /*0370*/ 	.word	0x00000006
        /*0374*/ 	.word	0x00000000
        /*0378*/ 	.short	0x010a
        /*037a*/ 	.byte	0x3f
	.zero		1


	//   ....[41]....
        /*037c*/ 	.word	0x0000a4e0
        /*0380*/ 	.word	0x00000003
        /*0384*/ 	.word	0x00000000
        /*0388*/ 	.short	0x010a
        /*038a*/ 	.byte	0x3f
	.zero		1


	//   ....[42]....
        /*038c*/ 	.word	0x0000a530
        /*0390*/ 	.word	0x00000000
        /*0394*/ 	.word	0x00000000
        /*0398*/ 	.short	0x010a
        /*039a*/ 	.byte	0x3f
	.zero		1


	//----- nvinfo : EIATTR_NUM_MBARRIERS
	.align		4
.L_642:
        /*039c*/ 	.byte	0x03, 0x38
        /*039e*/ 	.short	0x0009


	//----- nvinfo : EIATTR_EXIT_INSTR_OFFSETS
	.align		4
        /*03a0*/ 	.byte	0x04, 0x1c
        /*03a2*/ 	.short	(.L_644 - .L_643)


	//   ....[0]....
.L_643:
        /*03a4*/ 	.word	0x00009fe0


	//----- nvinfo : EIATTR_MAX_THREADS
	.align		4
.L_644:
        /*03a8*/ 	.byte	0x04, 0x05
        /*03aa*/ 	.short	(.L_646 - .L_645)
.L_645:
        /*03ac*/ 	.word	0x00000180
        /*03b0*/ 	.word	0x00000001
        /*03b4*/ 	.word	0x00000001


	//----- nvinfo : EIATTR_CRS_STACK_SIZE
	.align		4
.L_646:
        /*03b8*/ 	.byte	0x04, 0x1e
        /*03ba*/ 	.short	(.L_648 - .L_647)
.L_647:
        /*03bc*/ 	.word	0x00000000


	//----- nvinfo : EIATTR_CBANK_PARAM_SIZE
	.align		4
.L_648:
        /*03c0*/ 	.byte	0x03, 0x19
        /*03c2*/ 	.short	0x0970


	//----- nvinfo : EIATTR_PARAM_CBANK
	.align		4
        /*03c4*/ 	.byte	0x04, 0x0a
        /*03c6*/ 	.short	(.L_650 - .L_649)
	.align		4
.L_649:
        /*03c8*/ 	.word	index@(.nv.constant0._ZN7cutlass13device_kernelIN5flash11enable_sm90INS1_16FlashAttnBwdSm90INS1_25CollectiveMainloopBwdSm90ILi2ELi2ELi2EN4cute5tupleIJNS5_1CILi1EEES8_S8_EEENS6_IJNS7_ILi64EEENS7_ILi128EEESB_EEENS_10bfloat16_tEfNS_4arch4Sm90ELb1ELb0ELb1ELb0ELb0ELb1ELb0ELb0ELi2ELi1ELi2ELi1ELb0EEENS1_21CollectiveEpilogueBwdISC_SD_SF_Li256ELb0ELb0ELi1EEENS1_25SingleTileBwdLPTSchedulerILb0ELi128ELb0EEEEEEEEEvNT_6ParamsE)
        /*03cc*/ 	.short	0x0210
        /*03ce*/ 	.short	0x0970


	//----- nvinfo : EIATTR_SW_WAR
	.align		4
.L_650:
        /*03d0*/ 	.byte	0x04, 0x36
        /*03d2*/ 	.short	(.L_652 - .L_651)
.L_651:
        /*03d4*/ 	.word	0x00000008
.L_652:


//--------------------- .nv.info._ZN7cutlass13device_kernelIN5flash11enable_sm90INS1_16FlashAttnBwdSm90INS1_25CollectiveMainloopBwdSm90ILi2ELi2ELi2EN4cute5tupleIJNS5_1CILi1EEES8_S8_EEENS6_IJNS7_ILi64EEENS7_ILi128EEESB_EEENS_10bfloat16_tEfNS_4arch4Sm90ELb1ELb0ELb1ELb0ELb1ELb1ELb0ELb0ELi2ELi1ELi2ELi1ELb0EEENS1_21CollectiveEpilogueBwdISC_SD_SF_Li256ELb0ELb0ELi1EEENS1_25SingleTileBwdLPTSchedulerILb0ELi128ELb1EEEEEEEEEvNT_6ParamsE --------------------------
	.section	.nv.info._ZN7cutlass13device_kernelIN5flash11enable_sm90INS1_16FlashAttnBwdSm90INS1_25CollectiveMainloopBwdSm90ILi2ELi2ELi2EN4cute5tupleIJNS5_1CILi1EEES8_S8_EEENS6_IJNS7_ILi64EEENS7_ILi128EEESB_EEENS_10bfloat16_tEfNS_4arch4Sm90ELb1ELb0ELb1ELb0ELb1ELb1ELb0ELb0ELi2ELi1ELi2ELi1ELb0EEENS1_21CollectiveEpilogueBwdISC_SD_SF_Li256ELb0ELb0ELi1EEENS1_25SingleTileBwdLPTSchedulerILb0ELi128ELb1EEEEEEEEEvNT_6ParamsE,"",@"SHT_CUDA_INFO"
	.sectionflags	@""
	.align	4


	//----- nvinfo : EIATTR_CUDA_API_VERSION
	.align		4
        /*0000*/ 	.byte	0x04, 0x37
        /*0002*/ 	.short	(.L_654 - .L_653)
.L_653:
        /*0004*/ 	.word	0x00000082


	//----- nvinfo : EIATTR_KPARAM_INFO
	.align		4
.L_654:
        /*0008*/ 	.byte	0x04, 0x17
        /*000a*/ 	.short	(.L_656 - .L_655)
.L_655:
        /*000c*/ 	.word	0x00000000
        /*0010*/ 	.short	0x0000
        /*0012*/ 	.short	0x0070
        /*0014*/ 	.byte	0x00, 0xf0, 0x01, 0x24


	//----- nvinfo : EIATTR_SPARSE_MMA_MASK
	.align		4
.L_656:
        /*0018*/ 	.byte	0x03, 0x50
        /*001a*/ 	.short	0x0000


	//----- nvinfo : EIATTR_MAXREG_COUNT
	.align		4
        /*001c*/ 	.byte	0x03, 0x1b
        /*001e*/ 	.short	0x00a8


	//----- nvinfo : EIATTR_NUM_BARRIERS
	.align		4
        /*0020*/ 	.byte	0x02, 0x4c
        /*0022*/ 	.byte	0x10
	.zero		1


	//----- nvinfo : EIATTR_EXTERNS
	.align		4
        /*0024*/ 	.byte	0x04, 0x0f
        /*0026*/ 	.short	(.L_658 - .L_657)


	//   ....[0]....
	.align		4
.L_657:
        /*0028*/ 	.word	index@(__assertfail)


	//----- nvinfo : EIATTR_ANNOTATIONS
	.align		4
.L_658:
        /*002c*/ 	.byte	0x04, 0x55
        /*002e*/ 	.short	(.L_660 - .L_659)


	//   ....[0]....
.L_659:
        /*0030*/ 	.word	0x00000001
        /*0034*/ 	.byte	0x20, 0x11, 0x00, 0x00, 0x01, 0x00, 0x00, 0x00, 0x90, 0x17, 0x00, 0x00, 0x01, 0x00, 0x00, 0x00
        /*0044*/ 	.byte	0xc0, 0x32, 0x00, 0x00, 0x01, 0x00, 0x00, 0x00, 0x80, 0x33, 0x00, 0x00, 0x01, 0x00, 0x00, 0x00
        /*0054*/ 	.byte	0x00, 0x94, 0x00, 0x00, 0x01, 0x00, 0x00, 0x00, 0xf0, 0x9e, 0x00, 0x00


	//----- nvinfo : EIATTR_MERCURY_ISA_VERSION
	.align		4
.L_660:
        /*0060*/ 	.byte	0x03, 0x5f
        /*0062*/ 	.short	0x0101


	//----- nvinfo : EIATTR_INT_WARP_WIDE_INSTR_OFFSETS
	.align		4
        /*0064*/ 	.byte	0x04, 0x31
        /*0066*/ 	.short	(.L_662 - .L_661)


	//   ....[0]....
.L_661:
        /*0068*/ 	.word	0x000001f0


	//   ....[1]....
        /*006c*/ 	.word	0x00000220


	//   ....[2]....
        /*0070*/ 	.word	0x00007ad0


	//   ....[3]....
        /*0074*/ 	.word	0x00008140


	//   ....[4]....
        /*0078*/ 	.word	0x00008670


	//----- nvinfo : EIATTR_COOP_GROUP_MASK_REGIDS
	.align		4
.L_662:
        /*007c*/ 	.byte	0x04, 0x29
        /*007e*/ 	.short	(.L_664 - .L_663)


	//   ....[0]....
.L_663:
        /*0080*/ 	.word	0xffffffff


	//   ....[1]....
        /*0084*/ 	.word	0xffffffff


	//   ....[2]....
        /*0088*/ 	.word	0xffffffff


	//   ....[3]....
        /*008c*/ 	.word	0xffffffff


	//   ....[4]....
        /*0090*/ 	.word	0xffffffff


	//   ....[5]....
        /*0094*/ 	.word	0xffffffff


	//   ....[6]....
        /*0098*/ 	.word	0xffffffff


	//   ....[7]....
        /*009c*/ 	.word	0xffffffff


	//   ....[8]....
        /*00a0*/ 	.word	0xffffffff


	//   ....[9]....
        /*00a4*/ 	.word	0xffffffff


	//   ....[10]....
        /*00a8*/ 	.word	0xffffffff


	//   ....[11]....
        /*00ac*/ 	.word	0xffffffff


	//   ....[12]....
        /*00b0*/ 	.word	0xffffffff


	//   ....[13]....
        /*00b4*/ 	.word	0xffffffff


	//   ....[14]....
        /*00b8*/ 	.word	0x0500000f


	//   ....[15]....
        /*00bc*/ 	.word	0x0500000f


	//   ....[16]....
        /*00c0*/ 	.word	0x0500000f


	//   ....[17]....
        /*00c4*/ 	.word	0x0500000f


	//----- nvinfo : EIATTR_COOP_GROUP_INSTR_OFFSETS
	.align		4
.L_664:
        /*00c8*/ 	.byte	0x04, 0x28
        /*00ca*/ 	.short	(.L_666 - .L_665)


	//   ....[0]....
.L_665:
        /*00cc*/ 	.word	0x00000070


	//   ....[1]....
        /*00d0*/ 	.word	0x00000200


	//   ....[2]....
        /*00d4*/ 	.word	0x00000250


	//   ....[3]....
        /*00d8*/ 	.word	0x00000440


	//   ....[4]....
        /*00dc*/ 	.word	0x00000690


	//   ....[5]....
        /*00e0*/ 	.word	0x000013c0


	//   ....[6]....
        /*00e4*/ 	.word	0x000053d0


	//   ....[7]....
        /*00e8*/ 	.word	0x00006f00


	//   ....[8]....
        /*00ec*/ 	.word	0x000076d0


	//   ....[9]....
        /*00f0*/ 	.word	0x00007a00


	//   ....[10]....
        /*00f4*/ 	.word	0x00007dc0


	//   ....[11]....
        /*00f8*/ 	.word	0x00008070


	//   ....[12]....
        /*00fc*/ 	.word	0x00008330


	//   ....[13]....
        /*0100*/ 	.word	0x000085a0


	//   ....[14]....
        /*0104*/ 	.word	0x0000aab0


	//   ....[15]....
        /*0108*/ 	.word	0x0000ac30


	//   ....[16]....
        /*010c*/ 	.word	0x0000aca0


	//   ....[17]....
        /*0110*/ 	.word	0x0000ad10


	//----- nvinfo : EIATTR_REG_RECONFIG
	.align		4
.L_666:
        /*0114*/ 	.byte	0x01, 0x54
	.zero		2


	//----- nvinfo : EIATTR_SYSCALL_OFFSETS
	.align		4
        /*0118*/ 	.byte	0x04, 0x46
        /*011a*/ 	.short	(.L_668 - .L_667)


	//   ....[0]....
.L_667:
        /*011c*/ 	.word	0x00000ff0


	//   ....[1]....
        /*0120*/ 	.word	0x000010e0


	//   ....[2]....
        /*0124*/ 	.word	0x00001250


	//   ....[3]....
        /*0128*/ 	.word	0x00001340


	//   ....[4]....
        /*012c*/ 	.word	0x00004d40


	//   ....[5]....
        /*0130*/ 	.word	0x00004e80


	//   ....[6]....
        /*0134*/ 	.word	0x00004fa0


	//   ....[7]....
        /*0138*/ 	.word	0x000050c0


	//----- nvinfo : EIATTR_MBARRIER_INSTR_OFFSETS
	.align		4
.L_668:
        /*013c*/ 	.byte	0x04, 0x39
        /*013e*/ 	.short	(.L_670 - .L_669)


	//   ....[0]....
.L_669:
        /*0140*/ 	.word	0x000002f0
        /*0144*/ 	.word	0x000000ff
        /*0148*/ 	.word	0x00030800
        /*014c*/ 	.short	0x0100
        /*014e*/ 	.byte	0x06
	.zero		1


	//   ....[1]....
        /*0150*/ 	.word	0x000003f0
        /*0154*/ 	.word	0x000000ff
        /*0158*/ 	.word	0x00030810
        /*015c*/ 	.short	0x0100
        /*015e*/ 	.byte	0x08
	.zero		1


	//   ....[2]....
        /*0160*/ 	.word	0x00000400
        /*0164*/ 	.word	0x000000ff
        /*0168*/ 	.word	0x00030820
        /*016c*/ 	.short	0x0100
        /*016e*/ 	.byte	0x08
	.zero		1


	//   ....[3]....
        /*0170*/ 	.word	0x00000410
        /*0174*/ 	.word	0x000000ff
        /*0178*/ 	.word	0x00030818
        /*017c*/ 	.short	0x0100
        /*017e*/ 	.byte	0x08
	.zero		1


	//   ....[4]....
        /*0180*/ 	.word	0x00000420
        /*0184*/ 	.word	0x000000ff
        /*0188*/ 	.word	0x00030828
        /*018c*/ 	.short	0x0100
        /*018e*/ 	.byte	0x08
	.zero		1


	//   ....[5]....
        /*0190*/ 	.word	0x00000550
        /*0194*/ 	.word	0x000000ff
        /*0198*/ 	.word	0x00030830
        /*019c*/ 	.short	0x0100
        /*019e*/ 	.byte	0x08
	.zero		1


	//   ....[6]....
        /*01a0*/ 	.word	0x00000560
        /*01a4*/ 	.word	0x000000ff
        /*01a8*/ 	.word	0x00030840
        /*01ac*/ 	.short	0x0100
        /*01ae*/ 	.byte	0x08
	.zero		1


	//   ....[7]....
        /*01b0*/ 	.word	0x00000570
        /*01b4*/ 	.word	0x000000ff
        /*01b8*/ 	.word	0x00030838
        /*01bc*/ 	.short	0x0100
        /*01be*/ 	.byte	0x08
	.zero		1


	//   ....[8]....
        /*01c0*/ 	.word	0x00000580
        /*01c4*/ 	.word	0x000000ff
        /*01c8*/ 	.word	0x00030848
        /*01cc*/ 	.short	0x0100
        /*01ce*/ 	.byte	0x08
	.zero		1


	//   ....[9]....
        /*01d0*/ 	.word	0x00001400
        /*01d4*/ 	.word	0x00000010
        /*01d8*/ 	.word	0x00030800
        /*01dc*/ 	.short	0x010a
        /*01de*/ 	.byte	0x3f
	.zero		1


	//   ....[10]....
        /*01e0*/ 	.word	0x000014a0
        /*01e4*/ 	.word	0x00000010
        /*01e8*/ 	.word	0x00030800
        /*01ec*/ 	.short	0x010a
        /*01ee*/ 	.byte	0x3f
	.zero		1


	//   ....[11]....
        /*01f0*/ 	.word	0x00001c00
        /*01f4*/ 	.word	0x00000000
        /*01f8*/ 	.word	0x00030810
        /*01fc*/ 	.short	0x010a
        /*01fe*/ 	.byte	0x3f
	.zero		1


	//   ....[12]....
        /*0200*/ 	.word	0x00001c40
        /*0204*/ 	.word	0x00000000
        /*0208*/ 	.word	0x00030810
        /*020c*/ 	.short	0x010a
        /*020e*/ 	.byte	0x3f
	.zero		1


	//   ....[13]....
        /*0210*/ 	.word	0x000021a0
        /*0214*/ 	.word	0x00000000
        /*0218*/ 	.word	0x00030830
        /*021c*/ 	.short	0x010a
        /*021e*/ 	.byte	0x3f
	.zero		1


	//   ....[14]....
        /*0220*/ 	.word	0x00002510
        /*0224*/ 	.word	0x00000000
        /*0228*/ 	.word	0x00030830
        /*022c*/ 	.short	0x010a
        /*022e*/ 	.byte	0x3f
	.zero		1


	//   ....[15]....
        /*0230*/ 	.word	0x00004450
        /*0234*/ 	.word	0x00000006
        /*0238*/ 	.word	0x00000000
        /*023c*/ 	.short	0x0101
        /*023e*/ 	.byte	0x3f
	.zero		1


	//   ....[16]....
        /*0240*/ 	.word	0x00004780
        /*0244*/ 	.word	0x00000000
        /*0248*/ 	.word	0x00000000
        /*024c*/ 	.short	0x0101
        /*024e*/ 	.byte	0x3f
	.zero		1


	//   ....[17]....
        /*0250*/ 	.word	0x00008d60
        /*0254*/ 	.word	0x00000010
        /*0258*/ 	.word	0x00030820
        /*025c*/ 	.short	0x010a
        /*025e*/ 	.byte	0x3f
	.zero		1


	//   ....[18]....
        /*0260*/ 	.word	0x00009490
        /*0264*/ 	.word	0x00000010
        /*0268*/ 	.word	0x00030840
        /*026c*/ 	.short	0x010a
        /*026e*/ 	.byte	0x3f
	.zero		1


	//   ....[19]....
        /*0270*/ 	.word	0x00009730
        /*0274*/ 	.word	0x00000010
        /*0278*/ 	.word	0x00030828
        /*027c*/ 	.short	0x010a
        /*027e*/ 	.byte	0x3f
	.zero		1


	//   ....[20]....
        /*0280*/ 	.word	0x000099d0
        /*0284*/ 	.word	0x00000010
        /*0288*/ 	.word	0x00030848
        /*028c*/ 	.short	0x010a
        /*028e*/ 	.byte	0x3f
	.zero		1


	//   ....[21]....
        /*0290*/ 	.word	0x00009c20
        /*0294*/ 	.word	0x00000010
        /*0298*/ 	.word	0x00030820
        /*029c*/ 	.short	0x010a
        /*029e*/ 	.byte	0x3f
	.zero		1


	//   ....[22]....
        /*02a0*/ 	.word	0x00009f50
        /*02a4*/ 	.word	0x00000010
        /*02a8*/ 	.word	0x00030840
        /*02ac*/ 	.short	0x010a
        /*02ae*/ 	.byte	0x3f
	.zero		1


	//   ....[23]....
        /*02b0*/ 	.word	0x0000a1c0
        /*02b4*/ 	.word	0x00000010
        /*02b8*/ 	.word	0x00030828
        /*02bc*/ 	.short	0x010a
        /*02be*/ 	.byte	0x3f
	.zero		1


	//   ....[24]....
        /*02c0*/ 	.word	0x0000a4e0
        /*02c4*/ 	.word	0x00000003
        /*02c8*/ 	.word	0x00030840
        /*02cc*/ 	.short	0x010a
        /*02ce*/ 	.byte	0x3f
	.zero		1


	//   ....[25]....
        /*02d0*/ 	.word	0x0000a920
        /*02d4*/ 	.word	0x00000006
        /*02d8*/ 	.word	0x00000000
        /*02dc*/ 	.short	0x010a
        /*02de*/ 	.byte	0x3f
	.zero		1


	//   ....[26]....
        /*02e0*/ 	.word	0x0000a980
        /*02e4*/ 	.word	0x00000003
        /*02e8*/ 	.word	0x00000000
        /*02ec*/ 	.short	0x010a
        /*02ee*/ 	.byte	0x3f
	.zero		1


	//   ....[27]....
        /*02f0*/ 	.word	0x0000a9e0
        /*02f4*/ 	.word	0x00000000
        /*02f8*/ 	.word	0x00000000
        /*02fc*/ 	.short	0x010a
        /*02fe*/ 	.byte	0x3f
	.zero		1


	//   ....[28]....
        /*0300*/ 	.word	0x0000aa10
        /*0304*/ 	.word	0x00000003
        /*0308*/ 	.word	0x00000000
        /*030c*/ 	.short	0x010a
        /*030e*/ 	.byte	0x3f
	.zero		1


	//   ....[29]....
        /*0310*/ 	.word	0x0000ab10
        /*0314*/ 	.word	0x00000000
        /*0318*/ 	.word	0x00030800
        /*031c*/ 	.short	0x010a
        /*031e*/ 	.byte	0x3f
	.zero		1


	//   ....[30]....
        /*0320*/ 	.word	0x0000ab60
        /*0324*/ 	.word	0x00000000
        /*0328*/ 	.word	0x00030810
        /*032c*/ 	.short	0x010a
        /*032e*/ 	.byte	0x3f
	.zero		1


	//   ....[31]....
        /*0330*/ 	.word	0x0000abb0
        /*0334*/ 	.word	0x00000000
        /*0338*/ 	.word	0x00030830
        /*033c*/ 	.short	0x010a
        /*033e*/ 	.byte	0x3f
	.zero		1


	//   ....[32]....
        /*0340*/ 	.word	0x0000ad50
        /*0344*/ 	.word	0x00000010
        /*0348*/ 	.word	0x00030820
        /*034c*/ 	.short	0x010a
        /*034e*/ 	.byte	0x3f
	.zero		1


	//   ....[33]....
        /*0350*/ 	.word	0x0000ada0
        /*0354*/ 	.word	0x00000010
        /*0358*/ 	.word	0x00030840
        /*035c*/ 	.short	0x010a
        /*035e*/ 	.byte	0x3f
	.zero		1


	//   ....[34]....
        /*0360*/ 	.word	0x0000adf0
        /*0364*/ 	.word	0x00000010
        /*0368*/ 	.word	0x00030828
        /*036c*/ 	.short	0x010a
        /*036e*/ 	.byte	0x3f
	.zero		1


	//   ....[35]....
        /*0370*/ 	.word	0x0000ae40
        /*0374*/ 	.word	0x00000010
        /*0378*/ 	.word	0x00030848
        /*037c*/ 	.short	0x010a
        /*037e*/ 	.byte	0x3f
	.zero		1


	//   ....[36]....
        /*0380*/ 	.word	0x0000aea0
        /*0384*/ 	.word	0x00000010
        /*0388*/ 	.word	0x00030820
        /*038c*/ 	.short	0x010a
        /*038e*/ 	.byte	0x3f
	.zero		1


	//   ....[37]....
        /*0390*/ 	.word	0x0000aef0
        /*0394*/ 	.word	0x00000010
        /*0398*/ 	.word	0x00030840
        /*039c*/ 	.short	0x010a
        /*039e*/ 	.byte	0x3f
	.zero		1


	//   ....[38]....
        /*03a0*/ 	.word	0x0000af40
        /*03a4*/ 	.word	0x00000010
        /*03a8*/ 	.word	0x00030828
        /*03ac*/ 	.short	0x010a
        /*03ae*/ 	.byte	0x3f
	.zero		1


	//   ....[39]....
        /*03b0*/ 	.word	0x0000af90
        /*03b4*/ 	.word	0x00000003
        /*03b8*/ 	.word	0x00030840
        /*03bc*/ 	.short	0x010a
        /*03be*/ 	.byte	0x3f
	.zero		1


	//   ....[40]....
        /*03c0*/ 	.word	0x0000b060
        /*03c4*/ 	.word	0x00000006
        /*03c8*/ 	.word	0x00000000
        /*03cc*/ 	.short	0x010a
        /*03ce*/ 	.byte	0x3f
	.zero		1


	//   ....[41]....
        /*03d0*/ 	.word	0x0000b0b0
        /*03d4*/ 	.word	0x00000003
        /*03d8*/ 	.word	0x00000000
        /*03dc*/ 	.short	0x010a
        /*03de*/ 	.byte	0x3f
	.zero		1


	//   ....[42]....
        /*03e0*/ 	.word	0x0000b100
        /*03e4*/ 	.word	0x00000000
        /*03e8*/ 	.word	0x00000000
        /*03ec*/ 	.short	0x010a
        /*03ee*/ 	.byte	0x3f
	.zero		1


	//----- nvinfo : EIATTR_NUM_MBARRIERS
	.align		4
.L_670:
        /*03f0*/ 	.byte	0x03, 0x38
        /*03f2*/ 	.short	0x0009


	//----- nvinfo : EIATTR_EXIT_INSTR_OFFSETS
	.align		4
        /*03f4*/ 	.byte	0x04, 0x1c
        /*03f6*/ 	.short	(.L_672 - .L_671)


	//   ....[0]....
.L_671:
        /*03f8*/ 	.word	0x0000aa60


	//----- nvinfo : EIATTR_MAX_THREADS
	.align		4
.L_672:
        /*03fc*/ 	.byte	0x04, 0x05
        /*03fe*/ 	.short	(.L_674 - .L_673)
.L_673:
        /*0400*/ 	.word	0x00000180
        /*0404*/ 	.word	0x00000001
        /*0408*/ 	.word	0x00000001


	//----- nvinfo : EIATTR_CRS_STACK_SIZE
	.align		4
.L_674:
        /*040c*/ 	.byte	0x04, 0x1e
        /*040e*/ 	.short	(.L_676 - .L_675)
.L_675:
        /*0410*/ 	.word	0x00000000


	//----- nvinfo : EIATTR_CBANK_PARAM_SIZE
	.align		4
.L_676:
        /*0414*/ 	.byte	0x03, 0x19
        /*0416*/ 	.short	0x0970


	//----- nvinfo : EIATTR_PARAM_CBANK
	.align		4
        /*0418*/ 	.byte	0x04, 0x0a
        /*041a*/ 	.short	(.L_678 - .L_677)
	.align		4
.L_677:
        /*041c*/ 	.word	index@(.nv.constant0._ZN7cutlass13device_kernelIN5flash11enable_sm90INS1_16FlashAttnBwdSm90INS1_25CollectiveMainloopBwdSm90ILi2ELi2ELi2EN4cute5tupleIJNS5_1CILi1EEES8_S8_EEENS6_IJNS7_ILi64EEENS7_ILi128EEESB_EEENS_10bfloat16_tEfNS_4arch4Sm90ELb1ELb0ELb1ELb0ELb1ELb1ELb0ELb0ELi2ELi1ELi2ELi1ELb0EEENS1_21CollectiveEpilogueBwdISC_SD_SF_Li256ELb0ELb0ELi1EEENS1_25SingleTileBwdLPTSchedulerILb0ELi128ELb1EEEEEEEEEvNT_6ParamsE)
        /*0420*/ 	.short	0x0210
        /*0422*/ 	.short	0x0970


	//----- nvinfo : EIATTR_SW_WAR
	.align		4
.L_678:
        /*0424*/ 	.byte	0x04, 0x36
        /*0426*/ 	.short	(.L_680 - .L_679)
.L_679:
        /*0428*/ 	.word	0x00000008
.L_680:


//--------------------- .nv.info._ZN7cutlass13device_kernelIN5flash11enable_sm90INS1_16FlashAttnBwdSm90INS1_25CollectiveMainloopBwdSm90ILi2ELi2ELi2EN4cute5tupleIJNS5_1CILi1EEES8_S8_EEENS6_IJNS7_ILi64EEENS7_ILi128EEESB_EEENS_10bfloat16_tEfNS_4arch4Sm90ELb1ELb0ELb1ELb0ELb0ELb1ELb0ELb0ELi2ELi1ELi2ELi1ELb0EEENS1_24CollectiveEpilogueBwdGQAISC_fSF_Li256ELb0ELb0EEENS1_25SingleTileBwdLPTSchedulerILb0ELi128ELb0EEEEEEEEEvNT_6ParamsE --------------------------
	.section	.nv.info._ZN7cutlass13device_kernelIN5flash11enable_sm90INS1_16FlashAttnBwdSm90INS1_25CollectiveMainloopBwdSm90ILi2ELi2ELi2EN4cute5tupleIJNS5_1CILi1EEES8_S8_EEENS6_IJNS7_ILi64EEENS7_ILi128EEESB_EEENS_10bfloat16_tEfNS_4arch4Sm90ELb1ELb0ELb1ELb0ELb0ELb1ELb0ELb0ELi2ELi1ELi2ELi1ELb0EEENS1_24CollectiveEpilogueBwdGQAISC_fSF_Li256ELb0ELb0EEENS1_25SingleTileBwdLPTSchedulerILb0ELi128ELb0EEEEEEEEEvNT_6ParamsE,"",@"SHT_CUDA_INFO"
	.sectionflags	@""
	.align	4


	//----- nvinfo : EIATTR_CUDA_API_VERSION
	.align		4
        /*0000*/ 	.byte	0x04, 0x37
        /*0002*/ 	.short	(.L_682 - .L_681)
.L_681:
        /*0004*/ 	.word	0x00000082


	//----- nvinfo : EIATTR_KPARAM_INFO
	.align		4
.L_682:
        /*0008*/ 	.byte	0x04, 0x17
        /*000a*/ 	.short	(.L_684 - .L_683)
.L_683:
        /*000c*/ 	.word	0x00000000
        /*0010*/ 	.short	0x0000
        /*0012*/ 	.short	0x0070
        /*0014*/ 	.byte	0x00, 0xf0, 0x01, 0x1c


	//----- nvinfo : EIATTR_SPARSE_MMA_MASK
	.align		4
.L_684:
        /*0018*/ 	.byte	0x03, 0x50
        /*001a*/ 	.short	0x0000


	//----- nvinfo : EIATTR_MAXREG_COUNT
	.align		4
        /*001c*/ 	.byte	0x03, 0x1b
        /*001e*/ 	.short	0x00a8


	//----- nvinfo : EIATTR_NUM_BARRIERS
	.align		4
        /*0020*/ 	.byte	0x02, 0x4c
        /*0022*/ 	.byte	0x10
	.zero		1


	//----- nvinfo : EIATTR_EXTERNS
	.align		4
        /*0024*/ 	.byte	0x04, 0x0f
        /*0026*/ 	.short	(.L_686 - .L_685)


	//   ....[0]....
	.align		4
.L_685:
        /*0028*/ 	.word	index@(__assertfail)


	//----- nvinfo : EIATTR_ANNOTATIONS
	.align		4
.L_686:
        /*002c*/ 	.byte	0x04, 0x55
        /*002e*/ 	.short	(.L_688 - .L_687)


	//   ....[0]....
.L_687:
        /*0030*/ 	.word	0x00000001
        /*0034*/ 	.byte	0x80, 0x10, 0x00, 0x00, 0x01, 0x00, 0x00, 0x00, 0xf0, 0x16, 0x00, 0x00, 0x01, 0x00, 0x00, 0x00
        /*0044*/ 	.byte	0x10, 0x32, 0x00, 0x00, 0x01, 0x00, 0x00, 0x00, 0xd0, 0x32, 0x00, 0x00, 0x01, 0x00, 0x00, 0x00
        /*0054*/ 	.byte	0x80, 0x6e, 0x00, 0x00, 0x01, 0x00, 0x00, 0x00, 0x70, 0x79, 0x00, 0x00


	//----- nvinfo : EIATTR_MERCURY_ISA_VERSION
	.align		4
.L_688:
        /*0060*/ 	.byte	0x03, 0x5f
        /*0062*/ 	.short	0x0101


	//----- nvinfo : EIATTR_INT_WARP_WIDE_INSTR_OFFSETS
	.align		4
        /*0064*/ 	.byte	0x04, 0x31
        /*0066*/ 	.short	(.L_690 - .L_689)


	//   ....[0]....
.L_689:
        /*0068*/ 	.word	0x00000190


	//   ....[1]....
        /*006c*/ 	.word	0x000001c0


	//----- nvinfo : EIATTR_COOP_GROUP_MASK_REGIDS
	.align		4
.L_690:
        /*0070*/ 	.byte	0x04, 0x29
        /*0072*/ 	.short	(.L_692 - .L_691)


	//   ....[0]....
.L_691:
        /*0074*/ 	.word	0xffffffff


	//   ....[1]....
        /*0078*/ 	.word	0xffffffff


	//   ....[2]....
        /*007c*/ 	.word	0xffffffff


	//   ....[3]....
        /*0080*/ 	.word	0xffffffff


	//   ....[4]....
        /*0084*/ 	.word	0xffffffff


	//   ....[5]....
        /*0088*/ 	.word	0xffffffff


	//   ....[6]....
        /*008c*/ 	.word	0xffffffff


	//   ....[7]....
        /*0090*/ 	.word	0x0500000f


	//----- nvinfo : EIATTR_COOP_GROUP_INSTR_OFFSETS
	.align		4
.L_692:
        /*0094*/ 	.byte	0x04, 0x28
        /*0096*/ 	.short	(.L_694 - .L_693)


	//   ....[0]....
.L_693:
        /*0098*/ 	.word	0x00000070


	//   ....[1]....
        /*009c*/ 	.word	0x000001a0


	//   ....[2]....
        /*00a0*/ 	.word	0x000001f0


	//   ....[3]....
        /*00a4*/ 	.word	0x000003e0


	//   ....[4]....
        /*00a8*/ 	.word	0x00000620


	//   ....[5]....
        /*00ac*/ 	.word	0x00001320


	//   ....[6]....
        /*00b0*/ 	.word	0x00005390


	//   ....[7]....
        /*00b4*/ 	.word	0x00008530


	//----- nvinfo : EIATTR_REG_RECONFIG
	.align		4
.L_694:
        /*00b8*/ 	.byte	0x01, 0x54
	.zero		2


	//----- nvinfo : EIATTR_SYSCALL_OFFSETS
	.align		4
        /*00bc*/ 	.byte	0x04, 0x46
        /*00be*/ 	.short	(.L_696 - .L_695)


	//   ....[0]....
.L_695:
        /*00c0*/ 	.word	0x00000f50


	//   ....[1]....
        /*00c4*/ 	.word	0x00001040


	//   ....[2]....
        /*00c8*/ 	.word	0x000011b0


	//   ....[3]....
        /*00cc*/ 	.word	0x000012a0


	//----- nvinfo : EIATTR_MBARRIER_INSTR_OFFSETS
	.align		4
.L_696:
        /*00d0*/ 	.byte	0x04, 0x39
        /*00d2*/ 	.short	(.L_698 - .L_697)


	//   ....[0]....
.L_697:
        /*00d4*/ 	.word	0x00000290
        /*00d8*/ 	.word	0x000000ff
        /*00dc*/ 	.word	0x00030800
        /*00e0*/ 	.short	0x0100
        /*00e2*/ 	.byte	0x06
	.zero		1


	//   ....[1]....
        /*00e4*/ 	.word	0x00000390
        /*00e8*/ 	.word	0x000000ff
        /*00ec*/ 	.word	0x00030810
        /*00f0*/ 	.short	0x0100
        /*00f2*/ 	.byte	0x08
	.zero		1


	//   ....[2]....
        /*00f4*/ 	.word	0x000003a0
        /*00f8*/ 	.word	0x000000ff
        /*00fc*/ 	.word	0x00030820
        /*0100*/ 	.short	0x0100
        /*0102*/ 	.byte	0x08
	.zero		1


	//   ....[3]....
        /*0104*/ 	.word	0x000003b0
        /*0108*/ 	.word	0x000000ff
        /*010c*/ 	.word	0x00030818
        /*0110*/ 	.short	0x0100
        /*0112*/ 	.byte	0x08
	.zero		1


	//   ....[4]....
        /*0114*/ 	.word	0x000003c0
        /*0118*/ 	.word	0x000000ff
        /*011c*/ 	.word	0x00030828
        /*0120*/ 	.short	0x0100
        /*0122*/ 	.byte	0x08
	.zero		1


	//   ....[5]....
        /*0124*/ 	.word	0x000004f0
        /*0128*/ 	.word	0x000000ff
        /*012c*/ 	.word	0x00030830
        /*0130*/ 	.short	0x0100
        /*0132*/ 	.byte	0x08
	.zero		1


	//   ....[6]....
        /*0134*/ 	.word	0x00000500
        /*0138*/ 	.word	0x000000ff
        /*013c*/ 	.word	0x00030840
        /*0140*/ 	.short	0x0100
        /*0142*/ 	.byte	0x08
	.zero		1


	//   ....[7]....
        /*0144*/ 	.word	0x00000510
        /*0148*/ 	.word	0x000000ff
        /*014c*/ 	.word	0x00030838
        /*0150*/ 	.short	0x0100
        /*0152*/ 	.byte	0x08
	.zero		1


	//   ....[8]....
        /*0154*/ 	.word	0x00000520
        /*0158*/ 	.word	0x000000ff
        /*015c*/ 	.word	0x00030848
        /*0160*/ 	.short	0x0100
        /*0162*/ 	.byte	0x08
	.zero		1


	//   ....[9]....
        /*0164*/ 	.word	0x00001360
        /*0168*/ 	.word	0x00000010
        /*016c*/ 	.word	0x00030800
        /*0170*/ 	.short	0x010a
        /*0172*/ 	.byte	0x3f
	.zero		1


	//   ....[10]....
        /*0174*/ 	.word	0x00001400
        /*0178*/ 	.word	0x00000010
        /*017c*/ 	.word	0x00030800
        /*0180*/ 	.short	0x010a
        /*0182*/ 	.byte	0x3f
	.zero		1


	//   ....[11]....
        /*0184*/ 	.word	0x00001b50
        /*0188*/ 	.word	0x00000000
        /*018c*/ 	.word	0x00030810
        /*0190*/ 	.short	0x010a
        /*0192*/ 	.byte	0x3f
	.zero		1


	//   ....[12]....
        /*0194*/ 	.word	0x00001b90
        /*0198*/ 	.word	0x00000000
        /*019c*/ 	.word	0x00030810
        /*01a0*/ 	.short	0x010a
        /*01a2*/ 	.byte	0x3f
	.zero		1


	//   ....[13]....
        /*01a4*/ 	.word	0x000020f0
        /*01a8*/ 	.word	0x00000000
        /*01ac*/ 	.word	0x00030830
        /*01b0*/ 	.short	0x010a
        /*01b2*/ 	.byte	0x3f
	.zero		1


	//   ....[14]....
        /*01b4*/ 	.word	0x00002460
        /*01b8*/ 	.word	0x00000000
        /*01bc*/ 	.word	0x00030830
        /*01c0*/ 	.short	0x010a
        /*01c2*/ 	.byte	0x3f
	.zero		1


	//   ....[15]....
        /*01c4*/ 	.word	0x000043b0
        /*01c8*/ 	.word	0x00000006
        /*01cc*/ 	.word	0x00000000
        /*01d0*/ 	.short	0x0101
        /*01d2*/ 	.byte	0x3f
	.zero		1


	//   ....[16]....
        /*01d4*/ 	.word	0x000046e0
        /*01d8*/ 	.word	0x00000000
        /*01dc*/ 	.word	0x00000000
        /*01e0*/ 	.short	0x0101
        /*01e2*/ 	.byte	0x3f
	.zero		1


	//   ....[17]....
        /*01e4*/ 	.word	0x000067e0
        /*01e8*/ 	.word	0x00000010
        /*01ec*/ 	.word	0x00030820
        /*01f0*/ 	.short	0x010a
        /*01f2*/ 	.byte	0x3f
	.zero		1


	//   ....[18]....
        /*01f4*/ 	.word	0x00006f10
        /*01f8*/ 	.word	0x00000010
        /*01fc*/ 	.word	0x00030840
        /*0200*/ 	.short	0x010a
        /*0202*/ 	.byte	0x3f
	.zero		1


	//   ....[19]....
        /*0204*/ 	.word	0x000071b0
        /*0208*/ 	.word	0x00000010
        /*020c*/ 	.word	0x00030828
        /*0210*/ 	.short	0x010a
        /*0212*/ 	.byte	0x3f
	.zero		1


	//   ....[20]....
        /*0214*/ 	.word	0x00007450
        /*0218*/ 	.word	0x00000010
        /*021c*/ 	.word	0x00030848
        /*0220*/ 	.short	0x010a
        /*0222*/ 	.byte	0x3f
	.zero		1


	//   ....[21]....
        /*0224*/ 	.word	0x000076a0
        /*0228*/ 	.word	0x00000010
        /*022c*/ 	.word	0x00030820
        /*0230*/ 	.short	0x010a
        /*0232*/ 	.byte	0x3f
	.zero		1


	//   ....[22]....
        /*0234*/ 	.word	0x000079d0
        /*0238*/ 	.word	0x00000010
        /*023c*/ 	.word	0x00030840
        /*0240*/ 	.short	0x010a
        /*0242*/ 	.byte	0x3f
	.zero		1


	//   ....[23]....
        /*0244*/ 	.word	0x00007c40
        /*0248*/ 	.word	0x00000010
        /*024c*/ 	.word	0x00030828
        /*0250*/ 	.short	0x010a
        /*0252*/ 	.byte	0x3f
	.zero		1


	//   ....[24]....
        /*0254*/ 	.word	0x00007f60
        /*0258*/ 	.word	0x00000003
        /*025c*/ 	.word	0x00030840
        /*0260*/ 	.short	0x010a
        /*0262*/ 	.byte	0x3f
	.zero		1


	//   ....[25]....
        /*0264*/ 	.word	0x000083a0
        /*0268*/ 	.word	0x00000006
        /*026c*/ 	.word	0x00000000
        /*0270*/ 	.short	0x010a
        /*0272*/ 	.byte	0x3f
	.zero		1


	//   ....[26]....
        /*0274*/ 	.word	0x00008400
        /*0278*/ 	.word	0x00000003
        /*027c*/ 	.word	0x00000000
        /*0280*/ 	.short	0x010a
        /*0282*/ 	.byte	0x3f
	.zero		1


	//   ....[27]....
        /*0284*/ 	.word	0x00008460
        /*0288*/ 	.word	0x00000000
        /*028c*/ 	.word	0x00000000
        /*0290*/ 	.short	0x010a
        /*0292*/ 	.byte	0x3f
	.zero		1


	//   ....[28]....
        /*0294*/ 	.word	0x00008490
        /*0298*/ 	.word	0x00000003
        /*029c*/ 	.word	0x00000000
        /*02a0*/ 	.short	0x010a
        /*02a2*/ 	.byte	0x3f
	.zero		1


	//   ....[29]....
        /*02a4*/ 	.word	0x00008590
        /*02a8*/ 	.word	0x00000000
        /*02ac*/ 	.word	0x00030800
        /*02b0*/ 	.short	0x010a
        /*02b2*/ 	.byte	0x3f
	.zero		1


	//   ....[30]....
        /*02b4*/ 	.word	0x000085e0
        /*02b8*/ 	.word	0x00000000
        /*02bc*/ 	.word	0x00030810
        /*02c0*/ 	.short	0x010a
        /*02c2*/ 	.byte	0x3f
	.zero		1


	//   ....[31]....
        /*02c4*/ 	.word	0x00008630
        /*02c8*/ 	.word	0x00000000
        /*02cc*/ 	.word	0x00030830
        /*02d0*/ 	.short	0x010a
        /*02d2*/ 	.byte	0x3f
	.zero		1


	//   ....[32]....
        /*02d4*/ 	.word	0x00008680
        /*02d8*/ 	.word	0x00000010
        /*02dc*/ 	.word	0x00030820
        /*02e0*/ 	.short	0x010a
        /*02e2*/ 	.byte	0x3f
	.zero		1


	//   ....[33]....
        /*02e4*/ 	.word	0x000086d0
        /*02e8*/ 	.word	0x00000010
        /*02ec*/ 	.word	0x00030840
        /*02f0*/ 	.short	0x010a
        /*02f2*/ 	.byte	0x3f
	.zero		1


	//   ....[34]....
        /*02f4*/ 	.word	0x00008720
        /*02f8*/ 	.word	0x00000010
        /*02fc*/ 	.word	0x00030828
        /*0300*/ 	.short	0x010a
        /*0302*/ 	.byte	0x3f
	.zero		1


	//   ....[35]....
        /*0304*/ 	.word	0x00008770
        /*0308*/ 	.word	0x00000010
        /*030c*/ 	.word	0x00030848
        /*0310*/ 	.short	0x010a
        /*0312*/ 	.byte	0x3f
	.zero		1


	//   ....[36]....
        /*0314*/ 	.word	0x000087d0
        /*0318*/ 	.word	0x00000010
        /*031c*/ 	.word	0x00030820
        /*0320*/ 	.short	0x010a
        /*0322*/ 	.byte	0x3f
	.zero		1


	//   ....[37]....
        /*0324*/ 	.word	0x00008820
        /*0328*/ 	.word	0x00000010
        /*032c*/ 	.word	0x00030840
        /*0330*/ 	.short	0x010a
        /*0332*/ 	.byte	0x3f
	.zero		1


	//   ....[38]....
        /*0334*/ 	.word	0x00008870
        /*0338*/ 	.word	0x00000010
        /*033c*/ 	.word	0x00030828
        /*0340*/ 	.short	0x010a
        /*0342*/ 	.byte	0x3f
	.zero		1


	//   ....[39]....
        /*0344*/ 	.word	0x000088c0
        /*0348*/ 	.word	0x00000003
        /*034c*/ 	.word	0x00030840
        /*0350*/ 	.short	0x010a
        /*0352*/ 	.byte	0x3f
	.zero		1


	//   ....[40]....
        /*0354*/ 	.word	0x00008990
        /*0358*/ 	.word	0x00000006
        /*035c*/ 	.word	0x00000000
        /*0360*/ 	.short	0x010a
        /*0362*/ 	.byte	0x3f
	.zero		1


	//   ....[41]....
        /*0364*/ 	.word	0x000089e0
        /*0368*/ 	.word	0x00000003
        /*036c*/ 	.word	0x00000000
        /*0370*/ 	.short	0x010a
        /*0372*/ 	.byte	0x3f
	.zero		1


	//   ....[42]....
        /*0374*/ 	.word	0x00008a30
        /*0378*/ 	.word	0x00000000
        /*037c*/ 	.word	0x00000000
        /*0380*/ 	.short	0x010a
        /*0382*/ 	.byte	0x3f
	.zero		1


	//----- nvinfo : EIATTR_NUM_MBARRIERS
	.align		4
.L_698:
        /*0384*/ 	.byte	0x03, 0x38
        /*0386*/ 	.short	0x0009


	//----- nvinfo : EIATTR_EXIT_INSTR_OFFSETS
	.align		4
        /*0388*/ 	.byte	0x04, 0x1c
        /*038a*/ 	.short	(.L_700 - .L_699)


	//   ....[0]....
.L_699:
        /*038c*/ 	.word	0x000084e0


	//----- nvinfo : EIATTR_MAX_THREADS
	.align		4
.L_700:
        /*0390*/ 	.byte	0x04, 0x05
        /*0392*/ 	.short	(.L_702 - .L_701)
.L_701:
        /*0394*/ 	.word	0x00000180
        /*0398*/ 	.word	0x00000001
        /*039c*/ 	.word	0x00000001


	//----- nvinfo : EIATTR_CRS_STACK_SIZE
	.align		4
.L_702:
        /*03a0*/ 	.byte	0x04, 0x1e
        /*03a2*/ 	.short	(.L_704 - .L_703)
.L_703:
        /*03a4*/ 	.word	0x00000000


	//----- nvinfo : EIATTR_CBANK_PARAM_SIZE
	.align		4
.L_704:
        /*03a8*/ 	.byte	0x03, 0x19
        /*03aa*/ 	.short	0x0770


	//----- nvinfo : EIATTR_PARAM_CBANK
	.align		4
        /*03ac*/ 	.byte	0x04, 0x0a
        /*03ae*/ 	.short	(.L_706 - .L_705)
	.align		4
.L_705:
        /*03b0*/ 	.word	index@(.nv.constant0._ZN7cutlass13device_kernelIN5flash11enable_sm90INS1_16FlashAttnBwdSm90INS1_25CollectiveMainloopBwdSm90ILi2ELi2ELi2EN4cute5tupleIJNS5_1CILi1EEES8_S8_EEENS6_IJNS7_ILi64EEENS7_ILi128EEESB_EEENS_10bfloat16_tEfNS_4arch4Sm90ELb1ELb0ELb1ELb0ELb0ELb1ELb0ELb0ELi2ELi1ELi2ELi1ELb0EEENS1_24CollectiveEpilogueBwdGQAISC_fSF_Li256ELb0ELb0EEENS1_25SingleTileBwdLPTSchedulerILb0ELi128ELb0EEEEEEEEEvNT_6ParamsE)
        /*03b4*/ 	.short	0x0210
        /*03b6*/ 	.short	0x0770


	//----- nvinfo : EIATTR_SW_WAR
	.align		4
.L_706:
        /*03b8*/ 	.byte	0x04, 0x36
        /*03ba*/ 	.short	(.L_708 - .L_707)
.L_707:
        /*03bc*/ 	.word	0x00000008
.L_708:


//--------------------- .nv.info._ZN7cutlass13device_kernelIN5flash11enable_sm90INS1_16FlashAttnBwdSm90INS1_25CollectiveMainloopBwdSm90ILi2ELi2ELi2EN4cute5tupleIJNS5_1CILi1EEES8_S8_EEENS6_IJNS7_ILi64EEENS7_ILi128EEESB_EEENS_10bfloat16_tEfNS_4arch4Sm90ELb1ELb0ELb1ELb0ELb1ELb1ELb0ELb0ELi2ELi1ELi2ELi1ELb0EEENS1_24CollectiveEpilogueBwdGQAISC_fSF_Li256ELb0ELb1EEENS1_25SingleTileBwdLPTSchedulerILb0ELi128ELb1EEEEEEEEEvNT_6ParamsE --------------------------
	.section	.nv.info._ZN7cutlass13device_kernelIN5flash11enable_sm90INS1_16FlashAttnBwdSm90INS1_25CollectiveMainloopBwdSm90ILi2ELi2ELi2EN4cute5tupleIJNS5_1CILi1EEES8_S8_EEENS6_IJNS7_ILi64EEENS7_ILi128EEESB_EEENS_10bfloat16_tEfNS_4arch4Sm90ELb1ELb0ELb1ELb0ELb1ELb1ELb0ELb0ELi2ELi1ELi2ELi1ELb0EEENS1_24CollectiveEpilogueBwdGQAISC_fSF_Li256ELb0ELb1EEENS1_25SingleTileBwdLPTSchedulerILb0ELi128ELb1EEEEEEEEEvNT_6ParamsE,"",@"SHT_CUDA_INFO"
	.sectionflags	@""
	.align	4


	//----- nvinfo : EIATTR_CUDA_API_VERSION
	.align		4
        /*0000*/ 	.byte	0x04, 0x37
        /*0002*/ 	.short	(.L_710 - .L_709)
.L_709:
        /*0004*/ 	.word	0x00000082


	//----- nvinfo : EIATTR_KPARAM_INFO
	.align		4
.L_710:
        /*0008*/ 	.byte	0x04, 0x17
        /*000a*/ 	.short	(.L_712 - .L_711)
.L_711:
        /*000c*/ 	.word	0x00000000
        /*0010*/ 	.short	0x0000
        /*0012*/ 	.short	0x0070
        /*0014*/ 	.byte	0x00, 0xf0, 0x01, 0x1c


	//----- nvinfo : EIATTR_SPARSE_MMA_MASK
	.align		4
.L_712:
        /*0018*/ 	.byte	0x03, 0x50
        /*001a*/ 	.short	0x0000


	//----- nvinfo : EIATTR_MAXREG_COUNT
	.align		4
        /*001c*/ 	.byte	0x03, 0x1b
        /*001e*/ 	.short	0x00a8


	//----- nvinfo : EIATTR_NUM_BARRIERS
	.align		4
        /*0020*/ 	.byte	0x02, 0x4c
        /*0022*/ 	.byte	0x10
	.zero		1


	//----- nvinfo : EIATTR_EXTERNS
	.align		4
        /*0024*/ 	.byte	0x04, 0x0f
        /*0026*/ 	.short	(.L_714 - .L_713)


	//   ....[0]....
	.align		4
.L_713:
        /*0028*/ 	.word	index@(__assertfail)


	//----- nvinfo : EIATTR_ANNOTATIONS
	.align		4
.L_714:
        /*002c*/ 	.byte	0x04, 0x55
        /*002e*/ 	.short	(.L_716 - .L_715)


	//   ....[0]....
.L_715:
        /*0030*/ 	.word	0x00000001
        /*0034*/ 	.byte	0xc0, 0x10, 0x00, 0x00, 0x01, 0x00, 0x00, 0x00, 0x30, 0x17, 0x00, 0x00, 0x01, 0x00, 0x00, 0x00
        /*0044*/ 	.byte	0x50, 0x32, 0x00, 0x00, 0x01, 0x00, 0x00, 0x00, 0x10, 0x33, 0x00, 0x00, 0x01, 0x00, 0x00, 0x00
        /*0054*/ 	.byte	0xd0, 0x7d, 0x00, 0x00, 0x01, 0x00, 0x00, 0x00, 0xc0, 0x88, 0x00, 0x00


	//----- nvinfo : EIATTR_MERCURY_ISA_VERSION
	.align		4
.L_716:
        /*0060*/ 	.byte	0x03, 0x5f
        /*0062*/ 	.short	0x0101


	//----- nvinfo : EIATTR_INT_WARP_WIDE_INSTR_OFFSETS
	.align		4
        /*0064*/ 	.byte	0x04, 0x31
        /*0066*/ 	.short	(.L_718 - .L_717)


	//   ....[0]....
.L_717:
        /*0068*/ 	.word	0x00000190


	//   ....[1]....
        /*006c*/ 	.word	0x000001c0


	//   ....[2]....
        /*0070*/ 	.word	0x000064a0


	//   ....[3]....
        /*0074*/ 	.word	0x00006b10


	//   ....[4]....
        /*0078*/ 	.word	0x00007040


	//----- nvinfo : EIATTR_COOP_GROUP_MASK_REGIDS
	.align		4
.L_718:
        /*007c*/ 	.byte	0x04, 0x29
        /*007e*/ 	.short	(.L_720 - .L_719)


	//   ....[0]....
.L_719:
        /*0080*/ 	.word	0xffffffff


	//   ....[1]....
        /*0084*/ 	.word	0xffffffff


	//   ....[2]....
        /*0088*/ 	.word	0xffffffff


	//   ....[3]....
        /*008c*/ 	.word	0xffffffff


	//   ....[4]....
        /*0090*/ 	.word	0xffffffff


	//   ....[5]....
        /*0094*/ 	.word	0xffffffff


	//   ....[6]....
        /*0098*/ 	.word	0xffffffff


	//   ....[7]....
        /*009c*/ 	.word	0xffffffff


	//   ....[8]....
        /*00a0*/ 	.word	0xffffffff


	//   ....[9]....
        /*00a4*/ 	.word	0xffffffff


	//   ....[10]....
        /*00a8*/ 	.word	0xffffffff


	//   ....[11]....
        /*00ac*/ 	.word	0xffffffff


	//   ....[12]....
        /*00b0*/ 	.word	0xffffffff


	//   ....[13]....
        /*00b4*/ 	.word	0xffffffff


	//   ....[14]....
        /*00b8*/ 	.word	0xffffffff


	//   ....[15]....
        /*00bc*/ 	.word	0xffffffff


	//   ....[16]....
        /*00c0*/ 	.word	0xffffffff


	//   ....[17]....
        /*00c4*/ 	.word	0x0500000f


	//   ....[18]....
        /*00c8*/ 	.word	0x0500000f


	//   ....[19]....
        /*00cc*/ 	.word	0x0500000f


	//   ....[20]....
        /*00d0*/ 	.word	0x0500000f


	//   ....[21]....
        /*00d4*/ 	.word	0x0500000f


	//   ....[22]....
        /*00d8*/ 	.word	0x0500000f


	//----- nvinfo : EIATTR_COOP_GROUP_INSTR_OFFSETS
	.align		4
.L_720:
        /*00dc*/ 	.byte	0x04, 0x28
        /*00de*/ 	.short	(.L_722 - .L_721)


	//   ....[0]....
.L_721:
        /*00e0*/ 	.word	0x00000070


	//   ....[1]....
        /*00e4*/ 	.word	0x000001a0


	//   ....[2]....
        /*00e8*/ 	.word	0x000001f0


	//   ....[3]....
        /*00ec*/ 	.word	0x000003e0


	//   ....[4]....
        /*00f0*/ 	.word	0x00000630


	//   ....[5]....
        /*00f4*/ 	.word	0x00001360


	//   ....[6]....
        /*00f8*/ 	.word	0x000051c0


	//   ....[7]....
        /*00fc*/ 	.word	0x00005340


	//   ....[8]....
        /*0100*/ 	.word	0x00005630


	//   ....[9]....
        /*0104*/ 	.word	0x000057c0


	//   ....[10]....
        /*0108*/ 	.word	0x000058d0


	//   ....[11]....
        /*010c*/ 	.word	0x000060a0


	//   ....[12]....
        /*0110*/ 	.word	0x000063d0


	//   ....[13]....
        /*0114*/ 	.word	0x00006790


	//   ....[14]....
        /*0118*/ 	.word	0x00006a40


	//   ....[15]....
        /*011c*/ 	.word	0x00006d00


	//   ....[16]....
        /*0120*/ 	.word	0x00006f70


	//   ....[17]....
        /*0124*/ 	.word	0x00009480


	//   ....[18]....
        /*0128*/ 	.word	0x00009600


	//   ....[19]....
        /*012c*/ 	.word	0x00009670


	//   ....[20]....
        /*0130*/ 	.word	0x000096e0


	//   ....[21]....
        /*0134*/ 	.word	0x00009750


	//   ....[22]....
        /*0138*/ 	.word	0x000097c0


	//----- nvinfo : EIATTR_REG_RECONFIG
	.align		4
.L_722:
        /*013c*/ 	.byte	0x01, 0x54
	.zero		2


	//----- nvinfo : EIATTR_SYSCALL_OFFSETS
	.align		4
        /*0140*/ 	.byte	0x04, 0x46
        /*0142*/ 	.short	(.L_724 - .L_723)


	//   ....[0]....
.L_723:
        /*0144*/ 	.word	0x00000f90


	//   ....[1]....
        /*0148*/ 	.word	0x00001080


	//   ....[2]....
        /*014c*/ 	.word	0x000011f0


	//   ....[3]....
        /*0150*/ 	.word	0x000012e0


	//----- nvinfo : EIATTR_MBARRIER_INSTR_OFFSETS
	.align		4
.L_724:
        /*0154*/ 	.byte	0x04, 0x39
        /*0156*/ 	.short	(.L_726 - .L_725)


	//   ....[0]....
.L_725:
        /*0158*/ 	.word	0x00000290
        /*015c*/ 	.word	0x000000ff
        /*0160*/ 	.word	0x00030800
        /*0164*/ 	.short	0x0100
        /*0166*/ 	.byte	0x06
	.zero		1


	//   ....[1]....
        /*0168*/ 	.word	0x00000390
        /*016c*/ 	.word	0x000000ff
        /*0170*/ 	.word	0x00030810
        /*0174*/ 	.short	0x0100
        /*0176*/ 	.byte	0x08
	.zero		1


	//   ....[2]....
        /*0178*/ 	.word	0x000003a0
        /*017c*/ 	.word	0x000000ff
        /*0180*/ 	.word	0x00030820
        /*0184*/ 	.short	0x0100
        /*0186*/ 	.byte	0x08
	.zero		1


	//   ....[3]....
        /*0188*/ 	.word	0x000003b0
        /*018c*/ 	.word	0x000000ff
        /*0190*/ 	.word	0x00030818
        /*0194*/ 	.short	0x0100
        /*0196*/ 	.byte	0x08
	.zero		1


	//   ....[4]....
        /*0198*/ 	.word	0x000003c0
        /*019c*/ 	.word	0x000000ff
        /*01a0*/ 	.word	0x00030828
        /*01a4*/ 	.short	0x0100
        /*01a6*/ 	.byte	0x08
	.zero		1


	//   ....[5]....
        /*01a8*/ 	.word	0x000004f0
        /*01ac*/ 	.word	0x000000ff
        /*01b0*/ 	.word	0x00030830
        /*01b4*/ 	.short	0x0100
        /*01b6*/ 	.byte	0x08
	.zero		1


	//   ....[6]....
        /*01b8*/ 	.word	0x00000500
        /*01bc*/ 	.word	0x000000ff
        /*01c0*/ 	.word	0x00030840
        /*01c4*/ 	.short	0x0100
        /*01c6*/ 	.byte	0x08
	.zero		1


	//   ....[7]....
        /*01c8*/ 	.word	0x00000510
        /*01cc*/ 	.word	0x000000ff
        /*01d0*/ 	.word	0x00030838
        /*01d4*/ 	.short	0x0100
        /*01d6*/ 	.byte	0x08
	.zero		1


	//   ....[8]....
        /*01d8*/ 	.word	0x00000520
        /*01dc*/ 	.word	0x000000ff
        /*01e0*/ 	.word	0x00030848
        /*01e4*/ 	.short	0x0100
        /*01e6*/ 	.byte	0x08
	.zero		1


	//   ....[9]....
        /*01e8*/ 	.word	0x000013a0
        /*01ec*/ 	.word	0x00000010
        /*01f0*/ 	.word	0x00030800
        /*01f4*/ 	.short	0x010a
        /*01f6*/ 	.byte	0x3f
	.zero		1


	//   ....[10]....
        /*01f8*/ 	.word	0x00001440
        /*01fc*/ 	.word	0x00000010
        /*0200*/ 	.word	0x00030800
        /*0204*/ 	.short	0x010a
        /*0206*/ 	.byte	0x3f
	.zero		1


	//   ....[11]....
        /*0208*/ 	.word	0x00001b90
        /*020c*/ 	.word	0x00000000
        /*0210*/ 	.word	0x00030810
        /*0214*/ 	.short	0x010a
        /*0216*/ 	.byte	0x3f
	.zero		1


	//   ....[12]....
        /*0218*/ 	.word	0x00001bd0
        /*021c*/ 	.word	0x00000000
        /*0220*/ 	.word	0x00030810
        /*0224*/ 	.short	0x010a
        /*0226*/ 	.byte	0x3f
	.zero		1


	//   ....[13]....
        /*0228*/ 	.word	0x00002130
        /*022c*/ 	.word	0x00000000
        /*0230*/ 	.word	0x00030830
        /*0234*/ 	.short	0x010a
        /*0236*/ 	.byte	0x3f
	.zero		1


	//   ....[14]....
        /*0238*/ 	.word	0x000024a0
        /*023c*/ 	.word	0x00000000
        /*0240*/ 	.word	0x00030830
        /*0244*/ 	.short	0x010a
        /*0246*/ 	.byte	0x3f
	.zero		1


	//   ....[15]....
        /*0248*/ 	.word	0x000043e0
        /*024c*/ 	.word	0x00000006
        /*0250*/ 	.word	0x00000000
        /*0254*/ 	.short	0x0101
        /*0256*/ 	.byte	0x3f
	.zero		1


	//   ....[16]....
        /*0258*/ 	.word	0x00004710
        /*025c*/ 	.word	0x00000000
        /*0260*/ 	.word	0x00000000
        /*0264*/ 	.short	0x0101
        /*0266*/ 	.byte	0x3f
	.zero		1


	//   ....[17]....
        /*0268*/ 	.word	0x00007730
        /*026c*/ 	.word	0x00000010
        /*0270*/ 	.word	0x00030820
        /*0274*/ 	.short	0x010a
        /*0276*/ 	.byte	0x3f
	.zero		1


	//   ....[18]....
        /*0278*/ 	.word	0x00007e60
        /*027c*/ 	.word	0x00000010
        /*0280*/ 	.word	0x00030840
        /*0284*/ 	.short	0x010a
        /*0286*/ 	.byte	0x3f
	.zero		1


	//   ....[19]....
        /*0288*/ 	.word	0x00008100
        /*028c*/ 	.word	0x00000010
        /*0290*/ 	.word	0x00030828
        /*0294*/ 	.short	0x010a
        /*0296*/ 	.byte	0x3f
	.zero		1


	//   ....[20]....
        /*0298*/ 	.word	0x000083a0
        /*029c*/ 	.word	0x00000010
        /*02a0*/ 	.word	0x00030848
        /*02a4*/ 	.short	0x010a
        /*02a6*/ 	.byte	0x3f
	.zero		1


	//   ....[21]....
        /*02a8*/ 	.word	0x000085f0
        /*02ac*/ 	.word	0x00000010
        /*02b0*/ 	.word	0x00030820
        /*02b4*/ 	.short	0x010a
        /*02b6*/ 	.byte	0x3f
	.zero		1


	//   ....[22]....
        /*02b8*/ 	.word	0x00008920
        /*02bc*/ 	.word	0x00000010
        /*02c0*/ 	.word	0x00030840
        /*02c4*/ 	.short	0x010a
        /*02c6*/ 	.byte	0x3f
	.zero		1


	//   ....[23]....
        /*02c8*/ 	.word	0x00008b90
        /*02cc*/ 	.word	0x00000010
        /*02d0*/ 	.word	0x00030828
        /*02d4*/ 	.short	0x010a
        /*02d6*/ 	.byte	0x3f
	.zero		1


	//   ....[24]....
        /*02d8*/ 	.word	0x00008eb0
        /*02dc*/ 	.word	0x00000003
        /*02e0*/ 	.word	0x00030840
        /*02e4*/ 	.short	0x010a
        /*02e6*/ 	.byte	0x3f
	.zero		1


	//   ....[25]....
        /*02e8*/ 	.word	0x000092f0
        /*02ec*/ 	.word	0x00000006
        /*02f0*/ 	.word	0x00000000
        /*02f4*/ 	.short	0x010a
        /*02f6*/ 	.byte	0x3f
	.zero		1


	//   ....[26]....
        /*02f8*/ 	.word	0x00009350
        /*02fc*/ 	.word	0x00000003
        /*0300*/ 	.word	0x00000000
        /*0304*/ 	.short	0x010a
        /*0306*/ 	.byte	0x3f
	.zero		1


	//   ....[27]....
        /*0308*/ 	.word	0x000093b0
        /*030c*/ 	.word	0x00000000
        /*0310*/ 	.word	0x00000000
        /*0314*/ 	.short	0x010a
        /*0316*/ 	.byte	0x3f
	.zero		1


	//   ....[28]....
        /*0318*/ 	.word	0x000093e0
        /*031c*/ 	.word	0x00000003
        /*0320*/ 	.word	0x00000000
        /*0324*/ 	.short	0x010a
        /*0326*/ 	.byte	0x3f
	.zero		1


	//   ....[29]....
        /*0328*/ 	.word	0x000094e0
        /*032c*/ 	.word	0x00000000
        /*0330*/ 	.word	0x00030800
        /*0334*/ 	.short	0x010a
        /*0336*/ 	.byte	0x3f
	.zero		1


	//   ....[30]....
        /*0338*/ 	.word	0x00009530
        /*033c*/ 	.word	0x00000000
        /*0340*/ 	.word	0x00030810
        /*0344*/ 	.short	0x010a
        /*0346*/ 	.byte	0x3f
	.zero		1


	//   ....[31]....
        /*0348*/ 	.word	0x00009580
        /*034c*/ 	.word	0x00000000
        /*0350*/ 	.word	0x00030830
        /*0354*/ 	.short	0x010a
        /*0356*/ 	.byte	0x3f
	.zero		1


	//   ....[32]....
        /*0358*/ 	.word	0x00009800
        /*035c*/ 	.word	0x00000010
        /*0360*/ 	.word	0x00030820
        /*0364*/ 	.short	0x010a
        /*0366*/ 	.byte	0x3f
	.zero		1


	//   ....[33]....
        /*0368*/ 	.word	0x00009850
        /*036c*/ 	.word	0x00000010
        /*0370*/ 	.word	0x00030840
        /*0374*/ 	.short	0x010a
        /*0376*/ 	.byte	0x3f
	.zero		1


	//   ....[34]....
        /*0378*/ 	.word	0x000098a0
        /*037c*/ 	.word	0x00000010
        /*0380*/ 	.word	0x00030828
        /*0384*/ 	.short	0x010a
        /*0386*/ 	.byte	0x3f
	.zero		1


	//   ....[35]....
        /*0388*/ 	.word	0x000098f0
        /*038c*/ 	.word	0x00000010
        /*0390*/ 	.word	0x00030848
        /*0394*/ 	.short	0x010a
        /*0396*/ 	.byte	0x3f
	.zero		1


	//   ....[36]....
        /*0398*/ 	.word	0x00009950
        /*039c*/ 	.word	0x00000010
        /*03a0*/ 	.word	0x00030820
        /*03a4*/ 	.short	0x010a
        /*03a6*/ 	.byte	0x3f
	.zero		1


	//   ....[37]....
        /*03a8*/ 	.word	0x000099a0
        /*03ac*/ 	.word	0x00000010
        /*03b0*/ 	.word	0x00030840
        /*03b4*/ 	.short	0x010a
        /*03b6*/ 	.byte	0x3f
	.zero		1


	//   ....[38]....
        /*03b8*/ 	.word	0x000099f0
        /*03bc*/ 	.word	0x00000010
        /*03c0*/ 	.word	0x00030828
        /*03c4*/ 	.short	0x010a
        /*03c6*/ 	.byte	0x3f
	.zero		1


	//   ....[39]....
        /*03c8*/ 	.word	0x00009a40
        /*03cc*/ 	.word	0x00000003
        /*03d0*/ 	.word	0x00030840
        /*03d4*/ 	.short	0x010a
        /*03d6*/ 	.byte	0x3f
	.zero		1


	//   ....[40]....
        /*03d8*/ 	.word	0x00009b10
        /*03dc*/ 	.word	0x00000006
        /*03e0*/ 	.word	0x00000000
        /*03e4*/ 	.short	0x010a
        /*03e6*/ 	.byte	0x3f
	.zero		1


	//   ....[41]....
        /*03e8*/ 	.word	0x00009b60
        /*03ec*/ 	.word	0x00000003
        /*03f0*/ 	.word	0x00000000
        /*03f4*/ 	.short	0x010a
        /*03f6*/ 	.byte	0x3f
	.zero		1


	//   ....[42]....
        /*03f8*/ 	.word	0x00009bb0
        /*03fc*/ 	.word	0x00000000
        /*0400*/ 	.word	0x00000000
        /*0404*/ 	.short	0x010a
        /*0406*/ 	.byte	0x3f
	.zero		1


	//----- nvinfo : EIATTR_NUM_MBARRIERS
	.align		4
.L_726:
        /*0408*/ 	.byte	0x03, 0x38
        /*040a*/ 	.short	0x0009


	//----- nvinfo : EIATTR_EXIT_INSTR_OFFSETS
	.align		4
        /*040c*/ 	.byte	0x04, 0x1c
        /*040e*/ 	.short	(.L_728 - .L_727)


	//   ....[0]....
.L_727:
        /*0410*/ 	.word	0x00009430


	//----- nvinfo : EIATTR_MAX_THREADS
	.align		4
.L_728:
        /*0414*/ 	.byte	0x04, 0x05
        /*0416*/ 	.short	(.L_730 - .L_729)
.L_729:
        /*0418*/ 	.word	0x00000180
        /*041c*/ 	.word	0x00000001
        /*0420*/ 	.word	0x00000001


	//----- nvinfo : EIATTR_CRS_STACK_SIZE
	.align		4
.L_730:
        /*0424*/ 	.byte	0x04, 0x1e
        /*0426*/ 	.short	(.L_732 - .L_731)
.L_731:
        /*0428*/ 	.word	0x00000000


	//----- nvinfo : EIATTR_CBANK_PARAM_SIZE
	.align		4
.L_732:
        /*042c*/ 	.byte	0x03, 0x19
        /*042e*/ 	.short	0x0770


	//----- nvinfo : EIATTR_PARAM_CBANK
	.align		4
        /*0430*/ 	.byte	0x04, 0x0a
        /*0432*/ 	.short	(.L_734 - .L_733)
	.align		4
.L_733:
        /*0434*/ 	.word	index@(.nv.constant0._ZN7cutlass13device_kernelIN5flash11enable_sm90INS1_16FlashAttnBwdSm90INS1_25CollectiveMainloopBwdSm90ILi2ELi2ELi2EN4cute5tupleIJNS5_1CILi1EEES8_S8_EEENS6_IJNS7_ILi64EEENS7_ILi128EEESB_EEENS_10bfloat16_tEfNS_4arch4Sm90ELb1ELb0ELb1ELb0ELb1ELb1ELb0ELb0ELi2ELi1ELi2ELi1ELb0EEENS1_24CollectiveEpilogueBwdGQAISC_fSF_Li256ELb0ELb1EEENS1_25SingleTileBwdLPTSchedulerILb0ELi128ELb1EEEEEEEEEvNT_6ParamsE)
        /*0438*/ 	.short	0x0210
        /*043a*/ 	.short	0x0770


	//----- nvinfo : EIATTR_SW_WAR
	.align		4
.L_734:
        /*043c*/ 	.byte	0x04, 0x36
        /*043e*/ 	.short	(.L_736 - .L_735)
.L_735:
        /*0440*/ 	.word	0x00000008
.L_736:


//--------------------- .nv.info._ZN7cutlass13device_kernelIN5flash22FlashAttnBwdPreprocessIN4cute5tupleIJNS3_1CILi64EEENS5_ILi128EEEEEENS_10bfloat16_tEfNS_4arch4Sm90ELb1ELb0EEEEEvNT_6ParamsE --------------------------
	.section	.nv.info._ZN7cutlass13device_kernelIN5flash22FlashAttnBwdPreprocessIN4cute5tupleIJNS3_1CILi64EEENS5_ILi128EEEEEENS_10bfloat16_tEfNS_4arch4Sm90ELb1ELb0EEEEEvNT_6ParamsE,"",@"SHT_CUDA_INFO"
	.sectionflags	@""
	.align	4


	//----- nvinfo : EIATTR_CUDA_API_VERSION
	.align		4
        /*0000*/ 	.byte	0x04, 0x37
        /*0002*/ 	.short	(.L_738 - .L_737)
.L_737:
        /*0004*/ 	.word	0x00000082


	//----- nvinfo : EIATTR_KPARAM_INFO
	.align		4
.L_738:
        /*0008*/ 	.byte	0x04, 0x17
        /*000a*/ 	.short	(.L_740 - .L_739)
.L_739:
        /*000c*/ 	.word	0x00000000
        /*0010*/ 	.short	0x0000
        /*0012*/ 	.short	0x0000
        /*0014*/ 	.byte	0x00, 0xf0, 0xc1, 0x03


	//----- nvinfo : EIATTR_SPARSE_MMA_MASK
	.align		4
.L_740:
        /*0018*/ 	.byte	0x03, 0x50
        /*001a*/ 	.short	0x0000


	//----- nvinfo : EIATTR_MAXREG_COUNT
	.align		4
        /*001c*/ 	.byte	0x03, 0x1b
        /*001e*/ 	.short	0x0080


	//----- nvinfo : EIATTR_MERCURY_ISA_VERSION
	.align		4
        /*0020*/ 	.byte	0x03, 0x5f
        /*0022*/ 	.short	0x0101


	//----- nvinfo : EIATTR_COOP_GROUP_MASK_REGIDS
	.align		4
        /*0024*/ 	.byte	0x04, 0x29
        /*0026*/ 	.short	(.L_742 - .L_741)


	//   ....[0]....
.L_741:
        /*0028*/ 	.word	0xffffffff


	//   ....[1]....
        /*002c*/ 	.word	0xffffffff


	//   ....[2]....
        /*0030*/ 	.word	0xffffffff


	//   ....[3]....
        /*0034*/ 	.word	0xffffffff


	//   ....[4]....
        /*0038*/ 	.word	0xffffffff


	//   ....[5]....
        /*003c*/ 	.word	0xffffffff


	//   ....[6]....
        /*0040*/ 	.word	0xffffffff


	//   ....[7]....
        /*0044*/ 	.word	0xffffffff


	//   ....[8]....
        /*0048*/ 	.word	0xffffffff


	//   ....[9]....
        /*004c*/ 	.word	0xffffffff


	//   ....[10]....
        /*0050*/ 	.word	0xffffffff


	//   ....[11]....
        /*0054*/ 	.word	0xffffffff


	//   ....[12]....
        /*0058*/ 	.word	0xffffffff


	//   ....[13]....
        /*005c*/ 	.word	0xffffffff


	//   ....[14]....
        /*0060*/ 	.word	0xffffffff


	//   ....[15]....
        /*0064*/ 	.word	0xffffffff


	//----- nvinfo : EIATTR_COOP_GROUP_INSTR_OFFSETS
	.align		4
.L_742:
        /*0068*/ 	.byte	0x04, 0x28
        /*006a*/ 	.short	(.L_744 - .L_743)


	//   ....[0]....
.L_743:
        /*006c*/ 	.word	0x00001120


	//   ....[1]....
        /*0070*/ 	.word	0x00001130


	//   ....[2]....
        /*0074*/ 	.word	0x00001140


	//   ....[3]....
        /*0078*/ 	.word	0x00001150


	//   ....[4]....
        /*007c*/ 	.word	0x000011a0


	//   ....[5]....
        /*0080*/ 	.word	0x000011b0


	//   ....[6]....
        /*0084*/ 	.word	0x000011c0


	//   ....[7]....
        /*0088*/ 	.word	0x000011d0


	//   ....[8]....
        /*008c*/ 	.word	0x00001220


	//   ....[9]....
        /*0090*/ 	.word	0x00001230


	//   ....[10]....
        /*0094*/ 	.word	0x00001240


	//   ....[11]....
        /*0098*/ 	.word	0x00001250


	//   ....[12]....
        /*009c*/ 	.word	0x000012a0


	//   ....[13]....
        /*00a0*/ 	.word	0x000012c0


	//   ....[14]....
        /*00a4*/ 	.word	0x000012d0


	//   ....[15]....
        /*00a8*/ 	.word	0x000012f0


	//----- nvinfo : EIATTR_EXIT_INSTR_OFFSETS
	.align		4
.L_744:
        /*00ac*/ 	.byte	0x04, 0x1c
        /*00ae*/ 	.short	(.L_746 - .L_745)


	//   ....[0]....
.L_745:
        /*00b0*/ 	.word	0x000018b0


	//   ....[1]....
        /*00b4*/ 	.word	0x00001930


	//----- nvinfo : EIATTR_MAX_THREADS
	.align		4
.L_746:
        /*00b8*/ 	.byte	0x04, 0x05
        /*00ba*/ 	.short	(.L_748 - .L_747)
.L_747:
        /*00bc*/ 	.word	0x00000100
        /*00c0*/ 	.word	0x00000001
        /*00c4*/ 	.word	0x00000001


	//----- nvinfo : EIATTR_CRS_STACK_SIZE
	.align		4
.L_748:
        /*00c8*/ 	.byte	0x04, 0x1e
        /*00ca*/ 	.short	(.L_750 - .L_749)
.L_749:
        /*00cc*/ 	.word	0x00000000


	//----- nvinfo : EIATTR_CBANK_PARAM_SIZE
	.align		4
.L_750:
        /*00d0*/ 	.byte	0x03, 0x19
        /*00d2*/ 	.short	0x00f0


	//----- nvinfo : EIATTR_PARAM_CBANK
	.align		4
        /*00d4*/ 	.byte	0x04, 0x0a
        /*00d6*/ 	.short	(.L_752 - .L_751)
	.align		4
.L_751:
        /*00d8*/ 	.word	index@(.nv.constant0._ZN7cutlass13device_kernelIN5flash22FlashAttnBwdPreprocessIN4cute5tupleIJNS3_1CILi64EEENS5_ILi128EEEEEENS_10bfloat16_tEfNS_4arch4Sm90ELb1ELb0EEEEEvNT_6ParamsE)
        /*00dc*/ 	.short	0x0210
        /*00de*/ 	.short	0x00f0


	//----- nvinfo : EIATTR_SW_WAR
	.align		4
.L_752:
        /*00e0*/ 	.byte	0x04, 0x36
        /*00e2*/ 	.short	(.L_754 - .L_753)
.L_753:
        /*00e4*/ 	.word	0x00000008
.L_754:


//--------------------- .nv.info._ZN7cutlass13device_kernelIN5flash11enable_sm90INS1_16FlashAttnBwdSm90INS1_25CollectiveMainloopBwdSm90ILi2ELi2ELi2EN4cute5tupleIJNS5_1CILi1EEES8_S8_EEENS6_IJNS7_ILi64EEENS7_ILi128EEESB_EEENS_10bfloat16_tEfNS_4arch4Sm90ELb1ELb0ELb1ELb1ELb0ELb1ELb0ELb0ELi2ELi1ELi2ELi1ELb0EEENS1_21CollectiveEpilogueBwdISC_SD_SF_Li256ELb1ELb0ELi1EEENS1_25SingleTileBwdLPTSchedulerILb1ELi128ELb0EEEEEEEEEvNT_6ParamsE --------------------------
	.section	.nv.info._ZN7cutlass13device_kernelIN5flash11enable_sm90INS1_16FlashAttnBwdSm90INS1_25CollectiveMainloopBwdSm90ILi2ELi2ELi2EN4cute5tupleIJNS5_1CILi1EEES8_S8_EEENS6_IJNS7_ILi64EEENS7_ILi128EEESB_EEENS_10bfloat16_tEfNS_4arch4Sm90ELb1ELb0ELb1ELb1ELb0ELb1ELb0ELb0ELi2ELi1ELi2ELi1ELb0EEENS1_21CollectiveEpilogueBwdISC_SD_SF_Li256ELb1ELb0ELi1EEENS1_25SingleTileBwdLPTSchedulerILb1ELi128ELb0EEEEEEEEEvNT_6ParamsE,"",@"SHT_CUDA_INFO"
	.sectionflags	@""
	.align	4


	//----- nvinfo : EIATTR_CUDA_API_VERSION
	.align		4
        /*0000*/ 	.byte	0x04, 0x37
        /*0002*/ 	.short	(.L_756 - .L_755)
.L_755:
        /*0004*/ 	.word	0x00000082


	//----- nvinfo : EIATTR_KPARAM_INFO
	.align		4
.L_756:
        /*0008*/ 	.byte	0x04, 0x17
        /*000a*/ 	.short	(.L_758 - .L_757)
.L_757:
        /*000c*/ 	.word	0x00000000
        /*0010*/ 	.short	0x0000
        /*0012*/ 	.short	0x0070
        /*0014*/ 	.byte	0x00, 0xf0, 0x01, 0x1a


	//----- nvinfo : EIATTR_SPARSE_MMA_MASK
	.align		4
.L_758:
        /*0018*/ 	.byte	0x03, 0x50
        /*001a*/ 	.short	0x0000


	//----- nvinfo : EIATTR_MAXREG_COUNT
	.align		4
        /*001c*/ 	.byte	0x03, 0x1b
        /*001e*/ 	.short	0x00a8


	//----- nvinfo : EIATTR_NUM_BARRIERS
	.align		4
        /*0020*/ 	.byte	0x02, 0x4c
        /*0022*/ 	.byte	0x10
	.zero		1


	//----- nvinfo : EIATTR_EXTERNS
	.align		4
        /*0024*/ 	.byte	0x04, 0x0f
        /*0026*/ 	.short	(.L_760 - .L_759)


	//   ....[0]....
	.align		4
.L_759:
        /*0028*/ 	.word	index@(__assertfail)


	//----- nvinfo : EIATTR_ANNOTATIONS
	.align		4
.L_760:
        /*002c*/ 	.byte	0x04, 0x55
        /*002e*/ 	.short	(.L_762 - .L_761)


	//   ....[0]....
.L_761:
        /*0030*/ 	.word	0x00000001
        /*0034*/ 	.byte	0xb0, 0x15, 0x00, 0x00, 0x01, 0x00, 0x00, 0x00, 0x20, 0x1c, 0x00, 0x00, 0x01, 0x00, 0x00, 0x00
        /*0044*/ 	.byte	0x30, 0x37, 0x00, 0x00, 0x01, 0x00, 0x00, 0x00, 0xf0, 0x37, 0x00, 0x00, 0x01, 0x00, 0x00, 0x00
        /*0054*/ 	.byte	0xe0, 0xab, 0x00, 0x00, 0x01, 0x00, 0x00, 0x00, 0xe0, 0xae, 0x00, 0x00, 0x01, 0x00, 0x00, 0x00
        /*0064*/ 	.byte	0x40, 0xba, 0x00, 0x00, 0x01, 0x00, 0x00, 0x00, 0x60, 0xba, 0x00, 0x00, 0x01, 0x00, 0x00, 0x00
        /*0074*/ 	.byte	0xd0, 0xbd, 0x00, 0x00


	//----- nvinfo : EIATTR_MERCURY_ISA_VERSION
	.align		4
.L_762:
        /*0078*/ 	.byte	0x03, 0x5f
        /*007a*/ 	.short	0x0101


	//----- nvinfo : EIATTR_INT_WARP_WIDE_INSTR_OFFSETS
	.align		4
        /*007c*/ 	.byte	0x04, 0x31
        /*007e*/ 	.short	(.L_764 - .L_763)


	//   ....[0]....
.L_763:
        /*0080*/ 	.word	0x00000190


	//   ....[1]....
        /*0084*/ 	.word	0x000001c0


	//----- nvinfo : EIATTR_COOP_GROUP_MASK_REGIDS
	.align		4
.L_764:
        /*0088*/ 	.byte	0x04, 0x29
        /*008a*/ 	.short	(.L_766 - .L_765)


	//   ....[0]....
.L_765:
        /*008c*/ 	.word	0xffffffff


	//   ....[1]....
        /*0090*/ 	.word	0xffffffff


	//   ....[2]....
        /*0094*/ 	.word	0xffffffff


	//   ....[3]....
        /*0098*/ 	.word	0xffffffff


	//   ....[4]....
        /*009c*/ 	.word	0xffffffff


	//   ....[5]....
        /*00a0*/ 	.word	0xffffffff


	//   ....[6]....
        /*00a4*/ 	.word	0xffffffff


	//   ....[7]....
        /*00a8*/ 	.word	0x0500000f


	//----- nvinfo : EIATTR_COOP_GROUP_INSTR_OFFSETS
	.align		4
.L_766:
        /*00ac*/ 	.byte	0x04, 0x28
        /*00ae*/ 	.short	(.L_768 - .L_767)


	//   ....[0]....
.L_767:
        /*00b0*/ 	.word	0x00000070


	//   ....[1]....
        /*00b4*/ 	.word	0x000001a0


	//   ....[2]....
        /*00b8*/ 	.word	0x000001f0


	//   ....[3]....
        /*00bc*/ 	.word	0x000003e0


	//   ....[4]....
        /*00c0*/ 	.word	0x00000630


	//   ....[5]....
        /*00c4*/ 	.word	0x00001850


	//   ....[6]....
        /*00c8*/ 	.word	0x00008710


	//   ....[7]....
        /*00cc*/ 	.word	0x0000c620


	//----- nvinfo : EIATTR_REG_RECONFIG
	.align		4
.L_768:
        /*00d0*/ 	.byte	0x01, 0x54
	.zero		2


	//----- nvinfo : EIATTR_SYSCALL_OFFSETS
	.align		4
        /*00d4*/ 	.byte	0x04, 0x46
        /*00d6*/ 	.short	(.L_770 - .L_769)


	//   ....[0]....
.L_769:
        /*00d8*/ 	.word	0x00001480


	//   ....[1]....
        /*00dc*/ 	.word	0x00001570


	//   ....[2]....
        /*00e0*/ 	.word	0x000016e0


	//   ....[3]....
        /*00e4*/ 	.word	0x000017d0


	//----- nvinfo : EIATTR_MBARRIER_INSTR_OFFSETS
	.align		4
.L_770:
        /*00e8*/ 	.byte	0x04, 0x39
        /*00ea*/ 	.short	(.L_772 - .L_771)


	//   ....[0]....
.L_771:
        /*00ec*/ 	.word	0x00000290
        /*00f0*/ 	.word	0x000000ff
        /*00f4*/ 	.word	0x00030800
        /*00f8*/ 	.short	0x0100
        /*00fa*/ 	.byte	0x06
	.zero		1


	//   ....[1]....
        /*00fc*/ 	.word	0x00000390
        /*0100*/ 	.word	0x000000ff
        /*0104*/ 	.word	0x00030810
        /*0108*/ 	.short	0x0100
        /*010a*/ 	.byte	0x08
	.zero		1


	//   ....[2]....
        /*010c*/ 	.word	0x000003a0
        /*0110*/ 	.word	0x000000ff
        /*0114*/ 	.word	0x00030820
        /*0118*/ 	.short	0x0100
        /*011a*/ 	.byte	0x08
	.zero		1


	//   ....[3]....
        /*011c*/ 	.word	0x000003b0
        /*0120*/ 	.word	0x000000ff
        /*0124*/ 	.word	0x00030818
        /*0128*/ 	.short	0x0100
        /*012a*/ 	.byte	0x08
	.zero		1


	//   ....[4]....
        /*012c*/ 	.word	0x000003c0
        /*0130*/ 	.word	0x000000ff
        /*0134*/ 	.word	0x00030828
        /*0138*/ 	.short	0x0100
        /*013a*/ 	.byte	0x08
	.zero		1


	//   ....[5]....
        /*013c*/ 	.word	0x000004f0
        /*0140*/ 	.word	0x000000ff
        /*0144*/ 	.word	0x00030830
        /*0148*/ 	.short	0x0100
        /*014a*/ 	.byte	0x08
	.zero		1


	//   ....[6]....
        /*014c*/ 	.word	0x00000500
        /*0150*/ 	.word	0x000000ff
        /*0154*/ 	.word	0x00030840
        /*0158*/ 	.short	0x0100
        /*015a*/ 	.byte	0x08
	.zero		1


	//   ....[7]....
        /*015c*/ 	.word	0x00000510
        /*0160*/ 	.word	0x000000ff
        /*0164*/ 	.word	0x00030838
        /*0168*/ 	.short	0x0100
        /*016a*/ 	.byte	0x08
	.zero		1


	//   ....[8]....
        /*016c*/ 	.word	0x00000520
        /*0170*/ 	.word	0x000000ff
        /*0174*/ 	.word	0x00030848
        /*0178*/ 	.short	0x0100
        /*017a*/ 	.byte	0x08
	.zero		1


	//   ....[9]....
        /*017c*/ 	.word	0x00001890
        /*0180*/ 	.word	0x00000010
        /*0184*/ 	.word	0x00030800
        /*0188*/ 	.short	0x010a
        /*018a*/ 	.byte	0x3f
	.zero		1


	//   ....[10]....
        /*018c*/ 	.word	0x00001930
        /*0190*/ 	.word	0x00000010
        /*0194*/ 	.word	0x00030800
        /*0198*/ 	.short	0x010a
        /*019a*/ 	.byte	0x3f
	.zero		1


	//   ....[11]....
        /*019c*/ 	.word	0x00002070
        /*01a0*/ 	.word	0x00000000
        /*01a4*/ 	.word	0x00030810
        /*01a8*/ 	.short	0x010a
        /*01aa*/ 	.byte	0x3f
	.zero		1


	//   ....[12]....
        /*01ac*/ 	.word	0x000020b0
        /*01b0*/ 	.word	0x00000000
        /*01b4*/ 	.word	0x00030810
        /*01b8*/ 	.short	0x010a
        /*01ba*/ 	.byte	0x3f
	.zero		1


	//   ....[13]....
        /*01bc*/ 	.word	0x00002610
        /*01c0*/ 	.word	0x00000000
        /*01c4*/ 	.word	0x00030830
        /*01c8*/ 	.short	0x010a
        /*01ca*/ 	.byte	0x3f
	.zero		1


	//   ....[14]....
        /*01cc*/ 	.word	0x00002980
        /*01d0*/ 	.word	0x00000000
        /*01d4*/ 	.word	0x00030830
        /*01d8*/ 	.short	0x010a
        /*01da*/ 	.byte	0x3f
	.zero		1


	//   ....[15]....
        /*01dc*/ 	.word	0x000048c0
        /*01e0*/ 	.word	0x00000006
        /*01e4*/ 	.word	0x00000000
        /*01e8*/ 	.short	0x0101
        /*01ea*/ 	.byte	0x3f
	.zero		1


	//   ....[16]....
        /*01ec*/ 	.word	0x00004bf0
        /*01f0*/ 	.word	0x00000000
        /*01f4*/ 	.word	0x00000000
        /*01f8*/ 	.short	0x0101
        /*01fa*/ 	.byte	0x3f
	.zero		1


	//   ....[17]....
        /*01fc*/ 	.word	0x0000a860
        /*0200*/ 	.word	0x0000000f
        /*0204*/ 	.word	0x00030820
        /*0208*/ 	.short	0x010a
        /*020a*/ 	.byte	0x3f
	.zero		1


	//   ....[18]....
        /*020c*/ 	.word	0x0000af40
        /*0210*/ 	.word	0x0000000f
        /*0214*/ 	.word	0x00030840
        /*0218*/ 	.short	0x010a
        /*021a*/ 	.byte	0x3f
	.zero		1


	//   ....[19]....
        /*021c*/ 	.word	0x0000b210
        /*0220*/ 	.word	0x0000000f
        /*0224*/ 	.word	0x00030828
        /*0228*/ 	.short	0x010a
        /*022a*/ 	.byte	0x3f
	.zero		1


	//   ....[20]....
        /*022c*/ 	.word	0x0000b4e0
        /*0230*/ 	.word	0x0000000f
        /*0234*/ 	.word	0x00030848
        /*0238*/ 	.short	0x010a
        /*023a*/ 	.byte	0x3f
	.zero		1


	//   ....[21]....
        /*023c*/ 	.word	0x0000b750
        /*0240*/ 	.word	0x0000000f
        /*0244*/ 	.word	0x00030820
        /*0248*/ 	.short	0x010a
        /*024a*/ 	.byte	0x3f
	.zero		1


	//   ....[22]....
        /*024c*/ 	.word	0x0000ba90
        /*0250*/ 	.word	0x0000000f
        /*0254*/ 	.word	0x00030840
        /*0258*/ 	.short	0x010a
        /*025a*/ 	.byte	0x3f
	.zero		1


	//   ....[23]....
        /*025c*/ 	.word	0x0000bd30
        /*0260*/ 	.word	0x0000000f
        /*0264*/ 	.word	0x00030828
        /*0268*/ 	.short	0x010a
        /*026a*/ 	.byte	0x3f
	.zero		1


	//   ....[24]....
        /*026c*/ 	.word	0x0000c040
        /*0270*/ 	.word	0x00000003
        /*0274*/ 	.word	0x00030840
        /*0278*/ 	.short	0x010a
        /*027a*/ 	.byte	0x3f
	.zero		1


	//   ....[25]....
        /*027c*/ 	.word	0x0000c4a0
        /*0280*/ 	.word	0x00000007
        /*0284*/ 	.word	0x00000000
        /*0288*/ 	.short	0x010a
        /*028a*/ 	.byte	0x3f
	.zero		1


	//   ....[26]....
        /*028c*/ 	.word	0x0000c4f0
        /*0290*/ 	.word	0x00000003
        /*0294*/ 	.word	0x00000000
        /*0298*/ 	.short	0x010a
        /*029a*/ 	.byte	0x3f
	.zero		1


	//   ....[27]....
        /*029c*/ 	.word	0x0000c550
        /*02a0*/ 	.word	0x00000005
        /*02a4*/ 	.word	0x00000000
        /*02a8*/ 	.short	0x010a
        /*02aa*/ 	.byte	0x3f
	.zero		1


	//   ....[28]....
        /*02ac*/ 	.word	0x0000c580
        /*02b0*/ 	.word	0x00000003
        /*02b4*/ 	.word	0x00000000
        /*02b8*/ 	.short	0x010a
        /*02ba*/ 	.byte	0x3f
	.zero		1


	//   ....[29]....
        /*02bc*/ 	.word	0x0000c680
        /*02c0*/ 	.word	0x00000000
        /*02c4*/ 	.word	0x00030800
        /*02c8*/ 	.short	0x010a
        /*02ca*/ 	.byte	0x3f
	.zero		1


	//   ....[30]....
        /*02cc*/ 	.word	0x0000c6d0
        /*02d0*/ 	.word	0x00000000
        /*02d4*/ 	.word	0x00030810
        /*02d8*/ 	.short	0x010a
        /*02da*/ 	.byte	0x3f
	.zero		1


	//   ....[31]....
        /*02dc*/ 	.word	0x0000c720
        /*02e0*/ 	.word	0x00000000
        /*02e4*/ 	.word	0x00030830
        /*02e8*/ 	.short	0x010a
        /*02ea*/ 	.byte	0x3f
	.zero		1


	//   ....[32]....
        /*02ec*/ 	.word	0x0000c770
        /*02f0*/ 	.word	0x0000000f
        /*02f4*/ 	.word	0x00030820
        /*02f8*/ 	.short	0x010a
        /*02fa*/ 	.byte	0x3f
	.zero		1


	//   ....[33]....
        /*02fc*/ 	.word	0x0000c7c0
        /*0300*/ 	.word	0x0000000f
        /*0304*/ 	.word	0x00030840
        /*0308*/ 	.short	0x010a
        /*030a*/ 	.byte	0x3f
	.zero		1


	//   ....[34]....
        /*030c*/ 	.word	0x0000c810
        /*0310*/ 	.word	0x0000000f
        /*0314*/ 	.word	0x00030828
        /*0318*/ 	.short	0x010a
        /*031a*/ 	.byte	0x3f
	.zero		1


	//   ....[35]....
        /*031c*/ 	.word	0x0000c860
        /*0320*/ 	.word	0x0000000f
        /*0324*/ 	.word	0x00030848
        /*0328*/ 	.short	0x010a
        /*032a*/ 	.byte	0x3f
	.zero		1


	//   ....[36]....
        /*032c*/ 	.word	0x0000c8c0
        /*0330*/ 	.word	0x0000000f
        /*0334*/ 	.word	0x00030820
        /*0338*/ 	.short	0x010a
        /*033a*/ 	.byte	0x3f
	.zero		1


	//   ....[37]....
        /*033c*/ 	.word	0x0000c910
        /*0340*/ 	.word	0x0000000f
        /*0344*/ 	.word	0x00030840
        /*0348*/ 	.short	0x010a
        /*034a*/ 	.byte	0x3f
	.zero		1


	//   ....[38]....
        /*034c*/ 	.word	0x0000c960
        /*0350*/ 	.word	0x0000000f
        /*0354*/ 	.word	0x00030828
        /*0358*/ 	.short	0x010a
        /*035a*/ 	.byte	0x3f
	.zero		1


	//   ....[39]....
        /*035c*/ 	.word	0x0000c9b0
        /*0360*/ 	.word	0x00000003
        /*0364*/ 	.word	0x00030840
        /*0368*/ 	.short	0x010a
        /*036a*/ 	.byte	0x3f
	.zero		1


	//   ....[40]....
        /*036c*/ 	.word	0x0000ca80
        /*0370*/ 	.word	0x00000007
        /*0374*/ 	.word	0x00000000
        /*0378*/ 	.short	0x010a
        /*037a*/ 	.byte	0x3f
	.zero		1


	//   ....[41]....
        /*037c*/ 	.word	0x0000cad0
        /*0380*/ 	.word	0x00000003
        /*0384*/ 	.word	0x00000000
        /*0388*/ 	.short	0x010a
        /*038a*/ 	.byte	0x3f
	.zero		1


	//   ....[42]....
        /*038c*/ 	.word	0x0000cb20
        /*0390*/ 	.word	0x00000005
        /*0394*/ 	.word	0x00000000
        /*0398*/ 	.short	0x010a
        /*039a*/ 	.byte	0x3f
	.zero		1


	//----- nvinfo : EIATTR_NUM_MBARRIERS
	.align		4
.L_772:
        /*039c*/ 	.byte	0x03, 0x38
        /*039e*/ 	.short	0x0009


	//----- nvinfo : EIATTR_EXIT_INSTR_OFFSETS
	.align		4
        /*03a0*/ 	.byte	0x04, 0x1c
        /*03a2*/ 	.short	(.L_774 - .L_773)


	//   ....[0]....
.L_773:
        /*03a4*/ 	.word	0x0000c5d0


	//----- nvinfo : EIATTR_MAX_THREADS
	.align		4
.L_774:
        /*03a8*/ 	.byte	0x04, 0x05
        /*03aa*/ 	.short	(.L_776 - .L_775)
.L_775:
        /*03ac*/ 	.word	0x00000180
        /*03b0*/ 	.word	0x00000001
        /*03b4*/ 	.word	0x00000001


	//----- nvinfo : EIATTR_CRS_STACK_SIZE
	.align		4
.L_776:
        /*03b8*/ 	.byte	0x04, 0x1e
        /*03ba*/ 	.short	(.L_778 - .L_777)
.L_777:
        /*03bc*/ 	.word	0x00000000


	//----- nvinfo : EIATTR_CBANK_PARAM_SIZE
	.align		4
.L_778:
        /*03c0*/ 	.byte	0x03, 0x19
        /*03c2*/ 	.short	0x06f0


	//----- nvinfo : EIATTR_PARAM_CBANK
	.align		4
        /*03c4*/ 	.byte	0x04, 0x0a
        /*03c6*/ 	.short	(.L_780 - .L_779)
	.align		4
.L_779:
        /*03c8*/ 	.word	index@(.nv.constant0._ZN7cutlass13device_kernelIN5flash11enable_sm90INS1_16FlashAttnBwdSm90INS1_25CollectiveMainloopBwdSm90ILi2ELi2ELi2EN4cute5tupleIJNS5_1CILi1EEES8_S8_EEENS6_IJNS7_ILi64EEENS7_ILi128EEESB_EEENS_10bfloat16_tEfNS_4arch4Sm90ELb1ELb0ELb1ELb1ELb0ELb1ELb0ELb0ELi2ELi1ELi2ELi1ELb0EEENS1_21CollectiveEpilogueBwdISC_SD_SF_Li256ELb1ELb0ELi1EEENS1_25SingleTileBwdLPTSchedulerILb1ELi128ELb0EEEEEEEEEvNT_6ParamsE)
        /*03cc*/ 	.short	0x0210
        /*03ce*/ 	.short	0x06f0


	//----- nvinfo : EIATTR_SW_WAR
	.align		4
.L_780:
        /*03d0*/ 	.byte	0x04, 0x36
        /*03d2*/ 	.short	(.L_782 - .L_781)
.L_781:
        /*03d4*/ 	.word	0x00000008
.L_782:


//--------------------- .nv.info._ZN7cutlass13device_kernelIN5flash11enable_sm90INS1_16FlashAttnBwdSm90INS1_25CollectiveMainloopBwdSm90ILi2ELi2ELi2EN4cute5tupleIJNS5_1CILi1EEES8_S8_EEENS6_IJNS7_ILi64EEENS7_ILi128EEESB_EEENS_10bfloat16_tEfNS_4arch4Sm90ELb1ELb0ELb1ELb1ELb1ELb1ELb0ELb0ELi2ELi1ELi2ELi1ELb0EEENS1_21CollectiveEpilogueBwdISC_SD_SF_Li256ELb1ELb0ELi1EEENS1_25SingleTileBwdLPTSchedulerILb1ELi128ELb1EEEEEEEEEvNT_6ParamsE --------------------------
	.section	.nv.info._ZN7cutlass13device_kernelIN5flash11enable_sm90INS1_16FlashAttnBwdSm90INS1_25CollectiveMainloopBwdSm90ILi2ELi2ELi2EN4cute5tupleIJNS5_1CILi1EEES8_S8_EEENS6_IJNS7_ILi64EEENS7_ILi128EEESB_EEENS_10bfloat16_tEfNS_4arch4Sm90ELb1ELb0ELb1ELb1ELb1ELb1ELb0ELb0ELi2ELi1ELi2ELi1ELb0EEENS1_21CollectiveEpilogueBwdISC_SD_SF_Li256ELb1ELb0ELi1EEENS1_25SingleTileBwdLPTSchedulerILb1ELi128ELb1EEEEEEEEEvNT_6ParamsE,"",@"SHT_CUDA_INFO"
	.sectionflags	@""
	.align	4


	//----- nvinfo : EIATTR_CUDA_API_VERSION
	.align		4
        /*0000*/ 	.byte	0x04, 0x37
        /*0002*/ 	.short	(.L_784 - .L_783)
.L_783:
        /*0004*/ 	.word	0x00000082


	//----- nvinfo : EIATTR_KPARAM_INFO
	.align		4
.L_784:
        /*0008*/ 	.byte	0x04, 0x17
        /*000a*/ 	.short	(.L_786 - .L_785)
.L_785:
        /*000c*/ 	.word	0x00000000
        /*0010*/ 	.short	0x0000
        /*0012*/ 	.short	0x0070
        /*0014*/ 	.byte	0x00, 0xf0, 0x01, 0x1a


	//----- nvinfo : EIATTR_SPARSE_MMA_MASK
	.align		4
.L_786:
        /*0018*/ 	.byte	0x03, 0x50
        /*001a*/ 	.short	0x0000


	//----- nvinfo : EIATTR_MAXREG_COUNT
	.align		4
        /*001c*/ 	.byte	0x03, 0x1b
        /*001e*/ 	.short	0x00a8


	//----- nvinfo : EIATTR_NUM_BARRIERS
	.align		4
        /*0020*/ 	.byte	0x02, 0x4c
        /*0022*/ 	.byte	0x10
	.zero		1


	//----- nvinfo : EIATTR_EXTERNS
	.align		4
        /*0024*/ 	.byte	0x04, 0x0f
        /*0026*/ 	.short	(.L_788 - .L_787)


	//   ....[0]....
	.align		4
.L_787:
        /*0028*/ 	.word	index@(__assertfail)


	//----- nvinfo : EIATTR_ANNOTATIONS
	.align		4
.L_788:
        /*002c*/ 	.byte	0x04, 0x55
        /*002e*/ 	.short	(.L_790 - .L_789)


	//   ....[0]....
.L_789:
        /*0030*/ 	.word	0x00000001
        /*0034*/ 	.byte	0xd0, 0x15, 0x00, 0x00, 0x01, 0x00, 0x00, 0x00, 0x40, 0x1c, 0x00, 0x00, 0x01, 0x00, 0x00, 0x00
        /*0044*/ 	.byte	0x50, 0x37, 0x00, 0x00, 0x01, 0x00, 0x00, 0x00, 0x10, 0x38, 0x00, 0x00, 0x01, 0x00, 0x00, 0x00
        /*0054*/ 	.byte	0x00, 0xb5, 0x00, 0x00, 0x01, 0x00, 0x00, 0x00, 0x00, 0xb8, 0x00, 0x00, 0x01, 0x00, 0x00, 0x00
        /*0064*/ 	.byte	0x60, 0xc3, 0x00, 0x00, 0x01, 0x00, 0x00, 0x00, 0x80, 0xc3, 0x00, 0x00, 0x01, 0x00, 0x00, 0x00
        /*0074*/ 	.byte	0xf0, 0xc6, 0x00, 0x00


	//----- nvinfo : EIATTR_MERCURY_ISA_VERSION
	.align		4
.L_790:
        /*0078*/ 	.byte	0x03, 0x5f
        /*007a*/ 	.short	0x0101


	//----- nvinfo : EIATTR_INT_WARP_WIDE_INSTR_OFFSETS
	.align		4
        /*007c*/ 	.byte	0x04, 0x31
        /*007e*/ 	.short	(.L_792 - .L_791)


	//   ....[0]....
.L_791:
        /*0080*/ 	.word	0x00000190


	//   ....[1]....
        /*0084*/ 	.word	0x000001c0


	//   ....[2]....
        /*0088*/ 	.word	0x000098e0


	//   ....[3]....
        /*008c*/ 	.word	0x00009f90


	//   ....[4]....
        /*0090*/ 	.word	0x0000a4c0


	//----- nvinfo : EIATTR_COOP_GROUP_MASK_REGIDS
	.align		4
.L_792:
        /*0094*/ 	.byte	0x04, 0x29
        /*0096*/ 	.short	(.L_794 - .L_793)


	//   ....[0]....
.L_793:
        /*0098*/ 	.word	0xffffffff


	//   ....[1]....
        /*009c*/ 	.word	0xffffffff


	//   ....[2]....
        /*00a0*/ 	.word	0xffffffff


	//   ....[3]....
        /*00a4*/ 	.word	0xffffffff


	//   ....[4]....
        /*00a8*/ 	.word	0xffffffff


	//   ....[5]....
        /*00ac*/ 	.word	0xffffffff


	//   ....[6]....
        /*00b0*/ 	.word	0xffffffff


	//   ....[7]....
        /*00b4*/ 	.word	0xffffffff


	//   ....[8]....
        /*00b8*/ 	.word	0xffffffff


	//   ....[9]....
        /*00bc*/ 	.word	0xffffffff


	//   ....[10]....
        /*00c0*/ 	.word	0xffffffff


	//   ....[11]....
        /*00c4*/ 	.word	0xffffffff


	//   ....[12]....
        /*00c8*/ 	.word	0xffffffff


	//   ....[13]....
        /*00cc*/ 	.word	0x0500000f


	//   ....[14]....
        /*00d0*/ 	.word	0x0500000f


	//   ....[15]....
        /*00d4*/ 	.word	0x0500000f


	//   ....[16]....
        /*00d8*/ 	.word	0x0500000f


	//----- nvinfo : EIATTR_COOP_GROUP_INSTR_OFFSETS
	.align		4
.L_794:
        /*00dc*/ 	.byte	0x04, 0x28
        /*00de*/ 	.short	(.L_796 - .L_795)


	//   ....[0]....
.L_795:
        /*00e0*/ 	.word	0x00000070


	//   ....[1]....
        /*00e4*/ 	.word	0x000001a0


	//   ....[2]....
        /*00e8*/ 	.word	0x000001f0


	//   ....[3]....
        /*00ec*/ 	.word	0x000003e0


	//   ....[4]....
        /*00f0*/ 	.word	0x00000630


	//   ....[5]....
        /*00f4*/ 	.word	0x00001870


	//   ....[6]....
        /*00f8*/ 	.word	0x00008730


	//   ....[7]....
        /*00fc*/ 	.word	0x000094e0


	//   ....[8]....
        /*0100*/ 	.word	0x00009810


	//   ....[9]....
        /*0104*/ 	.word	0x00009c10


	//   ....[10]....
        /*0108*/ 	.word	0x00009ec0


	//   ....[11]....
        /*010c*/ 	.word	0x0000a180


	//   ....[12]....
        /*0110*/ 	.word	0x0000a3f0


	//   ....[13]....
        /*0114*/ 	.word	0x0000cf40


	//   ....[14]....
        /*0118*/ 	.word	0x0000d0c0


	//   ....[15]....
        /*011c*/ 	.word	0x0000d130


	//   ....[16]....
        /*0120*/ 	.word	0x0000d1a0


	//----- nvinfo : EIATTR_REG_RECONFIG
	.align		4
.L_796:
        /*0124*/ 	.byte	0x01, 0x54
	.zero		2


	//----- nvinfo : EIATTR_SYSCALL_OFFSETS
	.align		4
        /*0128*/ 	.byte	0x04, 0x46
        /*012a*/ 	.short	(.L_798 - .L_797)


	//   ....[0]....
.L_797:
        /*012c*/ 	.word	0x000014a0


	//   ....[1]....
        /*0130*/ 	.word	0x00001590


	//   ....[2]....
        /*0134*/ 	.word	0x00001700


	//   ....[3]....
        /*0138*/ 	.word	0x000017f0


	//----- nvinfo : EIATTR_MBARRIER_INSTR_OFFSETS
	.align		4
.L_798:
        /*013c*/ 	.byte	0x04, 0x39
        /*013e*/ 	.short	(.L_800 - .L_799)


	//   ....[0]....
.L_799:
        /*0140*/ 	.word	0x00000290
        /*0144*/ 	.word	0x000000ff
        /*0148*/ 	.word	0x00030800
        /*014c*/ 	.short	0x0100
        /*014e*/ 	.byte	0x06
	.zero		1


	//   ....[1]....
        /*0150*/ 	.word	0x00000390
        /*0154*/ 	.word	0x000000ff
        /*0158*/ 	.word	0x00030810
        /*015c*/ 	.short	0x0100
        /*015e*/ 	.byte	0x08
	.zero		1


	//   ....[2]....
        /*0160*/ 	.word	0x000003a0
        /*0164*/ 	.word	0x000000ff
        /*0168*/ 	.word	0x00030820
        /*016c*/ 	.short	0x0100
        /*016e*/ 	.byte	0x08
	.zero		1


	//   ....[3]....
        /*0170*/ 	.word	0x000003b0
        /*0174*/ 	.word	0x000000ff
        /*0178*/ 	.word	0x00030818
        /*017c*/ 	.short	0x0100
        /*017e*/ 	.byte	0x08
	.zero		1


	//   ....[4]....
        /*0180*/ 	.word	0x000003c0
        /*0184*/ 	.word	0x000000ff
        /*0188*/ 	.word	0x00030828
        /*018c*/ 	.short	0x0100
        /*018e*/ 	.byte	0x08
	.zero		1


	//   ....[5]....
        /*0190*/ 	.word	0x000004f0
        /*0194*/ 	.word	0x000000ff
        /*0198*/ 	.word	0x00030830
        /*019c*/ 	.short	0x0100
        /*019e*/ 	.byte	0x08
	.zero		1


	//   ....[6]....
        /*01a0*/ 	.word	0x00000500
        /*01a4*/ 	.word	0x000000ff
        /*01a8*/ 	.word	0x00030840
        /*01ac*/ 	.short	0x0100
        /*01ae*/ 	.byte	0x08
	.zero		1


	//   ....[7]....
        /*01b0*/ 	.word	0x00000510
        /*01b4*/ 	.word	0x000000ff
        /*01b8*/ 	.word	0x00030838
        /*01bc*/ 	.short	0x0100
        /*01be*/ 	.byte	0x08
	.zero		1


	//   ....[8]....
        /*01c0*/ 	.word	0x00000520
        /*01c4*/ 	.word	0x000000ff
        /*01c8*/ 	.word	0x00030848
        /*01cc*/ 	.short	0x0100
        /*01ce*/ 	.byte	0x08
	.zero		1


	//   ....[9]....
        /*01d0*/ 	.word	0x000018b0
        /*01d4*/ 	.word	0x00000010
        /*01d8*/ 	.word	0x00030800
        /*01dc*/ 	.short	0x010a
        /*01de*/ 	.byte	0x3f
	.zero		1


	//   ....[10]....
        /*01e0*/ 	.word	0x00001950
        /*01e4*/ 	.word	0x00000010
        /*01e8*/ 	.word	0x00030800
        /*01ec*/ 	.short	0x010a
        /*01ee*/ 	.byte	0x3f
	.zero		1


	//   ....[11]....
        /*01f0*/ 	.word	0x00002090
        /*01f4*/ 	.word	0x00000000
        /*01f8*/ 	.word	0x00030810
        /*01fc*/ 	.short	0x010a
        /*01fe*/ 	.byte	0x3f
	.zero		1


	//   ....[12]....
        /*0200*/ 	.word	0x000020d0
        /*0204*/ 	.word	0x00000000
        /*0208*/ 	.word	0x00030810
        /*020c*/ 	.short	0x010a
        /*020e*/ 	.byte	0x3f
	.zero		1


	//   ....[13]....
        /*0210*/ 	.word	0x00002630
        /*0214*/ 	.word	0x00000000
        /*0218*/ 	.word	0x00030830
        /*021c*/ 	.short	0x010a
        /*021e*/ 	.byte	0x3f
	.zero		1


	//   ....[14]....
        /*0220*/ 	.word	0x000029a0
        /*0224*/ 	.word	0x00000000
        /*0228*/ 	.word	0x00030830
        /*022c*/ 	.short	0x010a
        /*022e*/ 	.byte	0x3f
	.zero		1


	//   ....[15]....
        /*0230*/ 	.word	0x000048e0
        /*0234*/ 	.word	0x00000006
        /*0238*/ 	.word	0x00000000
        /*023c*/ 	.short	0x0101
        /*023e*/ 	.byte	0x3f
	.zero		1


	//   ....[16]....
        /*0240*/ 	.word	0x00004c10
        /*0244*/ 	.word	0x00000000
        /*0248*/ 	.word	0x00000000
        /*024c*/ 	.short	0x0101
        /*024e*/ 	.byte	0x3f
	.zero		1


	//   ....[17]....
        /*0250*/ 	.word	0x0000b180
        /*0254*/ 	.word	0x0000000f
        /*0258*/ 	.word	0x00030820
        /*025c*/ 	.short	0x010a
        /*025e*/ 	.byte	0x3f
	.zero		1


	//   ....[18]....
        /*0260*/ 	.word	0x0000b860
        /*0264*/ 	.word	0x0000000f
        /*0268*/ 	.word	0x00030840
        /*026c*/ 	.short	0x010a
        /*026e*/ 	.byte	0x3f
	.zero		1


	//   ....[19]....
        /*0270*/ 	.word	0x0000bb30
        /*0274*/ 	.word	0x0000000f
        /*0278*/ 	.word	0x00030828
        /*027c*/ 	.short	0x010a
        /*027e*/ 	.byte	0x3f
	.zero		1


	//   ....[20]....
        /*0280*/ 	.word	0x0000be00
        /*0284*/ 	.word	0x0000000f
        /*0288*/ 	.word	0x00030848
        /*028c*/ 	.short	0x010a
        /*028e*/ 	.byte	0x3f
	.zero		1


	//   ....[21]....
        /*0290*/ 	.word	0x0000c070
        /*0294*/ 	.word	0x0000000f
        /*0298*/ 	.word	0x00030820
        /*029c*/ 	.short	0x010a
        /*029e*/ 	.byte	0x3f
	.zero		1


	//   ....[22]....
        /*02a0*/ 	.word	0x0000c3b0
        /*02a4*/ 	.word	0x0000000f
        /*02a8*/ 	.word	0x00030840
        /*02ac*/ 	.short	0x010a
        /*02ae*/ 	.byte	0x3f
	.zero		1


	//   ....[23]....
        /*02b0*/ 	.word	0x0000c650
        /*02b4*/ 	.word	0x0000000f
        /*02b8*/ 	.word	0x00030828
        /*02bc*/ 	.short	0x010a
        /*02be*/ 	.byte	0x3f
	.zero		1


	//   ....[24]....
        /*02c0*/ 	.word	0x0000c960
        /*02c4*/ 	.word	0x00000003
        /*02c8*/ 	.word	0x00030840
        /*02cc*/ 	.short	0x010a
        /*02ce*/ 	.byte	0x3f
	.zero		1


	//   ....[25]....
        /*02d0*/ 	.word	0x0000cdc0
        /*02d4*/ 	.word	0x00000007
        /*02d8*/ 	.word	0x00000000
        /*02dc*/ 	.short	0x010a
        /*02de*/ 	.byte	0x3f
	.zero		1


	//   ....[26]....
        /*02e0*/ 	.word	0x0000ce10
        /*02e4*/ 	.word	0x00000003
        /*02e8*/ 	.word	0x00000000
        /*02ec*/ 	.short	0x010a
        /*02ee*/ 	.byte	0x3f
	.zero		1


	//   ....[27]....
        /*02f0*/ 	.word	0x0000ce70
        /*02f4*/ 	.word	0x00000005
        /*02f8*/ 	.word	0x00000000
        /*02fc*/ 	.short	0x010a
        /*02fe*/ 	.byte	0x3f
	.zero		1


	//   ....[28]....
        /*0300*/ 	.word	0x0000cea0
        /*0304*/ 	.word	0x00000003
        /*0308*/ 	.word	0x00000000
        /*030c*/ 	.short	0x010a
        /*030e*/ 	.byte	0x3f
	.zero		1


	//   ....[29]....
        /*0310*/ 	.word	0x0000cfa0
        /*0314*/ 	.word	0x00000000
        /*0318*/ 	.word	0x00030800
        /*031c*/ 	.short	0x010a
        /*031e*/ 	.byte	0x3f
	.zero		1


	//   ....[30]....
        /*0320*/ 	.word	0x0000cff0
        /*0324*/ 	.word	0x00000000
        /*0328*/ 	.word	0x00030810
        /*032c*/ 	.short	0x010a
        /*032e*/ 	.byte	0x3f
	.zero		1


	//   ....[31]....
        /*0330*/ 	.word	0x0000d040
        /*0334*/ 	.word	0x00000000
        /*0338*/ 	.word	0x00030830
        /*033c*/ 	.short	0x010a
        /*033e*/ 	.byte	0x3f
	.zero		1


	//   ....[32]....
        /*0340*/ 	.word	0x0000d1e0
        /*0344*/ 	.word	0x0000000f
        /*0348*/ 	.word	0x00030820
        /*034c*/ 	.short	0x010a
        /*034e*/ 	.byte	0x3f
	.zero		1


	//   ....[33]....
        /*0350*/ 	.word	0x0000d230
        /*0354*/ 	.word	0x0000000f
        /*0358*/ 	.word	0x00030840
        /*035c*/ 	.short	0x010a
        /*035e*/ 	.byte	0x3f
	.zero		1


	//   ....[34]....
        /*0360*/ 	.word	0x0000d280
        /*0364*/ 	.word	0x0000000f
        /*0368*/ 	.word	0x00030828
        /*036c*/ 	.short	0x010a
        /*036e*/ 	.byte	0x3f
	.zero		1


	//   ....[35]....
        /*0370*/ 	.word	0x0000d2d0
        /*0374*/ 	.word	0x0000000f
        /*0378*/ 	.word	0x00030848
        /*037c*/ 	.short	0x010a
        /*037e*/ 	.byte	0x3f
	.zero		1


	//   ....[36]....
        /*0380*/ 	.word	0x0000d330
        /*0384*/ 	.word	0x0000000f
        /*0388*/ 	.word	0x00030820
        /*038c*/ 	.short	0x010a
        /*038e*/ 	.byte	0x3f
	.zero		1


	//   ....[37]....
        /*0390*/ 	.word	0x0000d380
        /*0394*/ 	.word	0x0000000f
        /*0398*/ 	.word	0x00030840
        /*039c*/ 	.short	0x010a
        /*039e*/ 	.byte	0x3f
	.zero		1


	//   ....[38]....
        /*03a0*/ 	.word	0x0000d3d0
        /*03a4*/ 	.word	0x0000000f
        /*03a8*/ 	.word	0x00030828
        /*03ac*/ 	.short	0x010a
        /*03ae*/ 	.byte	0x3f
	.zero		1


	//   ....[39]....
        /*03b0*/ 	.word	0x0000d420
        /*03b4*/ 	.word	0x00000003
        /*03b8*/ 	.word	0x00030840
        /*03bc*/ 	.short	0x010a
        /*03be*/ 	.byte	0x3f
	.zero		1


	//   ....[40]....
        /*03c0*/ 	.word	0x0000d4f0
        /*03c4*/ 	.word	0x00000007
        /*03c8*/ 	.word	0x00000000
        /*03cc*/ 	.short	0x010a
        /*03ce*/ 	.byte	0x3f
	.zero		1


	//   ....[41]....
        /*03d0*/ 	.word	0x0000d540
        /*03d4*/ 	.word	0x00000003
        /*03d8*/ 	.word	0x00000000
        /*03dc*/ 	.short	0x010a
        /*03de*/ 	.byte	0x3f
	.zero		1


	//   ....[42]....
        /*03e0*/ 	.word	0x0000d590
        /*03e4*/ 	.word	0x00000005
        /*03e8*/ 	.word	0x00000000
        /*03ec*/ 	.short	0x010a
        /*03ee*/ 	.byte	0x3f
	.zero		1


	//----- nvinfo : EIATTR_NUM_MBARRIERS
	.align		4
.L_800:
        /*03f0*/ 	.byte	0x03, 0x38
        /*03f2*/ 	.short	0x0009


	//----- nvinfo : EIATTR_EXIT_INSTR_OFFSETS
	.align		4
        /*03f4*/ 	.byte	0x04, 0x1c
        /*03f6*/ 	.short	(.L_802 - .L_801)


	//   ....[0]....
.L_801:
        /*03f8*/ 	.word	0x0000cef0


	//----- nvinfo : EIATTR_MAX_THREADS
	.align		4
.L_802:
        /*03fc*/ 	.byte	0x04, 0x05
        /*03fe*/ 	.short	(.L_804 - .L_803)
.L_803:
        /*0400*/ 	.word	0x00000180
        /*0404*/ 	.word	0x00000001
        /*0408*/ 	.word	0x00000001


	//----- nvinfo : EIATTR_CRS_STACK_SIZE
	.align		4
.L_804:
        /*040c*/ 	.byte	0x04, 0x1e
        /*040e*/ 	.short	(.L_806 - .L_805)
.L_805:
        /*0410*/ 	.word	0x00000000


	//----- nvinfo : EIATTR_CBANK_PARAM_SIZE
	.align		4
.L_806:
        /*0414*/ 	.byte	0x03, 0x19
        /*0416*/ 	.short	0x06f0


	//----- nvinfo : EIATTR_PARAM_CBANK
	.align		4
        /*0418*/ 	.byte	0x04, 0x0a
        /*041a*/ 	.short	(.L_808 - .L_807)
	.align		4
.L_807:
        /*041c*/ 	.word	index@(.nv.constant0._ZN7cutlass13device_kernelIN5flash11enable_sm90INS1_16FlashAttnBwdSm90INS1_25CollectiveMainloopBwdSm90ILi2ELi2ELi2EN4cute5tupleIJNS5_1CILi1EEES8_S8_EEENS6_IJNS7_ILi64EEENS7_ILi128EEESB_EEENS_10bfloat16_tEfNS_4arch4Sm90ELb1ELb0ELb1ELb1ELb1ELb1ELb0ELb0ELi2ELi1ELi2ELi1ELb0EEENS1_21CollectiveEpilogueBwdISC_SD_SF_Li256ELb1ELb0ELi1EEENS1_25SingleTileBwdLPTSchedulerILb1ELi128ELb1EEEEEEEEEvNT_6ParamsE)
        /*0420*/ 	.short	0x0210
        /*0422*/ 	.short	0x06f0


	//----- nvinfo : EIATTR_SW_WAR
	.align		4
.L_808:
        /*0424*/ 	.byte	0x04, 0x36
        /*0426*/ 	.short	(.L_810 - .L_809)
.L_809:
        /*0428*/ 	.word	0x00000008
.L_810:


//--------------------- .nv.info._ZN7cutlass13device_kernelIN5flash11enable_sm90INS1_16FlashAttnBwdSm90INS1_25CollectiveMainloopBwdSm90ILi2ELi2ELi2EN4cute5tupleIJNS5_1CILi1EEES8_S8_EEENS6_IJNS7_ILi64EEENS7_ILi128EEESB_EEENS_10bfloat16_tEfNS_4arch4Sm90ELb1ELb0ELb1ELb1ELb0ELb1ELb0ELb0ELi2ELi1ELi2ELi1ELb0EEENS1_24CollectiveEpilogueBwdGQAISC_fSF_Li256ELb1ELb0EEENS1_25SingleTileBwdLPTSchedulerILb1ELi128ELb0EEEEEEEEEvNT_6ParamsE --------------------------
	.section	.nv.info._ZN7cutlass13device_kernelIN5flash11enable_sm90INS1_16FlashAttnBwdSm90INS1_25CollectiveMainloopBwdSm90ILi2ELi2ELi2EN4cute5tupleIJNS5_1CILi1EEES8_S8_EEENS6_IJNS7_ILi64EEENS7_ILi128EEESB_EEENS_10bfloat16_tEfNS_4arch4Sm90ELb1ELb0ELb1ELb1ELb0ELb1ELb0ELb0ELi2ELi1ELi2ELi1ELb0EEENS1_24CollectiveEpilogueBwdGQAISC_fSF_Li256ELb1ELb0EEENS1_25SingleTileBwdLPTSchedulerILb1ELi128ELb0EEEEEEEEEvNT_6ParamsE,"",@"SHT_CUDA_INFO"
	.sectionflags	@""
	.align	4


	//----- nvinfo : EIATTR_CUDA_API_VERSION
	.align		4
        /*0000*/ 	.byte	0x04, 0x37
        /*0002*/ 	.short	(.L_812 - .L_811)
.L_811:
        /*0004*/ 	.word	0x00000082


	//----- nvinfo : EIATTR_KPARAM_INFO
	.align		4
.L_812:
        /*0008*/ 	.byte	0x04, 0x17
        /*000a*/ 	.short	(.L_814 - .L_813)
.L_813:
        /*000c*/ 	.word	0x00000000
        /*0010*/ 	.short	0x0000
        /*0012*/ 	.short	0x0070
        /*0014*/ 	.byte	0x00, 0xf0, 0x01, 0x1c


	//----- nvinfo : EIATTR_SPARSE_MMA_MASK
	.align		4
.L_814:
        /*0018*/ 	.byte	0x03, 0x50
        /*001a*/ 	.short	0x0000


	//----- nvinfo : EIATTR_MAXREG_COUNT
	.align		4
        /*001c*/ 	.byte	0x03, 0x1b
        /*001e*/ 	.short	0x00a8


	//----- nvinfo : EIATTR_NUM_BARRIERS
	.align		4
        /*0020*/ 	.byte	0x02, 0x4c
        /*0022*/ 	.byte	0x10
	.zero		1


	//----- nvinfo : EIATTR_EXTERNS
	.align		4
        /*0024*/ 	.byte	0x04, 0x0f
        /*0026*/ 	.short	(.L_816 - .L_815)


	//   ....[0]....
	.align		4
.L_815:
        /*0028*/ 	.word	index@(__assertfail)


	//----- nvinfo : EIATTR_ANNOTATIONS
	.align		4
.L_816:
        /*002c*/ 	.byte	0x04, 0x55
        /*002e*/ 	.short	(.L_818 - .L_817)


	//   ....[0]....
.L_817:
        /*0030*/ 	.word	0x00000001
        /*0034*/ 	.byte	0x90, 0x15, 0x00, 0x00, 0x01, 0x00, 0x00, 0x00, 0x00, 0x1c, 0x00, 0x00, 0x01, 0x00, 0x00, 0x00
        /*0044*/ 	.byte	0x10, 0x37, 0x00, 0x00, 0x01, 0x00, 0x00, 0x00, 0xd0, 0x37, 0x00, 0x00, 0x01, 0x00, 0x00, 0x00
        /*0054*/ 	.byte	0xa0, 0x7e, 0x00, 0x00, 0x01, 0x00, 0x00, 0x00, 0xa0, 0x81, 0x00, 0x00, 0x01, 0x00, 0x00, 0x00
        /*0064*/ 	.byte	0x00, 0x8d, 0x00, 0x00, 0x01, 0x00, 0x00, 0x00, 0x20, 0x8d, 0x00, 0x00, 0x01, 0x00, 0x00, 0x00
        /*0074*/ 	.byte	0x90, 0x90, 0x00, 0x00


	//----- nvinfo : EIATTR_MERCURY_ISA_VERSION
	.align		4
.L_818:
        /*0078*/ 	.byte	0x03, 0x5f
        /*007a*/ 	.short	0x0101


	//----- nvinfo : EIATTR_INT_WARP_WIDE_INSTR_OFFSETS
	.align		4
        /*007c*/ 	.byte	0x04, 0x31
        /*007e*/ 	.short	(.L_820 - .L_819)


	//   ....[0]....
.L_819:
        /*0080*/ 	.word	0x00000190


	//   ....[1]....
        /*0084*/ 	.word	0x000001c0


	//----- nvinfo : EIATTR_COOP_GROUP_MASK_REGIDS
	.align		4
.L_820:
        /*0088*/ 	.byte	0x04, 0x29
        /*008a*/ 	.short	(.L_822 - .L_821)


	//   ....[0]....
.L_821:
        /*008c*/ 	.word	0xffffffff


	//   ....[1]....
        /*0090*/ 	.word	0xffffffff


	//   ....[2]....
        /*0094*/ 	.word	0xffffffff


	//   ....[3]....
        /*0098*/ 	.word	0xffffffff


	//   ....[4]....
        /*009c*/ 	.word	0xffffffff


	//   ....[5]....
        /*00a0*/ 	.word	0xffffffff


	//   ....[6]....
        /*00a4*/ 	.word	0xffffffff


	//   ....[7]....
        /*00a8*/ 	.word	0x0500000f


	//----- nvinfo : EIATTR_COOP_GROUP_INSTR_OFFSETS
	.align		4
.L_822:
        /*00ac*/ 	.byte	0x04, 0x28
        /*00ae*/ 	.short	(.L_824 - .L_823)


	//   ....[0]....
.L_823:
        /*00b0*/ 	.word	0x00000070


	//   ....[1]....
        /*00b4*/ 	.word	0x000001a0


	//   ....[2]....
        /*00b8*/ 	.word	0x000001f0


	//   ....[3]....
        /*00bc*/ 	.word	0x000003e0


	//   ....[4]....
        /*00c0*/ 	.word	0x00000630


	//   ....[5]....
        /*00c4*/ 	.word	0x00001830


	//   ....[6]....
        /*00c8*/ 	.word	0x000059d0


	//   ....[7]....
        /*00cc*/ 	.word	0x000098e0


	//----- nvinfo : EIATTR_REG_RECONFIG
	.align		4
.L_824:
        /*00d0*/ 	.byte	0x01, 0x54
	.zero		2


	//----- nvinfo : EIATTR_SYSCALL_OFFSETS
	.align		4
        /*00d4*/ 	.byte	0x04, 0x46
        /*00d6*/ 	.short	(.L_826 - .L_825)


	//   ....[0]....
.L_825:
        /*00d8*/ 	.word	0x00001460


	//   ....[1]....
        /*00dc*/ 	.word	0x00001550


	//   ....[2]....
        /*00e0*/ 	.word	0x000016c0


	//   ....[3]....
        /*00e4*/ 	.word	0x000017b0


	//----- nvinfo : EIATTR_MBARRIER_INSTR_OFFSETS
	.align		4
.L_826:
        /*00e8*/ 	.byte	0x04, 0x39
        /*00ea*/ 	.short	(.L_828 - .L_827)


	//   ....[0]....
.L_827:
        /*00ec*/ 	.word	0x00000290
        /*00f0*/ 	.word	0x000000ff
        /*00f4*/ 	.word	0x00030800
        /*00f8*/ 	.short	0x0100
        /*00fa*/ 	.byte	0x06
	.zero		1


	//   ....[1]....
        /*00fc*/ 	.word	0x00000390
        /*0100*/ 	.word	0x000000ff
        /*0104*/ 	.word	0x00030810
        /*0108*/ 	.short	0x0100
        /*010a*/ 	.byte	0x08
	.zero		1


	//   ....[2]....
        /*010c*/ 	.word	0x000003a0
        /*0110*/ 	.word	0x000000ff
        /*0114*/ 	.word	0x00030820
        /*0118*/ 	.short	0x0100
        /*011a*/ 	.byte	0x08
	.zero		1


	//   ....[3]....
        /*011c*/ 	.word	0x000003b0
        /*0120*/ 	.word	0x000000ff
        /*0124*/ 	.word	0x00030818
        /*0128*/ 	.short	0x0100
        /*012a*/ 	.byte	0x08
	.zero		1


	//   ....[4]....
        /*012c*/ 	.word	0x000003c0
        /*0130*/ 	.word	0x000000ff
        /*0134*/ 	.word	0x00030828
        /*0138*/ 	.short	0x0100
        /*013a*/ 	.byte	0x08
	.zero		1


	//   ....[5]....
        /*013c*/ 	.word	0x000004f0
        /*0140*/ 	.word	0x000000ff
        /*0144*/ 	.word	0x00030830
        /*0148*/ 	.short	0x0100
        /*014a*/ 	.byte	0x08
	.zero		1


	//   ....[6]....
        /*014c*/ 	.word	0x00000500
        /*0150*/ 	.word	0x000000ff
        /*0154*/ 	.word	0x00030840
        /*0158*/ 	.short	0x0100
        /*015a*/ 	.byte	0x08
	.zero		1


	//   ....[7]....
        /*015c*/ 	.word	0x00000510
        /*0160*/ 	.word	0x000000ff
        /*0164*/ 	.word	0x00030838
        /*0168*/ 	.short	0x0100
        /*016a*/ 	.byte	0x08
	.zero		1


	//   ....[8]....
        /*016c*/ 	.word	0x00000520
        /*0170*/ 	.word	0x000000ff
        /*0174*/ 	.word	0x00030848
        /*0178*/ 	.short	0x0100
        /*017a*/ 	.byte	0x08
	.zero		1


	//   ....[9]....
        /*017c*/ 	.word	0x00001870
        /*0180*/ 	.word	0x00000010
        /*0184*/ 	.word	0x00030800
        /*0188*/ 	.short	0x010a
        /*018a*/ 	.byte	0x3f
	.zero		1


	//   ....[10]....
        /*018c*/ 	.word	0x00001910
        /*0190*/ 	.word	0x00000010
        /*0194*/ 	.word	0x00030800
        /*0198*/ 	.short	0x010a
        /*019a*/ 	.byte	0x3f
	.zero		1


	//   ....[11]....
        /*019c*/ 	.word	0x00002050
        /*01a0*/ 	.word	0x00000000
        /*01a4*/ 	.word	0x00030810
        /*01a8*/ 	.short	0x010a
        /*01aa*/ 	.byte	0x3f
	.zero		1


	//   ....[12]....
        /*01ac*/ 	.word	0x00002090
        /*01b0*/ 	.word	0x00000000
        /*01b4*/ 	.word	0x00030810
        /*01b8*/ 	.short	0x010a
        /*01ba*/ 	.byte	0x3f
	.zero		1


	//   ....[13]....
        /*01bc*/ 	.word	0x000025f0
        /*01c0*/ 	.word	0x00000000
        /*01c4*/ 	.word	0x00030830
        /*01c8*/ 	.short	0x010a
        /*01ca*/ 	.byte	0x3f
	.zero		1


	//   ....[14]....
        /*01cc*/ 	.word	0x00002960
        /*01d0*/ 	.word	0x00000000
        /*01d4*/ 	.word	0x00030830
        /*01d8*/ 	.short	0x010a
        /*01da*/ 	.byte	0x3f
	.zero		1


	//   ....[15]....
        /*01dc*/ 	.word	0x000048a0
        /*01e0*/ 	.word	0x00000006
        /*01e4*/ 	.word	0x00000000
        /*01e8*/ 	.short	0x0101
        /*01ea*/ 	.byte	0x3f
	.zero		1


	//   ....[16]....
        /*01ec*/ 	.word	0x00004bd0
        /*01f0*/ 	.word	0x00000000
        /*01f4*/ 	.word	0x00000000
        /*01f8*/ 	.short	0x0101
        /*01fa*/ 	.byte	0x3f
	.zero		1


	//   ....[17]....
        /*01fc*/ 	.word	0x00007b20
        /*0200*/ 	.word	0x0000000f
        /*0204*/ 	.word	0x00030820
        /*0208*/ 	.short	0x010a
        /*020a*/ 	.byte	0x3f
	.zero		1


	//   ....[18]....
        /*020c*/ 	.word	0x00008200
        /*0210*/ 	.word	0x0000000f
        /*0214*/ 	.word	0x00030840
        /*0218*/ 	.short	0x010a
        /*021a*/ 	.byte	0x3f
	.zero		1


	//   ....[19]....
        /*021c*/ 	.word	0x000084d0
        /*0220*/ 	.word	0x0000000f
        /*0224*/ 	.word	0x00030828
        /*0228*/ 	.short	0x010a
        /*022a*/ 	.byte	0x3f
	.zero		1


	//   ....[20]....
        /*022c*/ 	.word	0x000087a0
        /*0230*/ 	.word	0x0000000f
        /*0234*/ 	.word	0x00030848
        /*0238*/ 	.short	0x010a
        /*023a*/ 	.byte	0x3f
	.zero		1


	//   ....[21]....
        /*023c*/ 	.word	0x00008a10
        /*0240*/ 	.word	0x0000000f
        /*0244*/ 	.word	0x00030820
        /*0248*/ 	.short	0x010a
        /*024a*/ 	.byte	0x3f
	.zero		1


	//   ....[22]....
        /*024c*/ 	.word	0x00008d50
        /*0250*/ 	.word	0x0000000f
        /*0254*/ 	.word	0x00030840
        /*0258*/ 	.short	0x010a
        /*025a*/ 	.byte	0x3f
	.zero		1


	//   ....[23]....
        /*025c*/ 	.word	0x00008ff0
        /*0260*/ 	.word	0x0000000f
        /*0264*/ 	.word	0x00030828
        /*0268*/ 	.short	0x010a
        /*026a*/ 	.byte	0x3f
	.zero		1


	//   ....[24]....
        /*026c*/ 	.word	0x00009300
        /*0270*/ 	.word	0x00000003
        /*0274*/ 	.word	0x00030840
        /*0278*/ 	.short	0x010a
        /*027a*/ 	.byte	0x3f
	.zero		1


	//   ....[25]....
        /*027c*/ 	.word	0x00009760
        /*0280*/ 	.word	0x00000007
        /*0284*/ 	.word	0x00000000
        /*0288*/ 	.short	0x010a
        /*028a*/ 	.byte	0x3f
	.zero		1


	//   ....[26]....
        /*028c*/ 	.word	0x000097b0
        /*0290*/ 	.word	0x00000003
        /*0294*/ 	.word	0x00000000
        /*0298*/ 	.short	0x010a
        /*029a*/ 	.byte	0x3f
	.zero		1


	//   ....[27]....
        /*029c*/ 	.word	0x00009810
        /*02a0*/ 	.word	0x00000005
        /*02a4*/ 	.word	0x00000000
        /*02a8*/ 	.short	0x010a
        /*02aa*/ 	.byte	0x3f
	.zero		1


	//   ....[28]....
        /*02ac*/ 	.word	0x00009840
        /*02b0*/ 	.word	0x00000003
        /*02b4*/ 	.word	0x00000000
        /*02b8*/ 	.short	0x010a
        /*02ba*/ 	.byte	0x3f
	.zero		1


	//   ....[29]....
        /*02bc*/ 	.word	0x00009940
        /*02c0*/ 	.word	0x00000000
        /*02c4*/ 	.word	0x00030800
        /*02c8*/ 	.short	0x010a
        /*02ca*/ 	.byte	0x3f
	.zero		1


	//   ....[30]....
        /*02cc*/ 	.word	0x00009990
        /*02d0*/ 	.word	0x00000000
        /*02d4*/ 	.word	0x00030810
        /*02d8*/ 	.short	0x010a
        /*02da*/ 	.byte	0x3f
	.zero		1


	//   ....[31]....
        /*02dc*/ 	.word	0x000099e0
        /*02e0*/ 	.word	0x00000000
        /*02e4*/ 	.word	0x00030830
        /*02e8*/ 	.short	0x010a
        /*02ea*/ 	.byte	0x3f
	.zero		1


	//   ....[32]....
        /*02ec*/ 	.word	0x00009a30
        /*02f0*/ 	.word	0x0000000f
        /*02f4*/ 	.word	0x00030820
        /*02f8*/ 	.short	0x010a
        /*02fa*/ 	.byte	0x3f
	.zero		1


	//   ....[33]....
        /*02fc*/ 	.word	0x00009a80
        /*0300*/ 	.word	0x0000000f
        /*0304*/ 	.word	0x00030840
        /*0308*/ 	.short	0x010a
        /*030a*/ 	.byte	0x3f
	.zero		1


	//   ....[34]....
        /*030c*/ 	.word	0x00009ad0
        /*0310*/ 	.word	0x0000000f
        /*0314*/ 	.word	0x00030828
        /*0318*/ 	.short	0x010a
        /*031a*/ 	.byte	0x3f
	.zero		1


	//   ....[35]....
        /*031c*/ 	.word	0x00009b20
        /*0320*/ 	.word	0x0000000f
        /*0324*/ 	.word	0x00030848
        /*0328*/ 	.short	0x010a
        /*032a*/ 	.byte	0x3f
	.zero		1


	//   ....[36]....
        /*032c*/ 	.word	0x00009b80
        /*0330*/ 	.word	0x0000000f
        /*0334*/ 	.word	0x00030820
        /*0338*/ 	.short	0x010a
        /*033a*/ 	.byte	0x3f
	.zero		1


	//   ....[37]....
        /*033c*/ 	.word	0x00009bd0
        /*0340*/ 	.word	0x0000000f
        /*0344*/ 	.word	0x00030840
        /*0348*/ 	.short	0x010a
        /*034a*/ 	.byte	0x3f
	.zero		1


	//   ....[38]....
        /*034c*/ 	.word	0x00009c20
        /*0350*/ 	.word	0x0000000f
        /*0354*/ 	.word	0x00030828
        /*0358*/ 	.short	0x010a
        /*035a*/ 	.byte	0x3f
	.zero		1


	//   ....[39]....
        /*035c*/ 	.word	0x00009c70
        /*0360*/ 	.word	0x00000003
        /*0364*/ 	.word	0x00030840
        /*0368*/ 	.short	0x010a
        /*036a*/ 	.byte	0x3f
	.zero		1


	//   ....[40]....
        /*036c*/ 	.word	0x00009d40
        /*0370*/ 	.word	0x00000007
        /*0374*/ 	.word	0x00000000
        /*0378*/ 	.short	0x010a
        /*037a*/ 	.byte	0x3f
	.zero		1


	//   ....[41]....
        /*037c*/ 	.word	0x00009d90
        /*0380*/ 	.word	0x00000003
        /*0384*/ 	.word	0x00000000
        /*0388*/ 	.short	0x010a
        /*038a*/ 	.byte	0x3f
	.zero		1


	//   ....[42]....
        /*038c*/ 	.word	0x00009de0
        /*0390*/ 	.word	0x00000005
        /*0394*/ 	.word	0x00000000
        /*0398*/ 	.short	0x010a
        /*039a*/ 	.byte	0x3f
	.zero		1


	//----- nvinfo : EIATTR_NUM_MBARRIERS
	.align		4
.L_828:
        /*039c*/ 	.byte	0x03, 0x38
        /*039e*/ 	.short	0x0009


	//----- nvinfo : EIATTR_EXIT_INSTR_OFFSETS
	.align		4
        /*03a0*/ 	.byte	0x04, 0x1c
        /*03a2*/ 	.short	(.L_830 - .L_829)


	//   ....[0]....
.L_829:
        /*03a4*/ 	.word	0x00009890


	//----- nvinfo : EIATTR_MAX_THREADS
	.align		4
.L_830:
        /*03a8*/ 	.byte	0x04, 0x05
        /*03aa*/ 	.short	(.L_832 - .L_831)
.L_831:
        /*03ac*/ 	.word	0x00000180
        /*03b0*/ 	.word	0x00000001
        /*03b4*/ 	.word	0x00000001


	//----- nvinfo : EIATTR_CRS_STACK_SIZE
	.align		4
.L_832:
        /*03b8*/ 	.byte	0x04, 0x1e
        /*03ba*/ 	.short	(.L_834 - .L_833)
.L_833:
        /*03bc*/ 	.word	0x00000000


	//----- nvinfo : EIATTR_CBANK_PARAM_SIZE
	.align		4
.L_834:
        /*03c0*/ 	.byte	0x03, 0x19
        /*03c2*/ 	.short	0x0770


	//----- nvinfo : EIATTR_PARAM_CBANK
	.align		4
        /*03c4*/ 	.byte	0x04, 0x0a
        /*03c6*/ 	.short	(.L_836 - .L_835)
	.align		4
.L_835:
        /*03c8*/ 	.word	index@(.nv.constant0._ZN7cutlass13device_kernelIN5flash11enable_sm90INS1_16FlashAttnBwdSm90INS1_25CollectiveMainloopBwdSm90ILi2ELi2ELi2EN4cute5tupleIJNS5_1CILi1EEES8_S8_EEENS6_IJNS7_ILi64EEENS7_ILi128EEESB_EEENS_10bfloat16_tEfNS_4arch4Sm90ELb1ELb0ELb1ELb1ELb0ELb1ELb0ELb0ELi2ELi1ELi2ELi1ELb0EEENS1_24CollectiveEpilogueBwdGQAISC_fSF_Li256ELb1ELb0EEENS1_25SingleTileBwdLPTSchedulerILb1ELi128ELb0EEEEEEEEEvNT_6ParamsE)
        /*03cc*/ 	.short	0x0210
        /*03ce*/ 	.short	0x0770


	//----- nvinfo : EIATTR_SW_WAR
	.align		4
.L_836:
        /*03d0*/ 	.byte	0x04, 0x36
        /*03d2*/ 	.short	(.L_838 - .L_837)
.L_837:
        /*03d4*/ 	.word	0x00000008
.L_838:


//--------------------- .nv.info._ZN7cutlass13device_kernelIN5flash32FlashAttnBwdPostprocessConvertdQIN4cute5tupleIJNS3_1CILi128EEES6_EEENS_10bfloat16_tEfNS_4arch4Sm90ELi256ENS3_8TiledMMAINS3_8MMA_AtomIJNS3_4SM904GMMA28MMA_64x128x16_F32BF16BF16_RSILNSE_5MajorE0ELSG_1ELNSE_7ScaleInE1ELSH_1EEEEEENS3_6LayoutINS4_IJNS5_ILi2EEENS5_ILi1EEESM_EEENS4_IJSM_NS5_ILi0EEESO_EEEEENS4_IJNS3_10UnderscoreESR_SR_EEEEELb0EEEEEvNT_6ParamsE --------------------------
	.section	.nv.info._ZN7cutlass13device_kernelIN5flash32FlashAttnBwdPostprocessConvertdQIN4cute5tupleIJNS3_1CILi128EEES6_EEENS_10bfloat16_tEfNS_4arch4Sm90ELi256ENS3_8TiledMMAINS3_8MMA_AtomIJNS3_4SM904GMMA28MMA_64x128x16_F32BF16BF16_RSILNSE_5MajorE0ELSG_1ELNSE_7ScaleInE1ELSH_1EEEEEENS3_6LayoutINS4_IJNS5_ILi2EEENS5_ILi1EEESM_EEENS4_IJSM_NS5_ILi0EEESO_EEEEENS4_IJNS3_10UnderscoreESR_SR_EEEEELb0EEEEEvNT_6ParamsE,"",@"SHT_CUDA_INFO"
	.sectionflags	@""
	.align	4


	//----- nvinfo : EIATTR_CUDA_API_VERSION
	.align		4
        /*0000*/ 	.byte	0x04, 0x37
        /*0002*/ 	.short	(.L_840 - .L_839)
.L_839:
        /*0004*/ 	.word	0x00000082


	//----- nvinfo : EIATTR_KPARAM_INFO
	.align		4
.L_840:
        /*0008*/ 	.byte	0x04, 0x17
        /*000a*/ 	.short	(.L_842 - .L_841)
.L_841:
        /*000c*/ 	.word	0x00000000
        /*0010*/ 	.short	0x0000
        /*0012*/ 	.short	0x0000
        /*0014*/ 	.byte	0x00, 0xf0, 0xc1, 0x01


	//----- nvinfo : EIATTR_SPARSE_MMA_MASK
	.align		4
.L_842:
        /*0018*/ 	.byte	0x03, 0x50
        /*001a*/ 	.short	0x0000


	//----- nvinfo : EIATTR_MAXREG_COUNT
	.align		4
        /*001c*/ 	.byte	0x03, 0x1b
        /*001e*/ 	.short	0x0080


	//----- nvinfo : EIATTR_NUM_BARRIERS
	.align		4
        /*0020*/ 	.byte	0x02, 0x4c
        /*0022*/ 	.byte	0x01
	.zero		1


	//----- nvinfo : EIATTR_MERCURY_ISA_VERSION
	.align		4
        /*0024*/ 	.byte	0x03, 0x5f
        /*0026*/ 	.short	0x0101


	//----- nvinfo : EIATTR_MBARRIER_INSTR_OFFSETS
	.align		4
        /*0028*/ 	.byte	0x04, 0x39
        /*002a*/ 	.short	(.L_844 - .L_843)


	//   ....[0]....
.L_843:
        /*002c*/ 	.word	0x000004a0
        /*0030*/ 	.word	0x000000ff
        /*0034*/ 	.word	0x00018000
        /*0038*/ 	.short	0x0100
        /*003a*/ 	.byte	0x06
	.zero		1


	//   ....[1]....
        /*003c*/ 	.word	0x000005b0
        /*0040*/ 	.word	0x00000039
        /*0044*/ 	.word	0x00018000
        /*0048*/ 	.short	0x010a
        /*004a*/ 	.byte	0x3f
	.zero		1


	//----- nvinfo : EIATTR_NUM_MBARRIERS
	.align		4
.L_844:
        /*004c*/ 	.byte	0x03, 0x38
        /*004e*/ 	.short	0x0001


	//----- nvinfo : EIATTR_EXIT_INSTR_OFFSETS
	.align		4
        /*0050*/ 	.byte	0x04, 0x1c
        /*0052*/ 	.short	(.L_846 - .L_845)


	//   ....[0]....
.L_845:
        /*0054*/ 	.word	0x000001b0


	//   ....[1]....
        /*0058*/ 	.word	0x00001a00


	//   ....[2]....
        /*005c*/ 	.word	0x00001ad0


	//----- nvinfo : EIATTR_MAX_THREADS
	.align		4
.L_846:
        /*0060*/ 	.byte	0x04, 0x05
        /*0062*/ 	.short	(.L_848 - .L_847)
.L_847:
        /*0064*/ 	.word	0x00000100
        /*0068*/ 	.word	0x00000001
        /*006c*/ 	.word	0x00000001


	//----- nvinfo : EIATTR_CRS_STACK_SIZE
	.align		4
.L_848:
        /*0070*/ 	.byte	0x04, 0x1e
        /*0072*/ 	.short	(.L_850 - .L_849)
.L_849:
        /*0074*/ 	.word	0x00000000


	//----- nvinfo : EIATTR_CBANK_PARAM_SIZE
	.align		4
.L_850:
        /*0078*/ 	.byte	0x03, 0x19
        /*007a*/ 	.short	0x0070


	//----- nvinfo : EIATTR_PARAM_CBANK
	.align		4
        /*007c*/ 	.byte	0x04, 0x0a
        /*007e*/ 	.short	(.L_852 - .L_851)
	.align		4
.L_851:
        /*0080*/ 	.word	index@(.nv.constant0._ZN7cutlass13device_kernelIN5flash32FlashAttnBwdPostprocessConvertdQIN4cute5tupleIJNS3_1CILi128EEES6_EEENS_10bfloat16_tEfNS_4arch4Sm90ELi256ENS3_8TiledMMAINS3_8MMA_AtomIJNS3_4SM904GMMA28MMA_64x128x16_F32BF16BF16_RSILNSE_5MajorE0ELSG_1ELNSE_7ScaleInE1ELSH_1EEEEEENS3_6LayoutINS4_IJNS5_ILi2EEENS5_ILi1EEESM_EEENS4_IJSM_NS5_ILi0EEESO_EEEEENS4_IJNS3_10UnderscoreESR_SR_EEEEELb0EEEEEvNT_6ParamsE)
        /*0084*/ 	.short	0x0210
        /*0086*/ 	.short	0x0070


	//----- nvinfo : EIATTR_SW_WAR
	.align		4
.L_852:
        /*0088*/ 	.byte	0x04, 0x36
        /*008a*/ 	.short	(.L_854 - .L_853)
.L_853:
        /*008c*/ 	.word	0x00000008
.L_854:


//--------------------- .nv.info._ZN7cutlass13device_kernelIN5flash32FlashAttnBwdPostprocessConvertdQIN4cute5tupleIJNS3_1CILi64EEENS5_ILi128EEEEEENS_10bfloat16_tEfNS_4arch4Sm90ELi256ENS3_8TiledMMAINS3_8MMA_AtomIJNS3_4SM904GMMA27MMA_64x64x16_F32BF16BF16_SSILNSF_5MajorE0ELSH_1ELNSF_7ScaleInE1ELSI_1EEEEEENS3_6LayoutINS4_IJNS5_ILi1EEENS5_ILi2EEESM_EEENS4_IJNS5_ILi0EEESM_SP_EEEEENS4_IJNS3_10UnderscoreESS_SS_EEEEELb0EEEEEvNT_6ParamsE --------------------------
	.section	.nv.info._ZN7cutlass13device_kernelIN5flash32FlashAttnBwdPostprocessConvertdQIN4cute5tupleIJNS3_1CILi64EEENS5_ILi128EEEEEENS_10bfloat16_tEfNS_4arch4Sm90ELi256ENS3_8TiledMMAINS3_8MMA_AtomIJNS3_4SM904GMMA27MMA_64x64x16_F32BF16BF16_SSILNSF_5MajorE0ELSH_1ELNSF_7ScaleInE1ELSI_1EEEEEENS3_6LayoutINS4_IJNS5_ILi1EEENS5_ILi2EEESM_EEENS4_IJNS5_ILi0EEESM_SP_EEEEENS4_IJNS3_10UnderscoreESS_SS_EEEEELb0EEEEEvNT_6ParamsE,"",@"SHT_CUDA_INFO"
	.sectionflags	@""
	.align	4


	//----- nvinfo : EIATTR_CUDA_API_VERSION
	.align		4
        /*0000*/ 	.byte	0x04, 0x37
        /*0002*/ 	.short	(.L_856 - .L_855)
.L_855:
        /*0004*/ 	.word	0x00000082


	//----- nvinfo : EIATTR_KPARAM_INFO
	.align		4
.L_856:
        /*0008*/ 	.byte	0x04, 0x17
        /*000a*/ 	.short	(.L_858 - .L_857)
.L_857:
        /*000c*/ 	.word	0x00000000
        /*0010*/ 	.short	0x0000
        /*0012*/ 	.short	0x0000
        /*0014*/ 	.byte	0x00, 0xf0, 0xc1, 0x01


	//----- nvinfo : EIATTR_SPARSE_MMA_MASK
	.align		4
.L_858:
        /*0018*/ 	.byte	0x03, 0x50
        /*001a*/ 	.short	0x0000


	//----- nvinfo : EIATTR_MAXREG_COUNT
	.align		4
        /*001c*/ 	.byte	0x03, 0x1b
        /*001e*/ 	.short	0x0080


	//----- nvinfo : EIATTR_NUM_BARRIERS
	.align		4
        /*0020*/ 	.byte	0x02, 0x4c
        /*0022*/ 	.byte	0x01
	.zero		1


	//----- nvinfo : EIATTR_MERCURY_ISA_VERSION
	.align		4
        /*0024*/ 	.byte	0x03, 0x5f
        /*0026*/ 	.short	0x0101


	//----- nvinfo : EIATTR_MBARRIER_INSTR_OFFSETS
	.align		4
        /*0028*/ 	.byte	0x04, 0x39
        /*002a*/ 	.short	(.L_860 - .L_859)


	//   ....[0]....
.L_859:
        /*002c*/ 	.word	0x000004a0
        /*0030*/ 	.word	0x000000ff
        /*0034*/ 	.word	0x0000c000
        /*0038*/ 	.short	0x0100
        /*003a*/ 	.byte	0x06
	.zero		1


	//   ....[1]....
        /*003c*/ 	.word	0x000005b0
        /*0040*/ 	.word	0x00000029
        /*0044*/ 	.word	0x0000c000
        /*0048*/ 	.short	0x010a
        /*004a*/ 	.byte	0x3f
	.zero		1


	//----- nvinfo : EIATTR_NUM_MBARRIERS
	.align		4
.L_860:
        /*004c*/ 	.byte	0x03, 0x38
        /*004e*/ 	.short	0x0001


	//----- nvinfo : EIATTR_EXIT_INSTR_OFFSETS
	.align		4
        /*0050*/ 	.byte	0x04, 0x1c
        /*0052*/ 	.short	(.L_862 - .L_861)


	//   ....[0]....
.L_861:
        /*0054*/ 	.word	0x000001b0


	//   ....[1]....
        /*0058*/ 	.word	0x000011b0


	//   ....[2]....
        /*005c*/ 	.word	0x00001280


	//----- nvinfo : EIATTR_MAX_THREADS
	.align		4
.L_862:
        /*0060*/ 	.byte	0x04, 0x05
        /*0062*/ 	.short	(.L_864 - .L_863)
.L_863:
        /*0064*/ 	.word	0x00000100
        /*0068*/ 	.word	0x00000001
        /*006c*/ 	.word	0x00000001


	//----- nvinfo : EIATTR_CRS_STACK_SIZE
	.align		4
.L_864:
        /*0070*/ 	.byte	0x04, 0x1e
        /*0072*/ 	.short	(.L_866 - .L_865)
.L_865:
        /*0074*/ 	.word	0x00000000


	//----- nvinfo : EIATTR_CBANK_PARAM_SIZE
	.align		4
.L_866:
        /*0078*/ 	.byte	0x03, 0x19
        /*007a*/ 	.short	0x0070


	//----- nvinfo : EIATTR_PARAM_CBANK
	.align		4
        /*007c*/ 	.byte	0x04, 0x0a
        /*007e*/ 	.short	(.L_868 - .L_867)
	.align		4
.L_867:
        /*0080*/ 	.word	index@(.nv.constant0._ZN7cutlass13device_kernelIN5flash32FlashAttnBwdPostprocessConvertdQIN4cute5tupleIJNS3_1CILi64EEENS5_ILi128EEEEEENS_10bfloat16_tEfNS_4arch4Sm90ELi256ENS3_8TiledMMAINS3_8MMA_AtomIJNS3_4SM904GMMA27MMA_64x64x16_F32BF16BF16_SSILNSF_5MajorE0ELSH_1ELNSF_7ScaleInE1ELSI_1EEEEEENS3_6LayoutINS4_IJNS5_ILi1EEENS5_ILi2EEESM_EEENS4_IJNS5_ILi0EEESM_SP_EEEEENS4_IJNS3_10UnderscoreESS_SS_EEEEELb0EEEEEvNT_6ParamsE)
        /*0084*/ 	.short	0x0210
        /*0086*/ 	.short	0x0070


	//----- nvinfo : EIATTR_SW_WAR
	.align		4
.L_868:
        /*0088*/ 	.byte	0x04, 0x36
        /*008a*/ 	.short	(.L_870 - .L_869)
.L_869:
        /*008c*/ 	.word	0x00000008
.L_870:


//--------------------- .nv.info._ZN7cutlass13device_kernelIN5flash11enable_sm90INS1_16FlashAttnBwdSm90INS1_25CollectiveMainloopBwdSm90ILi2ELi2ELi2EN4cute5tupleIJNS5_1CILi1EEES8_S8_EEENS6_IJNS7_ILi64EEENS7_ILi128EEESB_EEENS_10bfloat16_tEfNS_4arch4Sm90ELb1ELb0ELb1ELb1ELb1ELb1ELb0ELb0ELi2ELi1ELi2ELi1ELb0EEENS1_24CollectiveEpilogueBwdGQAISC_fSF_Li256ELb1ELb1EEENS1_25SingleTileBwdLPTSchedulerILb1ELi128ELb1EEEEEEEEEvNT_6ParamsE --------------------------
	.section	.nv.info._ZN7cutlass13device_kernelIN5flash11enable_sm90INS1_16FlashAttnBwdSm90INS1_25CollectiveMainloopBwdSm90ILi2ELi2ELi2EN4cute5tupleIJNS5_1CILi1EEES8_S8_EEENS6_IJNS7_ILi64EEENS7_ILi128EEESB_EEENS_10bfloat16_tEfNS_4arch4Sm90ELb1ELb0ELb1ELb1ELb1ELb1ELb0ELb0ELi2ELi1ELi2ELi1ELb0EEENS1_24CollectiveEpilogueBwdGQAISC_fSF_Li256ELb1ELb1EEENS1_25SingleTileBwdLPTSchedulerILb1ELi128ELb1EEEEEEEEEvNT_6ParamsE,"",@"SHT_CUDA_INFO"
	.sectionflags	@""
	.align	4


	//----- nvinfo : EIATTR_CUDA_API_VERSION
	.align		4
        /*0000*/ 	.byte	0x04, 0x37
        /*0002*/ 	.short	(.L_872 - .L_871)
.L_871:
        /*0004*/ 	.word	0x00000082


	//----- nvinfo : EIATTR_KPARAM_INFO
	.align		4
.L_872:
        /*0008*/ 	.byte	0x04, 0x17
        /*000a*/ 	.short	(.L_874 - .L_873)
.L_873:
        /*000c*/ 	.word	0x00000000
        /*0010*/ 	.short	0x0000
        /*0012*/ 	.short	0x0070
        /*0014*/ 	.byte	0x00, 0xf0, 0x01, 0x1c


	//----- nvinfo : EIATTR_SPARSE_MMA_MASK
	.align		4
.L_874:
        /*0018*/ 	.byte	0x03, 0x50
        /*001a*/ 	.short	0x0000


	//----- nvinfo : EIATTR_MAXREG_COUNT
	.align		4
        /*001c*/ 	.byte	0x03, 0x1b
        /*001e*/ 	.short	0x00a8


	//----- nvinfo : EIATTR_NUM_BARRIERS
	.align		4
        /*0020*/ 	.byte	0x02, 0x4c
        /*0022*/ 	.byte	0x10
	.zero		1


	//----- nvinfo : EIATTR_EXTERNS
	.align		4
        /*0024*/ 	.byte	0x04, 0x0f
        /*0026*/ 	.short	(.L_876 - .L_875)


	//   ....[0]....
	.align		4
.L_875:
        /*0028*/ 	.word	index@(__assertfail)


	//----- nvinfo : EIATTR_ANNOTATIONS
	.align		4
.L_876:
        /*002c*/ 	.byte	0x04, 0x55
        /*002e*/ 	.short	(.L_878 - .L_877)


	//   ....[0]....
.L_877:
        /*0030*/ 	.word	0x00000001
        /*0034*/ 	.byte	0xb0, 0x15, 0x00, 0x00, 0x01, 0x00, 0x00, 0x00, 0x20, 0x1c, 0x00, 0x00, 0x01, 0x00, 0x00, 0x00
        /*0044*/ 	.byte	0x30, 0x37, 0x00, 0x00, 0x01, 0x00, 0x00, 0x00, 0xf0, 0x37, 0x00, 0x00, 0x01, 0x00, 0x00, 0x00
        /*0054*/ 	.byte	0xa0, 0x8c, 0x00, 0x00, 0x01, 0x00, 0x00, 0x00, 0xa0, 0x8f, 0x00, 0x00, 0x01, 0x00, 0x00, 0x00
        /*0064*/ 	.byte	0x00, 0x9b, 0x00, 0x00, 0x01, 0x00, 0x00, 0x00, 0x20, 0x9b, 0x00, 0x00, 0x01, 0x00, 0x00, 0x00
        /*0074*/ 	.byte	0x90, 0x9e, 0x00, 0x00


	//----- nvinfo : EIATTR_MERCURY_ISA_VERSION
	.align		4
.L_878:
        /*0078*/ 	.byte	0x03, 0x5f
        /*007a*/ 	.short	0x0101


	//----- nvinfo : EIATTR_INT_WARP_WIDE_INSTR_OFFSETS
	.align		4
        /*007c*/ 	.byte	0x04, 0x31
        /*007e*/ 	.short	(.L_880 - .L_879)


	//   ....[0]....
.L_879:
        /*0080*/ 	.word	0x00000190


	//   ....[1]....
        /*0084*/ 	.word	0x000001c0


	//   ....[2]....
        /*0088*/ 	.word	0x00007080


	//   ....[3]....
        /*008c*/ 	.word	0x00007730


	//   ....[4]....
        /*0090*/ 	.word	0x00007c60


	//----- nvinfo : EIATTR_COOP_GROUP_MASK_REGIDS
	.align		4
.L_880:
        /*0094*/ 	.byte	0x04, 0x29
        /*0096*/ 	.short	(.L_882 - .L_881)


	//   ....[0]....
.L_881:
        /*0098*/ 	.word	0xffffffff


	//   ....[1]....
        /*009c*/ 	.word	0xffffffff


	//   ....[2]....
        /*00a0*/ 	.word	0xffffffff


	//   ....[3]....
        /*00a4*/ 	.word	0xffffffff


	//   ....[4]....
        /*00a8*/ 	.word	0xffffffff


	//   ....[5]....
        /*00ac*/ 	.word	0xffffffff


	//   ....[6]....
        /*00b0*/ 	.word	0xffffffff


	//   ....[7]....
        /*00b4*/ 	.word	0xffffffff


	//   ....[8]....
        /*00b8*/ 	.word	0xffffffff


	//   ....[9]....
        /*00bc*/ 	.word	0xffffffff


	//   ....[10]....
        /*00c0*/ 	.word	0xffffffff


	//   ....[11]....
        /*00c4*/ 	.word	0xffffffff


	//   ....[12]....
        /*00c8*/ 	.word	0xffffffff


	//   ....[13]....
        /*00cc*/ 	.word	0xffffffff


	//   ....[14]....
        /*00d0*/ 	.word	0xffffffff


	//   ....[15]....
        /*00d4*/ 	.word	0xffffffff


	//   ....[16]....
        /*00d8*/ 	.word	0xffffffff


	//   ....[17]....
        /*00dc*/ 	.word	0x0500000f


	//   ....[18]....
        /*00e0*/ 	.word	0x0500000f


	//   ....[19]....
        /*00e4*/ 	.word	0x0500000f


	//   ....[20]....
        /*00e8*/ 	.word	0x0500000f


	//   ....[21]....
        /*00ec*/ 	.word	0x0500000f


	//   ....[22]....
        /*00f0*/ 	.word	0x0500000f


	//----- nvinfo : EIATTR_COOP_GROUP_INSTR_OFFSETS
	.align		4
.L_882:
        /*00f4*/ 	.byte	0x04, 0x28
        /*00f6*/ 	.short	(.L_884 - .L_883)


	//   ....[0]....
.L_883:
        /*00f8*/ 	.word	0x00000070


	//   ....[1]....
        /*00fc*/ 	.word	0x000001a0


	//   ....[2]....
        /*0100*/ 	.word	0x000001f0


	//   ....[3]....
        /*0104*/ 	.word	0x000003e0


	//   ....[4]....
        /*0108*/ 	.word	0x00000630


	//   ....[5]....
        /*010c*/ 	.word	0x00001850


	//   ....[6]....
        /*0110*/ 	.word	0x000057c0


	//   ....[7]....
        /*0114*/ 	.word	0x00005940


	//   ....[8]....
        /*0118*/ 	.word	0x00005c30


	//   ....[9]....
        /*011c*/ 	.word	0x00005dc0


	//   ....[10]....
        /*0120*/ 	.word	0x00005ed0


	//   ....[11]....
        /*0124*/ 	.word	0x00006c80


	//   ....[12]....
        /*0128*/ 	.word	0x00006fb0


	//   ....[13]....
        /*012c*/ 	.word	0x000073b0


	//   ....[14]....
        /*0130*/ 	.word	0x00007660


	//   ....[15]....
        /*0134*/ 	.word	0x00007920


	//   ....[16]....
        /*0138*/ 	.word	0x00007b90


	//   ....[17]....
        /*013c*/ 	.word	0x0000a6e0


	//   ....[18]....
        /*0140*/ 	.word	0x0000a860


	//   ....[19]....
        /*0144*/ 	.word	0x0000a8d0


	//   ....[20]....
        /*0148*/ 	.word	0x0000a940


	//   ....[21]....
        /*014c*/ 	.word	0x0000a9b0


	//   ....[22]....
        /*0150*/ 	.word	0x0000aa20


	//----- nvinfo : EIATTR_REG_RECONFIG
	.align		4
.L_884:
        /*0154*/ 	.byte	0x01, 0x54
	.zero		2


	//----- nvinfo : EIATTR_SYSCALL_OFFSETS
	.align		4
        /*0158*/ 	.byte	0x04, 0x46
        /*015a*/ 	.short	(.L_886 - .L_885)


	//   ....[0]....
.L_885:
        /*015c*/ 	.word	0x00001480


	//   ....[1]....
        /*0160*/ 	.word	0x00001570


	//   ....[2]....
        /*0164*/ 	.word	0x000016e0


	//   ....[3]....
        /*0168*/ 	.word	0x000017d0


	//----- nvinfo : EIATTR_MBARRIER_INSTR_OFFSETS
	.align		4
.L_886:
        /*016c*/ 	.byte	0x04, 0x39
        /*016e*/ 	.short	(.L_888 - .L_887)


	//   ....[0]....
.L_887:
        /*0170*/ 	.word	0x00000290
        /*0174*/ 	.word	0x000000ff
        /*0178*/ 	.word	0x00030800
        /*017c*/ 	.short	0x0100
        /*017e*/ 	.byte	0x06
	.zero		1


	//   ....[1]....
        /*0180*/ 	.word	0x00000390
        /*0184*/ 	.word	0x000000ff
        /*0188*/ 	.word	0x00030810
        /*018c*/ 	.short	0x0100
        /*018e*/ 	.byte	0x08
	.zero		1


	//   ....[2]....
        /*0190*/ 	.word	0x000003a0
        /*0194*/ 	.word	0x000000ff
        /*0198*/ 	.word	0x00030820
        /*019c*/ 	.short	0x0100
        /*019e*/ 	.byte	0x08
	.zero		1


	//   ....[3]....
        /*01a0*/ 	.word	0x000003b0
        /*01a4*/ 	.word	0x000000ff
        /*01a8*/ 	.word	0x00030818
        /*01ac*/ 	.short	0x0100
        /*01ae*/ 	.byte	0x08
	.zero		1


	//   ....[4]....
        /*01b0*/ 	.word	0x000003c0
        /*01b4*/ 	.word	0x000000ff
        /*01b8*/ 	.word	0x00030828
        /*01bc*/ 	.short	0x0100
        /*01be*/ 	.byte	0x08
	.zero		1


	//   ....[5]....
        /*01c0*/ 	.word	0x000004f0
        /*01c4*/ 	.word	0x000000ff
        /*01c8*/ 	.word	0x00030830
        /*01cc*/ 	.short	0x0100
        /*01ce*/ 	.byte	0x08
	.zero		1


	//   ....[6]....
        /*01d0*/ 	.word	0x00000500
        /*01d4*/ 	.word	0x000000ff
        /*01d8*/ 	.word	0x00030840
        /*01dc*/ 	.short	0x0100
        /*01de*/ 	.byte	0x08
	.zero		1


	//   ....[7]....
        /*01e0*/ 	.word	0x00000510
        /*01e4*/ 	.word	0x000000ff
        /*01e8*/ 	.word	0x00030838
        /*01ec*/ 	.short	0x0100
        /*01ee*/ 	.byte	0x08
	.zero		1


	//   ....[8]....
        /*01f0*/ 	.word	0x00000520
        /*01f4*/ 	.word	0x000000ff
        /*01f8*/ 	.word	0x00030848
        /*01fc*/ 	.short	0x0100
        /*01fe*/ 	.byte	0x08
	.zero		1


	//   ....[9]....
        /*0200*/ 	.word	0x00001890
        /*0204*/ 	.word	0x00000010
        /*0208*/ 	.word	0x00030800
        /*020c*/ 	.short	0x010a
        /*020e*/ 	.byte	0x3f
	.zero		1


	//   ....[10]....
        /*0210*/ 	.word	0x00001930
        /*0214*/ 	.word	0x00000010
        /*0218*/ 	.word	0x00030800
        /*021c*/ 	.short	0x010a
        /*021e*/ 	.byte	0x3f
	.zero		1


	//   ....[11]....
        /*0220*/ 	.word	0x00002070
        /*0224*/ 	.word	0x00000000
        /*0228*/ 	.word	0x00030810
        /*022c*/ 	.short	0x010a
        /*022e*/ 	.byte	0x3f
	.zero		1


	//   ....[12]....
        /*0230*/ 	.word	0x000020b0
        /*0234*/ 	.word	0x00000000
        /*0238*/ 	.word	0x00030810
        /*023c*/ 	.short	0x010a
        /*023e*/ 	.byte	0x3f
	.zero		1


	//   ....[13]....
        /*0240*/ 	.word	0x00002610
        /*0244*/ 	.word	0x00000000
        /*0248*/ 	.word	0x00030830
        /*024c*/ 	.short	0x010a
        /*024e*/ 	.byte	0x3f
	.zero		1


	//   ....[14]....
        /*0250*/ 	.word	0x00002980
        /*0254*/ 	.word	0x00000000
        /*0258*/ 	.word	0x00030830
        /*025c*/ 	.short	0x010a
        /*025e*/ 	.byte	0x3f
	.zero		1


	//   ....[15]....
        /*0260*/ 	.word	0x000048c0
        /*0264*/ 	.word	0x00000006
        /*0268*/ 	.word	0x00000000
        /*026c*/ 	.short	0x0101
        /*026e*/ 	.byte	0x3f
	.zero		1


	//   ....[16]....
        /*0270*/ 	.word	0x00004bf0
        /*0274*/ 	.word	0x00000000
        /*0278*/ 	.word	0x00000000
        /*027c*/ 	.short	0x0101
        /*027e*/ 	.byte	0x3f
	.zero		1


	//   ....[17]....
        /*0280*/ 	.word	0x00008920
        /*0284*/ 	.word	0x0000000f
        /*0288*/ 	.word	0x00030820
        /*028c*/ 	.short	0x010a
        /*028e*/ 	.byte	0x3f
	.zero		1


	//   ....[18]....
        /*0290*/ 	.word	0x00009000
        /*0294*/ 	.word	0x0000000f
        /*0298*/ 	.word	0x00030840
        /*029c*/ 	.short	0x010a
        /*029e*/ 	.byte	0x3f
	.zero		1


	//   ....[19]....
        /*02a0*/ 	.word	0x000092d0
        /*02a4*/ 	.word	0x0000000f
        /*02a8*/ 	.word	0x00030828
        /*02ac*/ 	.short	0x010a
        /*02ae*/ 	.byte	0x3f
	.zero		1


	//   ....[20]....
        /*02b0*/ 	.word	0x000095a0
        /*02b4*/ 	.word	0x0000000f
        /*02b8*/ 	.word	0x00030848
        /*02bc*/ 	.short	0x010a
        /*02be*/ 	.byte	0x3f
	.zero		1


	//   ....[21]....
        /*02c0*/ 	.word	0x00009810
        /*02c4*/ 	.word	0x0000000f
        /*02c8*/ 	.word	0x00030820
        /*02cc*/ 	.short	0x010a
        /*02ce*/ 	.byte	0x3f
	.zero		1


	//   ....[22]....
        /*02d0*/ 	.word	0x00009b50
        /*02d4*/ 	.word	0x0000000f
        /*02d8*/ 	.word	0x00030840
        /*02dc*/ 	.short	0x010a
        /*02de*/ 	.byte	0x3f
	.zero		1


	//   ....[23]....
        /*02e0*/ 	.word	0x00009df0
        /*02e4*/ 	.word	0x0000000f
        /*02e8*/ 	.word	0x00030828
        /*02ec*/ 	.short	0x010a
        /*02ee*/ 	.byte	0x3f
	.zero		1


	//   ....[24]....
        /*02f0*/ 	.word	0x0000a100
        /*02f4*/ 	.word	0x00000003
        /*02f8*/ 	.word	0x00030840
        /*02fc*/ 	.short	0x010a
        /*02fe*/ 	.byte	0x3f
	.zero		1


	//   ....[25]....
        /*0300*/ 	.word	0x0000a560
        /*0304*/ 	.word	0x00000007
        /*0308*/ 	.word	0x00000000
        /*030c*/ 	.short	0x010a
        /*030e*/ 	.byte	0x3f
	.zero		1


	//   ....[26]....
        /*0310*/ 	.word	0x0000a5b0
        /*0314*/ 	.word	0x00000003
        /*0318*/ 	.word	0x00000000
        /*031c*/ 	.short	0x010a
        /*031e*/ 	.byte	0x3f
	.zero		1


	//   ....[27]....
        /*0320*/ 	.word	0x0000a610
        /*0324*/ 	.word	0x00000005
        /*0328*/ 	.word	0x00000000
        /*032c*/ 	.short	0x010a
        /*032e*/ 	.byte	0x3f
	.zero		1


	//   ....[28]....
        /*0330*/ 	.word	0x0000a640
        /*0334*/ 	.word	0x00000003
        /*0338*/ 	.word	0x00000000
        /*033c*/ 	.short	0x010a
        /*033e*/ 	.byte	0x3f
	.zero		1


	//   ....[29]....
        /*0340*/ 	.word	0x0000a740
        /*0344*/ 	.word	0x00000000
        /*0348*/ 	.word	0x00030800
        /*034c*/ 	.short	0x010a
        /*034e*/ 	.byte	0x3f
	.zero		1


	//   ....[30]....
        /*0350*/ 	.word	0x0000a790
        /*0354*/ 	.word	0x00000000
        /*0358*/ 	.word	0x00030810
        /*035c*/ 	.short	0x010a
        /*035e*/ 	.byte	0x3f
	.zero		1


	//   ....[31]....
        /*0360*/ 	.word	0x0000a7e0
        /*0364*/ 	.word	0x00000000
        /*0368*/ 	.word	0x00030830
        /*036c*/ 	.short	0x010a
        /*036e*/ 	.byte	0x3f
	.zero		1


	//   ....[32]....
        /*0370*/ 	.word	0x0000aa60
        /*0374*/ 	.word	0x0000000f
        /*0378*/ 	.word	0x00030820
        /*037c*/ 	.short	0x010a
        /*037e*/ 	.byte	0x3f
	.zero		1


	//   ....[33]....
        /*0380*/ 	.word	0x0000aab0
        /*0384*/ 	.word	0x0000000f
        /*0388*/ 	.word	0x00030840
        /*038c*/ 	.short	0x010a
        /*038e*/ 	.byte	0x3f
	.zero		1


	//   ....[34]....
        /*0390*/ 	.word	0x0000ab00
        /*0394*/ 	.word	0x0000000f
        /*0398*/ 	.word	0x00030828
        /*039c*/ 	.short	0x010a
        /*039e*/ 	.byte	0x3f
	.zero		1


	//   ....[35]....
        /*03a0*/ 	.word	0x0000ab50
        /*03a4*/ 	.word	0x0000000f
        /*03a8*/ 	.word	0x00030848
        /*03ac*/ 	.short	0x010a
        /*03ae*/ 	.byte	0x3f
	.zero		1


	//   ....[36]....
        /*03b0*/ 	.word	0x0000abb0
        /*03b4*/ 	.word	0x0000000f
        /*03b8*/ 	.word	0x00030820
        /*03bc*/ 	.short	0x010a
        /*03be*/ 	.byte	0x3f
	.zero		1


	//   ....[37]....
        /*03c0*/ 	.word	0x0000ac00
        /*03c4*/ 	.word	0x0000000f
        /*03c8*/ 	.word	0x00030840
        /*03cc*/ 	.short	0x010a
        /*03ce*/ 	.byte	0x3f
	.zero		1


	//   ....[38]....
        /*03d0*/ 	.word	0x0000ac50
        /*03d4*/ 	.word	0x0000000f
        /*03d8*/ 	.word	0x00030828
        /*03dc*/ 	.short	0x010a
        /*03de*/ 	.byte	0x3f
	.zero		1


	//   ....[39]....
        /*03e0*/ 	.word	0x0000aca0
        /*03e4*/ 	.word	0x00000003
        /*03e8*/ 	.word	0x00030840
        /*03ec*/ 	.short	0x010a
        /*03ee*/ 	.byte	0x3f
	.zero		1


	//   ....[40]....
        /*03f0*/ 	.word	0x0000ad70
        /*03f4*/ 	.word	0x00000007
        /*03f8*/ 	.word	0x00000000
        /*03fc*/ 	.short	0x010a
        /*03fe*/ 	.byte	0x3f
	.zero		1


	//   ....[41]....
        /*0400*/ 	.word	0x0000adc0
        /*0404*/ 	.word	0x00000003
        /*0408*/ 	.word	0x00000000
        /*040c*/ 	.short	0x010a
        /*040e*/ 	.byte	0x3f
	.zero		1


	//   ....[42]....
        /*0410*/ 	.word	0x0000ae10
        /*0414*/ 	.word	0x00000005
        /*0418*/ 	.word	0x00000000
        /*041c*/ 	.short	0x010a
        /*041e*/ 	.byte	0x3f
	.zero		1


	//----- nvinfo : EIATTR_NUM_MBARRIERS
	.align		4
.L_888:
        /*0420*/ 	.byte	0x03, 0x38
        /*0422*/ 	.short	0x0009


	//----- nvinfo : EIATTR_EXIT_INSTR_OFFSETS
	.align		4
        /*0424*/ 	.byte	0x04, 0x1c
        /*0426*/ 	.short	(.L_890 - .L_889)


	//   ....[0]....
.L_889:
        /*0428*/ 	.word	0x0000a690


	//----- nvinfo : EIATTR_MAX_THREADS
	.align		4
.L_890:
        /*042c*/ 	.byte	0x04, 0x05
        /*042e*/ 	.short	(.L_892 - .L_891)
.L_891:
        /*0430*/ 	.word	0x00000180
        /*0434*/ 	.word	0x00000001
        /*0438*/ 	.word	0x00000001


	//----- nvinfo : EIATTR_CRS_STACK_SIZE
	.align		4
.L_892:
        /*043c*/ 	.byte	0x04, 0x1e
        /*043e*/ 	.short	(.L_894 - .L_893)
.L_893:
        /*0440*/ 	.word	0x00000000


	//----- nvinfo : EIATTR_CBANK_PARAM_SIZE
	.align		4
.L_894:
        /*0444*/ 	.byte	0x03, 0x19
        /*0446*/ 	.short	0x0770


	//----- nvinfo : EIATTR_PARAM_CBANK
	.align		4
        /*0448*/ 	.byte	0x04, 0x0a
        /*044a*/ 	.short	(.L_896 - .L_895)
	.align		4
.L_895:
        /*044c*/ 	.word	index@(.nv.constant0._ZN7cutlass13device_kernelIN5flash11enable_sm90INS1_16FlashAttnBwdSm90INS1_25CollectiveMainloopBwdSm90ILi2ELi2ELi2EN4cute5tupleIJNS5_1CILi1EEES8_S8_EEENS6_IJNS7_ILi64EEENS7_ILi128EEESB_EEENS_10bfloat16_tEfNS_4arch4Sm90ELb1ELb0ELb1ELb1ELb1ELb1ELb0ELb0ELi2ELi1ELi2ELi1ELb0EEENS1_24CollectiveEpilogueBwdGQAISC_fSF_Li256ELb1ELb1EEENS1_25SingleTileBwdLPTSchedulerILb1ELi128ELb1EEEEEEEEEvNT_6ParamsE)
        /*0450*/ 	.short	0x0210
        /*0452*/ 	.short	0x0770


	//----- nvinfo : EIATTR_SW_WAR
	.align		4
.L_896:
        /*0454*/ 	.byte	0x04, 0x36
        /*0456*/ 	.short	(.L_898 - .L_897)
.L_897:
        /*0458*/ 	.word	0x00000008
.L_898:


//--------------------- .nv.info._ZN7cutlass13device_kernelIN5flash22FlashAttnBwdPreprocessIN4cute5tupleIJNS3_1CILi64EEENS5_ILi128EEEEEENS_10bfloat16_tEfNS_4arch4Sm90ELb1ELb1EEEEEvNT_6ParamsE --------------------------
	.section	.nv.info._ZN7cutlass13device_kernelIN5flash22FlashAttnBwdPreprocessIN4cute5tupleIJNS3_1CILi64EEENS5_ILi128EEEEEENS_10bfloat16_tEfNS_4arch4Sm90ELb1ELb1EEEEEvNT_6ParamsE,"",@"SHT_CUDA_INFO"
	.sectionflags	@""
	.align	4


	//----- nvinfo : EIATTR_CUDA_API_VERSION
	.align		4
        /*0000*/ 	.byte	0x04, 0x37
        /*0002*/ 	.short	(.L_900 - .L_899)
.L_899:
        /*0004*/ 	.word	0x00000082


	//----- nvinfo : EIATTR_KPARAM_INFO
	.align		4
.L_900:
        /*0008*/ 	.byte	0x04, 0x17
        /*000a*/ 	.short	(.L_902 - .L_901)
.L_901:
        /*000c*/ 	.word	0x00000000
        /*0010*/ 	.short	0x0000
        /*0012*/ 	.short	0x0000
        /*0014*/ 	.byte	0x00, 0xf0, 0xc1, 0x03


	//----- nvinfo : EIATTR_SPARSE_MMA_MASK
	.align		4
.L_902:
        /*0018*/ 	.byte	0x03, 0x50
        /*001a*/ 	.short	0x0000


	//----- nvinfo : EIATTR_MAXREG_COUNT
	.align		4
        /*001c*/ 	.byte	0x03, 0x1b
        /*001e*/ 	.short	0x0080


	//----- nvinfo : EIATTR_MERCURY_ISA_VERSION
	.align		4
        /*0020*/ 	.byte	0x03, 0x5f
        /*0022*/ 	.short	0x0101


	//----- nvinfo : EIATTR_COOP_GROUP_MASK_REGIDS
	.align		4
        /*0024*/ 	.byte	0x04, 0x29
        /*0026*/ 	.short	(.L_904 - .L_903)


	//   ....[0]....
.L_903:
        /*0028*/ 	.word	0xffffffff


	//   ....[1]....
        /*002c*/ 	.word	0xffffffff


	//   ....[2]....
        /*0030*/ 	.word	0xffffffff


	//   ....[3]....
        /*0034*/ 	.word	0xffffffff


	//   ....[4]....
        /*0038*/ 	.word	0xffffffff


	//   ....[5]....
        /*003c*/ 	.word	0xffffffff


	//   ....[6]....
        /*0040*/ 	.word	0xffffffff


	//   ....[7]....
        /*0044*/ 	.word	0xffffffff


	//   ....[8]....
        /*0048*/ 	.word	0xffffffff


	//   ....[9]....
        /*004c*/ 	.word	0xffffffff


	//   ....[10]....
        /*0050*/ 	.word	0xffffffff


	//   ....[11]....
        /*0054*/ 	.word	0xffffffff


	//   ....[12]....
        /*0058*/ 	.word	0xffffffff


	//   ....[13]....
        /*005c*/ 	.word	0xffffffff


	//   ....[14]....
        /*0060*/ 	.word	0xffffffff


	//   ....[15]....
        /*0064*/ 	.word	0xffffffff


	//----- nvinfo : EIATTR_COOP_GROUP_INSTR_OFFSETS
	.align		4
.L_904:
        /*0068*/ 	.byte	0x04, 0x28
        /*006a*/ 	.short	(.L_906 - .L_905)


	//   ....[0]....
.L_905:
        /*006c*/ 	.word	0x000013a0


	//   ....[1]....
        /*0070*/ 	.word	0x000013b0


	//   ....[2]....
        /*0074*/ 	.word	0x000013c0


	//   ....[3]....
        /*0078*/ 	.word	0x000013d0


	//   ....[4]....
        /*007c*/ 	.word	0x00001420


	//   ....[5]....
        /*0080*/ 	.word	0x00001430


	//   ....[6]....
        /*0084*/ 	.word	0x00001440


	//   ....[7]....
        /*0088*/ 	.word	0x00001450


	//   ....[8]....
        /*008c*/ 	.word	0x000014a0


	//   ....[9]....
        /*0090*/ 	.word	0x000014b0


	//   ....[10]....
        /*0094*/ 	.word	0x000014c0


	//   ....[11]....
        /*0098*/ 	.word	0x000014d0


	//   ....[12]....
        /*009c*/ 	.word	0x00001520


	//   ....[13]....
        /*00a0*/ 	.word	0x00001540


	//   ....[14]....
        /*00a4*/ 	.word	0x00001550


	//   ....[15]....
        /*00a8*/ 	.word	0x00001560


	//----- nvinfo : EIATTR_EXIT_INSTR_OFFSETS
	.align		4
.L_906:
        /*00ac*/ 	.byte	0x04, 0x1c
        /*00ae*/ 	.short	(.L_908 - .L_907)


	//   ....[0]....
.L_907:
        /*00b0*/ 	.word	0x000001c0


	//   ....[1]....
        /*00b4*/ 	.word	0x00001bb0


	//   ....[2]....
        /*00b8*/ 	.word	0x00001c30


	//----- nvinfo : EIATTR_MAX_THREADS
	.align		4
.L_908:
        /*00bc*/ 	.byte	0x04, 0x05
        /*00be*/ 	.short	(.L_910 - .L_909)
.L_909:
        /*00c0*/ 	.word	0x00000100
        /*00c4*/ 	.word	0x00000001
        /*00c8*/ 	.word	0x00000001


	//----- nvinfo : EIATTR_CRS_STACK_SIZE
	.align		4
.L_910:
        /*00cc*/ 	.byte	0x04, 0x1e
        /*00ce*/ 	.short	(.L_912 - .L_911)
.L_911:
        /*00d0*/ 	.word	0x00000000


	//----- nvinfo : EIATTR_CBANK_PARAM_SIZE
	.align		4
.L_912:
        /*00d4*/ 	.byte	0x03, 0x19
        /*00d6*/ 	.short	0x00f0


	//----- nvinfo : EIATTR_PARAM_CBANK
	.align		4
        /*00d8*/ 	.byte	0x04, 0x0a
        /*00da*/ 	.short	(.L_914 - .L_913)
	.align		4
.L_913:
        /*00dc*/ 	.word	index@(.nv.constant0._ZN7cutlass13device_kernelIN5flash22FlashAttnBwdPreprocessIN4cute5tupleIJNS3_1CILi64EEENS5_ILi128EEEEEENS_10bfloat16_tEfNS_4arch4Sm90ELb1ELb1EEEEEvNT_6ParamsE)
        /*00e0*/ 	.short	0x0210
        /*00e2*/ 	.short	0x00f0


	//----- nvinfo : EIATTR_SW_WAR
	.align		4
.L_914:
        /*00e4*/ 	.byte	0x04, 0x36
        /*00e6*/ 	.short	(.L_916 - .L_915)
.L_915:
        /*00e8*/ 	.word	0x00000008
.L_916:


//--------------------- .nv.callgraph             --------------------------
	.section	.nv.callgraph,"",@"SHT_CUDA_CALLGRAPH"
	.align	4
	.sectionentsize	8
	.align		4
        /*0000*/ 	.word	0x00000000
	.align		4
        /*0004*/ 	.word	0xffffffff
	.align		4
        /*0008*/ 	.word	index@(_ZN7cutlass13device_kernelIN5flash11enable_sm90INS1_16FlashAttnBwdSm90INS1_25CollectiveMainloopBwdSm90ILi2ELi2ELi2EN4cute5tupleIJNS5_1CILi1EEES8_S8_EEENS6_IJNS7_ILi64EEENS7_ILi128EEESB_EEENS_10bfloat16_tEfNS_4arch4Sm90ELb0ELb0ELb1ELb0ELb0ELb1ELb0ELb0ELi2ELi1ELi2ELi1ELb0EEENS1_21CollectiveEpilogueBwdISC_SD_SF_Li256ELb0ELb0ELi1EEENS1_19SingleTileSchedulerILb0ELb0ELb0ELi128EEEEEEEEEvNT_6ParamsE)
	.align		4
        /*000c*/ 	.word	index@(__assertfail)
	.align		4
        /*0010*/ 	.word	index@(_ZN7cutlass13device_kernelIN5flash11enable_sm90INS1_16FlashAttnBwdSm90INS1_25CollectiveMainloopBwdSm90ILi2ELi2ELi2EN4cute5tupleIJNS5_1CILi1EEES8_S8_EEENS6_IJNS7_ILi64EEENS7_ILi128EEESB_EEENS_10bfloat16_tEfNS_4arch4Sm90ELb0ELb0ELb1ELb0ELb1ELb1ELb0ELb0ELi2ELi1ELi2ELi1ELb0EEENS1_21CollectiveEpilogueBwdISC_SD_SF_Li256ELb0ELb0ELi1EEENS1_19SingleTileSchedulerILb0ELb0ELb0ELi128EEEEEEEEEvNT_6ParamsE)
	.align		4
        /*0014*/ 	.word	index@(__assertfail)
	.align		4
        /*0018*/ 	.word	index@(_ZN7cutlass13device_kernelIN5flash11enable_sm90INS1_16FlashAttnBwdSm90INS1_25CollectiveMainloopBwdSm90ILi2ELi2ELi2EN4cute5tupleIJNS5_1CILi1EEES8_S8_EEENS6_IJNS7_ILi64EEENS7_ILi128EEESB_EEENS_10bfloat16_tEfNS_4arch4Sm90ELb0ELb0ELb1ELb0ELb0ELb1ELb0ELb0ELi2ELi1ELi2ELi1ELb0EEENS1_24CollectiveEpilogueBwdGQAISC_fSF_Li256ELb0ELb0EEENS1_19SingleTileSchedulerILb0ELb0ELb0ELi128EEEEEEEEEvNT_6ParamsE)
	.align		4
        /*001c*/ 	.word	index@(__assertfail)
	.align		4
        /*0020*/ 	.word	index@(_ZN7cutlass13device_kernelIN5flash11enable_sm90INS1_16FlashAttnBwdSm90INS1_25CollectiveMainloopBwdSm90ILi2ELi2ELi2EN4cute5tupleIJNS5_1CILi1EEES8_S8_EEENS6_IJNS7_ILi64EEENS7_ILi128EEESB_EEENS_10bfloat16_tEfNS_4arch4Sm90ELb0ELb0ELb1ELb0ELb1ELb1ELb0ELb0ELi2ELi1ELi2ELi1ELb0EEENS1_24CollectiveEpilogueBwdGQAISC_fSF_Li256ELb0ELb1EEENS1_19SingleTileSchedulerILb0ELb0ELb0ELi128EEEEEEEEEvNT_6ParamsE)
	.align		4
        /*0024*/ 	.word	index@(__assertfail)
	.align		4
        /*0028*/ 	.word	index@(_ZN7cutlass13device_kernelIN5flash11enable_sm90INS1_16FlashAttnBwdSm90INS1_25CollectiveMainloopBwdSm90ILi2ELi2ELi2EN4cute5tupleIJNS5_1CILi1EEES8_S8_EEENS6_IJNS7_ILi64EEENS7_ILi128EEESB_EEENS_10bfloat16_tEfNS_4arch4Sm90ELb0ELb0ELb1ELb1ELb0ELb1ELb0ELb0ELi2ELi1ELi2ELi1ELb0EEENS1_21CollectiveEpilogueBwdISC_SD_SF_Li256ELb1ELb0ELi1EEENS1_19SingleTileSchedulerILb1ELb0ELb0ELi128EEEEEEEEEvNT_6ParamsE)
	.align		4
        /*002c*/ 	.word	index@(__assertfail)
	.align		4
        /*0030*/ 	.word	index@(_ZN7cutlass13device_kernelIN5flash11enable_sm90INS1_16FlashAttnBwdSm90INS1_25CollectiveMainloopBwdSm90ILi2ELi2ELi2EN4cute5tupleIJNS5_1CILi1EEES8_S8_EEENS6_IJNS7_ILi64EEENS7_ILi128EEESB_EEENS_10bfloat16_tEfNS_4arch4Sm90ELb0ELb0ELb1ELb1ELb1ELb1ELb0ELb0ELi2ELi1ELi2ELi1ELb0EEENS1_21CollectiveEpilogueBwdISC_SD_SF_Li256ELb1ELb0ELi1EEENS1_19SingleTileSchedulerILb1ELb0ELb0ELi128EEEEEEEEEvNT_6ParamsE)
	.align		4
        /*0034*/ 	.word	index@(__assertfail)
	.align		4
        /*0038*/ 	.word	index@(_ZN7cutlass13device_kernelIN5flash11enable_sm90INS1_16FlashAttnBwdSm90INS1_25CollectiveMainloopBwdSm90ILi2ELi2ELi2EN4cute5tupleIJNS5_1CILi1EEES8_S8_EEENS6_IJNS7_ILi64EEENS7_ILi128EEESB_EEENS_10bfloat16_tEfNS_4arch4Sm90ELb0ELb0ELb1ELb1ELb0ELb1ELb0ELb0ELi2ELi1ELi2ELi1ELb0EEENS1_24CollectiveEpilogueBwdGQAISC_fSF_Li256ELb1ELb0EEENS1_19SingleTileSchedulerILb1ELb0ELb0ELi128EEEEEEEEEvNT_6ParamsE)
	.align		4
        /*003c*/ 	.word	index@(__assertfail)
	.align		4
        /*0040*/ 	.word	index@(_ZN7cutlass13device_kernelIN5flash11enable_sm90INS1_16FlashAttnBwdSm90INS1_25CollectiveMainloopBwdSm90ILi2ELi2ELi2EN4cute5tupleIJNS5_1CILi1EEES8_S8_EEENS6_IJNS7_ILi64EEENS7_ILi128EEESB_EEENS_10bfloat16_tEfNS_4arch4Sm90ELb0ELb0ELb1ELb1ELb1ELb1ELb0ELb0ELi2ELi1ELi2ELi1ELb0EEENS1_24CollectiveEpilogueBwdGQAISC_fSF_Li256ELb1ELb1EEENS1_19SingleTileSchedulerILb1ELb0ELb0ELi128EEEEEEEEEvNT_6ParamsE)
	.align		4
        /*0044*/ 	.word	index@(__assertfail)
	.align		4
        /*0048*/ 	.word	index@(_ZN7cutlass13device_kernelIN5flash11enable_sm90INS1_16FlashAttnBwdSm90INS1_25CollectiveMainloopBwdSm90ILi2ELi2ELi2EN4cute5tupleIJNS5_1CILi1EEES8_S8_EEENS6_IJNS7_ILi64EEENS7_ILi128EEESB_EEENS_10bfloat16_tEfNS_4arch4Sm90ELb0ELb1ELb1ELb0ELb0ELb1ELb0ELb0ELi2ELi1ELi2ELi1ELb0EEENS1_21CollectiveEpilogueBwdISC_SD_SF_Li256ELb0ELb0ELi1EEENS1_19SingleTileSchedulerILb0ELb0ELb0ELi128EEEEEEEEEvNT_6ParamsE)
	.align		4
        /*004c*/ 	.word	index@(__assertfail)
	.align		4
        /*0050*/ 	.word	index@(_ZN7cutlass13device_kernelIN5flash11enable_sm90INS1_16FlashAttnBwdSm90INS1_25CollectiveMainloopBwdSm90ILi2ELi2ELi2EN4cute5tupleIJNS5_1CILi1EEES8_S8_EEENS6_IJNS7_ILi64EEENS7_ILi128EEESB_EEENS_10bfloat16_tEfNS_4arch4Sm90ELb0ELb1ELb1ELb0ELb1ELb1ELb0ELb0ELi2ELi1ELi2ELi1ELb0EEENS1_21CollectiveEpilogueBwdISC_SD_SF_Li256ELb0ELb0ELi1EEENS1_19SingleTileSchedulerILb0ELb0ELb0ELi128EEEEEEEEEvNT_6ParamsE)
	.align		4
        /*0054*/ 	.word	index@(__assertfail)
	.align		4
        /*0058*/ 	.word	index@(_ZN7cutlass13device_kernelIN5flash11enable_sm90INS1_16FlashAttnBwdSm90INS1_25CollectiveMainloopBwdSm90ILi2ELi2ELi2EN4cute5tupleIJNS5_1CILi1EEES8_S8_EEENS6_IJNS7_ILi64EEENS7_ILi128EEESB_EEENS_10bfloat16_tEfNS_4arch4Sm90ELb0ELb1ELb1ELb0ELb0ELb1ELb0ELb0ELi2ELi1ELi2ELi1ELb0EEENS1_24CollectiveEpilogueBwdGQAISC_fSF_Li256ELb0ELb0EEENS1_19SingleTileSchedulerILb0ELb0ELb0ELi128EEEEEEEEEvNT_6ParamsE)
	.align		4
        /*005c*/ 	.word	index@(__assertfail)
	.align		4
        /*0060*/ 	.word	index@(_ZN7cutlass13device_kernelIN5flash11enable_sm90INS1_16FlashAttnBwdSm90INS1_25CollectiveMainloopBwdSm90ILi2ELi2ELi2EN4cute5tupleIJNS5_1CILi1EEES8_S8_EEENS6_IJNS7_ILi64EEENS7_ILi128EEESB_EEENS_10bfloat16_tEfNS_4arch4Sm90ELb0ELb1ELb1ELb0ELb1ELb1ELb0ELb0ELi2ELi1ELi2ELi1ELb0EEENS1_24CollectiveEpilogueBwdGQAISC_fSF_Li256ELb0ELb1EEENS1_19SingleTileSchedulerILb0ELb0ELb0ELi128EEEEEEEEEvNT_6ParamsE)
	.align		4
        /*0064*/ 	.word	index@(__assertfail)
	.align		4
        /*0068*/ 	.word	index@(_ZN7cutlass13device_kernelIN5flash11enable_sm90INS1_16FlashAttnBwdSm90INS1_25CollectiveMainloopBwdSm90ILi2ELi2ELi2EN4cute5tupleIJNS5_1CILi1EEES8_S8_EEENS6_IJNS7_ILi64EEENS7_ILi128EEESB_EEENS_10bfloat16_tEfNS_4arch4Sm90ELb0ELb1ELb1ELb1ELb0ELb1ELb0ELb0ELi2ELi1ELi2ELi1ELb0EEENS1_21CollectiveEpilogueBwdISC_SD_SF_Li256ELb1ELb0ELi1EEENS1_19SingleTileSchedulerILb1ELb0ELb0ELi128EEEEEEEEEvNT_6ParamsE)
	.align		4
        /*006c*/ 	.word	index@(__assertfail)
	.align		4
        /*0070*/ 	.word	index@(_ZN7cutlass13device_kernelIN5flash11enable_sm90INS1_16FlashAttnBwdSm90INS1_25CollectiveMainloopBwdSm90ILi2ELi2ELi2EN4cute5tupleIJNS5_1CILi1EEES8_S8_EEENS6_IJNS7_ILi64EEENS7_ILi128EEESB_EEENS_10bfloat16_tEfNS_4arch4Sm90ELb0ELb1ELb1ELb1ELb1ELb1ELb0ELb0ELi2ELi1ELi2ELi1ELb0EEENS1_21CollectiveEpilogueBwdISC_SD_SF_Li256ELb1ELb0ELi1EEENS1_19SingleTileSchedulerILb1ELb0ELb0ELi128EEEEEEEEEvNT_6ParamsE)
	.align		4
        /*0074*/ 	.word	index@(__assertfail)
	.align		4
        /*0078*/ 	.word	index@(_ZN7cutlass13device_kernelIN5flash11enable_sm90INS1_16FlashAttnBwdSm90INS1_25CollectiveMainloopBwdSm90ILi2ELi2ELi2EN4cute5tupleIJNS5_1CILi1EEES8_S8_EEENS6_IJNS7_ILi64EEENS7_ILi128EEESB_EEENS_10bfloat16_tEfNS_4arch4Sm90ELb0ELb1ELb1ELb1ELb0ELb1ELb0ELb0ELi2ELi1ELi2ELi1ELb0EEENS1_24CollectiveEpilogueBwdGQAISC_fSF_Li256ELb1ELb0EEENS1_19SingleTileSchedulerILb1ELb0ELb0ELi128EEEEEEEEEvNT_6ParamsE)
	.align		4
        /*007c*/ 	.word	index@(__assertfail)
	.align		4
        /*0080*/ 	.word	index@(_ZN7cutlass13device_kernelIN5flash11enable_sm90INS1_16FlashAttnBwdSm90INS1_25CollectiveMainloopBwdSm90ILi2ELi2ELi2EN4cute5tupleIJNS5_1CILi1EEES8_S8_EEENS6_IJNS7_ILi64EEENS7_ILi128EEESB_EEENS_10bfloat16_tEfNS_4arch4Sm90ELb0ELb1ELb1ELb1ELb1ELb1ELb0ELb0ELi2ELi1ELi2ELi1ELb0EEENS1_24CollectiveEpilogueBwdGQAISC_fSF_Li256ELb1ELb1EEENS1_19SingleTileSchedulerILb1ELb0ELb0ELi128EEEEEEEEEvNT_6ParamsE)
	.align		4
        /*0084*/ 	.word	index@(__assertfail)
	.align		4
        /*0088*/ 	.word	index@(_ZN7cutlass13device_kernelIN5flash11enable_sm90INS1_16FlashAttnBwdSm90INS1_25CollectiveMainloopBwdSm90ILi2ELi2ELi2EN4cute5tupleIJNS5_1CILi1EEES8_S8_EEENS6_IJNS7_ILi64EEENS7_ILi128EEESB_EEENS_10bfloat16_tEfNS_4arch4Sm90ELb1ELb0ELb1ELb0ELb0ELb1ELb0ELb0ELi2ELi1ELi2ELi1ELb0EEENS1_21CollectiveEpilogueBwdISC_SD_SF_Li256ELb0ELb0ELi1EEENS1_25SingleTileBwdLPTSchedulerILb0ELi128ELb0EEEEEEEEEvNT_6ParamsE)
	.align		4
        /*008c*/ 	.word	index@(__assertfail)
	.align		4
        /*0090*/ 	.word	index@(_ZN7cutlass13device_kernelIN5flash11enable_sm90INS1_16FlashAttnBwdSm90INS1_25CollectiveMainloopBwdSm90ILi2ELi2ELi2EN4cute5tupleIJNS5_1CILi1EEES8_S8_EEENS6_IJNS7_ILi64EEENS7_ILi128EEESB_EEENS_10bfloat16_tEfNS_4arch4Sm90ELb1ELb0ELb1ELb0ELb1ELb1ELb0ELb0ELi2ELi1ELi2ELi1ELb0EEENS1_21CollectiveEpilogueBwdISC_SD_SF_Li256ELb0ELb0ELi1EEENS1_25SingleTileBwdLPTSchedulerILb0ELi128ELb1EEEEEEEEEvNT_6ParamsE)
	.align		4
        /*0094*/ 	.word	index@(__assertfail)
	.align		4
        /*0098*/ 	.word	index@(_ZN7cutlass13device_kernelIN5flash11enable_sm90INS1_16FlashAttnBwdSm90INS1_25CollectiveMainloopBwdSm90ILi2ELi2ELi2EN4cute5tupleIJNS5_1CILi1EEES8_S8_EEENS6_IJNS7_ILi64EEENS7_ILi128EEESB_EEENS_10bfloat16_tEfNS_4arch4Sm90ELb1ELb0ELb1ELb0ELb0ELb1ELb0ELb0ELi2ELi1ELi2ELi1ELb0EEENS1_24CollectiveEpilogueBwdGQAISC_fSF_Li256ELb0ELb0EEENS1_25SingleTileBwdLPTSchedulerILb0ELi128ELb0EEEEEEEEEvNT_6ParamsE)
	.align		4
        /*009c*/ 	.word	index@(__assertfail)
	.align		4
        /*00a0*/ 	.word	index@(_ZN7cutlass13device_kernelIN5flash11enable_sm90INS1_16FlashAttnBwdSm90INS1_25CollectiveMainloopBwdSm90ILi2ELi2ELi2EN4cute5tupleIJNS5_1CILi1EEES8_S8_EEENS6_IJNS7_ILi64EEENS7_ILi128EEESB_EEENS_10bfloat16_tEfNS_4arch4Sm90ELb1ELb0ELb1ELb0ELb1ELb1ELb0ELb0ELi2ELi1ELi2ELi1ELb0EEENS1_24CollectiveEpilogueBwdGQAISC_fSF_Li256ELb0ELb1EEENS1_25SingleTileBwdLPTSchedulerILb0ELi128ELb1EEEEEEEEEvNT_6ParamsE)
	.align		4
        /*00a4*/ 	.word	index@(__assertfail)
	.align		4
        /*00a8*/ 	.word	index@(_ZN7cutlass13device_kernelIN5flash11enable_sm90INS1_16FlashAttnBwdSm90INS1_25CollectiveMainloopBwdSm90ILi2ELi2ELi2EN4cute5tupleIJNS5_1CILi1EEES8_S8_EEENS6_IJNS7_ILi64EEENS7_ILi128EEESB_EEENS_10bfloat16_tEfNS_4arch4Sm90ELb1ELb0ELb1ELb1ELb0ELb1ELb0ELb0ELi2ELi1ELi2ELi1ELb0EEENS1_21CollectiveEpilogueBwdISC_SD_SF_Li256ELb1ELb0ELi1EEENS1_25SingleTileBwdLPTSchedulerILb1ELi128ELb0EEEEEEEEEvNT_6ParamsE)
	.align		4
        /*00ac*/ 	.word	index@(__assertfail)
	.align		4
        /*00b0*/ 	.word	index@(_ZN7cutlass13device_kernelIN5flash11enable_sm90INS1_16FlashAttnBwdSm90INS1_25CollectiveMainloopBwdSm90ILi2ELi2ELi2EN4cute5tupleIJNS5_1CILi1EEES8_S8_EEENS6_IJNS7_ILi64EEENS7_ILi128EEESB_EEENS_10bfloat16_tEfNS_4arch4Sm90ELb1ELb0ELb1ELb1ELb1ELb1ELb0ELb0ELi2ELi1ELi2ELi1ELb0EEENS1_21CollectiveEpilogueBwdISC_SD_SF_Li256ELb1ELb0ELi1EEENS1_25SingleTileBwdLPTSchedulerILb1ELi128ELb1EEEEEEEEEvNT_6ParamsE)
	.align		4
        /*00b4*/ 	.word	index@(__assertfail)
	.align		4
        /*00b8*/ 	.word	index@(_ZN7cutlass13device_kernelIN5flash11enable_sm90INS1_16FlashAttnBwdSm90INS1_25CollectiveMainloopBwdSm90ILi2ELi2ELi2EN4cute5tupleIJNS5_1CILi1EEES8_S8_EEENS6_IJNS7_ILi64EEENS7_ILi128EEESB_EEENS_10bfloat16_tEfNS_4arch4Sm90ELb1ELb0ELb1ELb1ELb0ELb1ELb0ELb0ELi2ELi1ELi2ELi1ELb0EEENS1_24CollectiveEpilogueBwdGQAISC_fSF_Li256ELb1ELb0EEENS1_25SingleTileBwdLPTSchedulerILb1ELi128ELb0EEEEEEEEEvNT_6ParamsE)
	.align		4
        /*00bc*/ 	.word	index@(__assertfail)
	.align		4
        /*00c0*/ 	.word	index@(_ZN7cutlass13device_kernelIN5flash11enable_sm90INS1_16FlashAttnBwdSm90INS1_25CollectiveMainloopBwdSm90ILi2ELi2ELi2EN4cute5tupleIJNS5_1CILi1EEES8_S8_EEENS6_IJNS7_ILi64EEENS7_ILi128EEESB_EEENS_10bfloat16_tEfNS_4arch4Sm90ELb1ELb0ELb1ELb1ELb1ELb1ELb0ELb0ELi2ELi1ELi2ELi1ELb0EEENS1_24CollectiveEpilogueBwdGQAISC_fSF_Li256ELb1ELb1EEENS1_25SingleTileBwdLPTSchedulerILb1ELi128ELb1EEEEEEEEEvNT_6ParamsE)
	.align		4
        /*00c4*/ 	.word	index@(__assertfail)
	.align		4
        /*00c8*/ 	.word	0x00000000
	.align		4
        /*00cc*/ 	.word	0xfffffffe
	.align		4
        /*00d0*/ 	.word	0x00000000
	.align		4
        /*00d4*/ 	.word	0xfffffffd
	.align		4
        /*00d8*/ 	.word	0x00000000
	.align		4
        /*00dc*/ 	.word	0xfffffffc


//--------------------- .nv.constant4             --------------------------
	.section	.nv.constant4,"a",@progbits
	.align	8
	.align		8
.nv.constant4:
        /*0000*/ 	.dword	__assertfail
	.align		8
        /*0008*/ 	.dword	__unnamed_1
	.align		8
        /*0010*/ 	.dword	__unnamed_2
	.align		8
        /*0018*/ 	.dword	__unnamed_3
	.align		8
        /*0020*/ 	.dword	__unnamed_4
	.align		8
        /*0028*/ 	.dword	_ZN74_INTERNAL_5fd1a7b8_38_flash_bwd_hdim128_bf16_softcap_sm90_cu_59c7631c_28004cuda3std3__45__cpo5beginE
	.align		8
        /*0030*/ 	.dword	_ZN74_INTERNAL_5fd1a7b8_38_flash_bwd_hdim128_bf16_softcap_sm90_cu_59c7631c_28004cuda3std3__45__cpo3endE
	.align		8
        /*0038*/ 	.dword	_ZN74_INTERNAL_5fd1a7b8_38_flash_bwd_hdim128_bf16_softcap_sm90_cu_59c7631c_28004cuda3std3__45__cpo6cbeginE
	.align		8
        /*0040*/ 	.dword	_ZN74_INTERNAL_5fd1a7b8_38_flash_bwd_hdim128_bf16_softcap_sm90_cu_59c7631c_28004cuda3std3__45__cpo4cendE
	.align		8
        /*0048*/ 	.dword	_ZN74_INTERNAL_5fd1a7b8_38_flash_bwd_hdim128_bf16_softcap_sm90_cu_59c7631c_28004cuda3std3__476_GLOBAL__N__5fd1a7b8_38_flash_bwd_hdim128_bf16_softcap_sm90_cu_59c7631c_28006ignoreE
	.align		8
        /*0050*/ 	.dword	_ZN74_INTERNAL_5fd1a7b8_38_flash_bwd_hdim128_bf16_softcap_sm90_cu_59c7631c_28004cuda3std3__419piecewise_constructE
	.align		8
        /*0058*/ 	.dword	_ZN74_INTERNAL_5fd1a7b8_38_flash_bwd_hdim128_bf16_softcap_sm90_cu_59c7631c_28004cuda3std3__48in_placeE
	.align		8
        /*0060*/ 	.dword	_ZN74_INTERNAL_5fd1a7b8_38_flash_bwd_hdim128_bf16_softcap_sm90_cu_59c7631c_28004cuda3std6ranges3__45__cpo4swapE
	.align		8
        /*0068*/ 	.dword	_ZN74_INTERNAL_5fd1a7b8_38_flash_bwd_hdim128_bf16_softcap_sm90_cu_59c7631c_28004cuda3std6ranges3__45__cpo9iter_moveE
	.align		8
        /*0070*/ 	.dword	_ZN74_INTERNAL_5fd1a7b8_38_flash_bwd_hdim128_bf16_softcap_sm90_cu_59c7631c_28004cute7productE
	.align		8
        /*0078*/ 	.dword	_ZN74_INTERNAL_5fd1a7b8_38_flash_bwd_hdim128_bf16_softcap_sm90_cu_59c7631c_28004cute1_E
	.align		8
        /*0080*/ 	.dword	$str$23
	.align		8
        /*0088*/ 	.dword	$str$24


//--------------------- .text._ZN7cutlass13device_kernelIN5flash11enable_sm90INS1_16FlashAttnBwdSm90INS1_25CollectiveMainloopBwdSm90ILi2ELi2ELi2EN4cute5tupleIJNS5_1CILi1EEES8_S8_EEENS6_IJNS7_ILi64EEENS7_ILi128EEESB_EEENS_10bfloat16_tEfNS_4arch4Sm90ELb0ELb0ELb1ELb0ELb0ELb1ELb0ELb0ELi2ELi1ELi2ELi1ELb0EEENS1_21CollectiveEpilogueBwdISC_SD_SF_Li256ELb0ELb0ELi1EEENS1_19SingleTileSchedulerILb0ELb0ELb0ELi128EEEEEEEEEvNT_6ParamsE --------------------------
	.section	.text._ZN7cutlass13device_kernelIN5flash11enable_sm90INS1_16FlashAttnBwdSm90INS1_25CollectiveMainloopBwdSm90ILi2ELi2ELi2EN4cute5tupleIJNS5_1CILi1EEES8_S8_EEENS6_IJNS7_ILi64EEENS7_ILi128EEESB_EEENS_10bfloat16_tEfNS_4arch4Sm90ELb0ELb0ELb1ELb0ELb0ELb1ELb0ELb0ELi2ELi1ELi2ELi1ELb0EEENS1_21CollectiveEpilogueBwdISC_SD_SF_Li256ELb0ELb0ELi1EEENS1_19SingleTileSchedulerILb0ELb0ELb0ELi128EEEEEEEEEvNT_6ParamsE,"ax",@progbits
	.align	128
.text._ZN7cutlass13device_kernelIN5flash11enable_sm90INS1_16FlashAttnBwdSm90INS1_25CollectiveMainloopBwdSm90ILi2ELi2ELi2EN4cute5tupleIJNS5_1CILi1EEES8_S8_EEENS6_IJNS7_ILi64EEENS7_ILi128EEESB_EEENS_10bfloat16_tEfNS_4arch4Sm90ELb0ELb0ELb1ELb0ELb0ELb1ELb0ELb0ELi2ELi1ELi2ELi1ELb0EEENS1_21CollectiveEpilogueBwdISC_SD_SF_Li256ELb0ELb0ELi1EEENS1_19SingleTileSchedulerILb0ELb0ELb0ELi128EEEEEEEEEvNT_6ParamsE:
        .type           _ZN7cutlass13device_kernelIN5flash11enable_sm90INS1_16FlashAttnBwdSm90INS1_25CollectiveMainloopBwdSm90ILi2ELi2ELi2EN4cute5tupleIJNS5_1CILi1EEES8_S8_EEENS6_IJNS7_ILi64EEENS7_ILi128EEESB_EEENS_10bfloat16_tEfNS_4arch4Sm90ELb0ELb0ELb1ELb0ELb0ELb1ELb0ELb0ELi2ELi1ELi2ELi1ELb0EEENS1_21CollectiveEpilogueBwdISC_SD_SF_Li256ELb0ELb0ELi1EEENS1_19SingleTileSchedulerILb0ELb0ELb0ELi128EEEEEEEEEvNT_6ParamsE,@function
        .size           _ZN7cutlass13device_kernelIN5flash11enable_sm90INS1_16FlashAttnBwdSm90INS1_25CollectiveMainloopBwdSm90ILi2ELi2ELi2EN4cute5tupleIJNS5_1CILi1EEES8_S8_EEENS6_IJNS7_ILi64EEENS7_ILi128EEESB_EEENS_10bfloat16_tEfNS_4arch4Sm90ELb0ELb0ELb1ELb0ELb0ELb1ELb0ELb0ELi2ELi1ELi2ELi1ELb0EEENS1_21CollectiveEpilogueBwdISC_SD_SF_Li256ELb0ELb0ELi1EEENS1_19SingleTileSchedulerILb0ELb0ELb0ELi128EEEEEEEEEvNT_6ParamsE,(.L_x_3653 - _ZN7cutlass13device_kernelIN5flash11enable_sm90INS1_16FlashAttnBwdSm90INS1_25CollectiveMainloopBwdSm90ILi2ELi2ELi2EN4cute5tupleIJNS5_1CILi1EEES8_S8_EEENS6_IJNS7_ILi64EEENS7_ILi128EEESB_EEENS_10bfloat16_tEfNS_4arch4Sm90ELb0ELb0ELb1ELb0ELb0ELb1ELb0ELb0ELi2ELi1ELi2ELi1ELb0EEENS1_21CollectiveEpilogueBwdISC_SD_SF_Li256ELb0ELb0ELi1EEENS1_19SingleTileSchedulerILb0ELb0ELb0ELi128EEEEEEEEEvNT_6ParamsE)
        .other          _ZN7cutlass13device_kernelIN5flash11enable_sm90INS1_16FlashAttnBwdSm90INS1_25CollectiveMainloopBwdSm90ILi2ELi2ELi2EN4cute5tupleIJNS5_1CILi1EEES8_S8_EEENS6_IJNS7_ILi64EEENS7_ILi128EEESB_EEENS_10bfloat16_tEfNS_4arch4Sm90ELb0ELb0ELb1ELb0ELb0ELb1ELb0ELb0ELi2ELi1ELi2ELi1ELb0EEENS1_21CollectiveEpilogueBwdISC_SD_SF_Li256ELb0ELb0ELi1EEENS1_19SingleTileSchedulerILb0ELb0ELb0ELi128EEEEEEEEEvNT_6ParamsE,@"STO_CUDA_ENTRY STV_DEFAULT"
_ZN7cutlass13device_kernelIN5flash11enable_sm90INS1_16FlashAttnBwdSm90INS1_25CollectiveMainloopBwdSm90ILi2ELi2ELi2EN4cute5tupleIJNS5_1CILi1EEES8_S8_EEENS6_IJNS7_ILi64EEENS7_ILi128EEESB_EEENS_10bfloat16_tEfNS_4arch4Sm90ELb0ELb0ELb1ELb0ELb0ELb1ELb0ELb0ELi2ELi1ELi2ELi1ELb0EEENS1_21CollectiveEpilogueBwdISC_SD_SF_Li256ELb0ELb0ELi1EEENS1_19SingleTileSchedulerILb0ELb0ELb0ELi128EEEEEEEEEvNT_6ParamsE:
[----:B------:R-:W1:Y:S01]  /*0000*/  LDC R1, c[0x0][0x28] ;  /* 0x00000a00ff017b82 */ /* 0x000e620000000800 */
[----:B------:R-:W2:Y:S01]  /*0010*/  S2R R3, SR_TID.X ;  /* 0x0000000000037919 */ /* 0x000ea20000002100 */
[----:B------:R-:W-:Y:S01]  /*0020*/  ELECT P0, URZ, PT ;  /* 0x00000000003f782f */ /* 0x000fe20003800000 */
[----:B------:R-:W-:Y:S01]  /*0030*/  BSSY B0, `(.L_x_0) ;  /* 0x0000019000007945 */ /* 0x000fe20003800000 */
[----:B--2---:R-:W-:-:S05]  /*0040*/  SHF.R.U32.HI R0, RZ, 0x5, R3 ;  /* 0x00000005ff007819 */ /* 0x004fca0000011603 */
[----:B------:R-:W2:Y:S02]  /*0050*/  SHFL.IDX PT, R2, R0, RZ, 0x1f ;  /* 0x00001fff00027589 */ /* 0x000ea400000e0000 */
[----:B--2---:R-:W-:-:S13]  /*0060*/  ISETP.EQ.AND P0, PT, R2, RZ, P0 ;  /* 0x000000ff0200720c */ /* 0x004fda0000702270 */
[----:B-1----:R-:W-:Y:S05]  /*0070*/  @!P0 BRA `(.L_x_1) ;  /* 0x0000000000508947 */ /* 0x002fea0003800000 */
[----:B------:R-:W-:Y:S02]  /*0080*/  ULDC.64 UR4, c[0x0][0x198] ;  /* 0x0000660000047ab9 */ /* 0x000fe40000000a00 */
[----:B------:R-:W-:Y:S02]  /*0090*/  UIADD3 UR6, UP0, UR4, 0xf0, URZ ;  /* 0x000000f004067890 */ /* 0x000fe4000ff1e03f */
[----:B------:R-:W-:Y:S02]  /*00a0*/  UIADD3 UR8, UP1, UR4, 0x1f0, URZ ;  /* 0x000001f004087890 */ /* 0x000fe4000ff3e03f */
[----:B------:R-:W-:Y:S02]  /*00b0*/  UIADD3 UR10, UP2, UR4, 0x2f0, URZ ;  /* 0x000002f0040a7890 */ /* 0x000fe4000ff5e03f */
[----:B------:R-:W-:Y:S02]  /*00c0*/  UIADD3 UR12, UP3, UR4, 0x3f0, URZ ;  /* 0x000003f0040c7890 */ /* 0x000fe4000ff7e03f */
[----:B------:R-:W-:-:S02]  /*00d0*/  UIADD3 UR14, UP4, UR4, 0x670, URZ ;  /* 0x00000670040e7890 */ /* 0x000fc4000ff9e03f */
[----:B------:R-:W-:Y:S02]  /*00e0*/  UIADD3.X UR7, URZ, UR5, URZ, UP0, !UPT ;  /* 0x000000053f077290 */ /* 0x000fe400087fe43f */
[----:B------:R-:W-:Y:S02]  /*00f0*/  UIADD3 UR4, UP5, UR4, 0x770, URZ ;  /* 0x0000077004047890 */ /* 0x000fe4000ffbe03f */
[----:B------:R-:W-:Y:S02]  /*0100*/  UIADD3.X UR9, URZ, UR5, URZ, UP1, !UPT ;  /* 0x000000053f097290 */ /* 0x000fe40008ffe43f */
[----:B------:R-:W-:Y:S02]  /*0110*/  UIADD3.X UR11, URZ, UR5, URZ, UP2, !UPT ;  /* 0x000000053f0b7290 */ /* 0x000fe400097fe43f */
[----:B------:R-:W-:Y:S01]  /*0120*/  UIADD3.X UR13, URZ, UR5, URZ, UP3, !UPT ;  /* 0x000000053f0d7290 */ /* 0x000fe20009ffe43f */
[----:B------:R1:W-:Y:S01]  /*0130*/  UTMACCTL.PF [UR6] ;  /* 0x00000000060079b9 */ /* 0x0003e20008040000 */
[----:B------:R-:W-:-:S03]  /*0140*/  UIADD3.X UR15, URZ, UR5, URZ, UP4, !UPT ;  /* 0x000000053f0f7290 */ /* 0x000fc6000a7fe43f */
[----:B------:R1:W-:Y:S01]  /*0150*/  UTMACCTL.PF [UR8] ;  /* 0x00000000080079b9 */ /* 0x0003e20008040000 */
[----:B------:R-:W-:Y:S01]  /*0160*/  UIADD3.X UR5, URZ, UR5, URZ, UP5, !UPT ;  /* 0x000000053f057290 */ /* 0x000fe2000affe43f */
[----:B------:R1:W-:Y:S02]  /*0170*/  UTMACCTL.PF [UR10] ;  /* 0x000000000a0079b9 */ /* 0x0003e40008040000 */
[----:B------:R1:W-:Y:S02]  /*0180*/  UTMACCTL.PF [UR12] ;  /* 0x000000000c0079b9 */ /* 0x0003e40008040000 */
[----:B------:R1:W-:Y:S04]  /*0190*/  UTMACCTL.PF [UR14] ;  /* 0x000000000e0079b9 */ /* 0x0003e80008040000 */
[----:B------:R1:W-:Y:S02]  /*01a0*/  UTMACCTL.PF [UR4] ;  /* 0x00000000040079b9 */ /* 0x0003e40008040000 */
[----:B-1----:R-:W-:Y:S01]  /*01b0*/  NOP ;  /* 0x0000000000007918 */ /* 0x002fe20000000000 */
.L_x_1:
[----:B------:R-:W-:Y:S05]  /*01c0*/  BSYNC B0 ;  /* 0x0000000000007941 */ /* 0x000fea0003800000 */
.L_x_0:
[----:B------:R-:W-:Y:S01]  /*01d0*/  VOTEU.ANY UP0, P0 ;  /* 0x00000000003f7886 */ /* 0x000fe20000000100 */
[----:B------:R-:W1:Y:S01]  /*01e0*/  SHFL.IDX PT, R2, R0, RZ, 0x1f ;  /* 0x00001fff00027589 */ /* 0x000e6200000e0000 */
[----:B------:R-:W-:Y:S01]  /*01f0*/  UMOV UR4, 0x1 ;  /* 0x0000000100047882 */ /* 0x000fe20000000000 */
[----:B------:R-:W-:Y:S02]  /*0200*/  SHF.R.U32.HI R3, RZ, 0x7, R3 ;  /* 0x00000007ff037819 */ /* 0x000fe40000011603 */
[----:B------:R-:W2:Y:S01]  /*0210*/  @UP0 S2UR UR7, SR_CgaCtaId ;  /* 0x00000000000709c3 */ /* 0x000ea20000008800 */
[----:B------:R-:W-:Y:S01]  /*0220*/  @UP0 UMOV UR6, 0x400 ;  /* 0x0000040000060882 */ /* 0x000fe20000000000 */
[----:B------:R-:W-:-:S04]  /*0230*/  @UP0 UIADD3 UR4, -UR4, 0x100000, URZ ;  /* 0x0010000004040890 */ /* 0x000fc8000fffe13f */
[----:B------:R-:W-:Y:S02]  /*0240*/  @UP0 USHF.L.U32 UR5, UR4, 0xb, URZ ;  /* 0x0000000b04050899 */ /* 0x000fe4000800063f */
[----:B------:R-:W-:Y:S01]  /*0250*/  @UP0 USHF.L.U32 UR4, UR4, 0x1, URZ ;  /* 0x0000000104040899 */ /* 0x000fe2000800063f */
[----:B-1----:R-:W-:Y:S02]  /*0260*/  ISETP.NE.AND P1, PT, R2, RZ, PT ;  /* 0x000000ff0200720c */ /* 0x002fe40003f25270 */
[----:B------:R1:W3:Y:S01]  /*0270*/  SHFL.IDX PT, R2, R3, RZ, 0x1f ;  /* 0x00001fff03027589 */ /* 0x0002e200000e0000 */
[----:B--2---:R-:W-:Y:S01]  /*0280*/  @UP0 ULEA UR6, UR7, UR6, 0x18 ;  /* 0x0000000607060291 */ /* 0x004fe2000f8ec03f */
[----:B------:R-:W-:Y:S02]  /*0290*/  VOTEU.ANY UP0, P0 ;  /* 0x00000000003f7886 */ /* 0x000fe40000000100 */
[----:B------:R-:W2:Y:S09]  /*02a0*/  FENCE.VIEW.ASYNC.S ;  /* 0x00000000000073c6 */ /* 0x000eb20000000000 */
[----:B--2---:R1:W2:Y:S02]  /*02b0*/  @UP0 SYNCS.EXCH.64 URZ, [UR6+0x30800], UR4 ;  /* 0x03080004063f05b2 */ /* 0x0042a40008000100 */
[----:B-1----:R-:W-:Y:S05]  /*02c0*/  @P1 BRA `(.L_x_2) ;  /* 0x0000000000481947 */ /* 0x002fea0003800000 */
[----:B------:R-:W1:Y:S01]  /*02d0*/  S2UR UR5, SR_CgaCtaId ;  /* 0x00000000000579c3 */ /* 0x000e620000008800 */
[----:B------:R-:W-:Y:S01]  /*02e0*/  UMOV UR4, 0x400 ;  /* 0x0000040000047882 */ /* 0x000fe20000000000 */
[----:B------:R-:W-:Y:S01]  /*02f0*/  UMOV UR6, 0x1 ;  /* 0x0000000100067882 */ /* 0x000fe20000000000 */
[----:B------:R-:W-:Y:S01]  /*0300*/  UMOV UR9, 0x100 ;  /* 0x0000010000097882 */ /* 0x000fe20000000000 */
[----:B------:R-:W-:-:S04]  /*0310*/  UIADD3 UR6, -UR6, 0x100000, URZ ;  /* 0x0010000006067890 */ /* 0x000fc8000fffe13f */
[----:B------:R-:W-:Y:S02]  /*0320*/  USHF.L.U32 UR7, UR6, 0xb, URZ ;  /* 0x0000000b06077899 */ /* 0x000fe4000800063f */
[----:B------:R-:W-:Y:S01]  /*0330*/  USHF.L.U32 UR6, UR6, 0x1, URZ ;  /* 0x0000000106067899 */ /* 0x000fe2000800063f */
[----:B------:R-:W-:Y:S01]  /*0340*/  ELECT P0, URZ, PT ;  /* 0x00000000003f782f */ /* 0x000fe20003800000 */
[----:B-1----:R-:W-:Y:S02]  /*0350*/  ULEA UR8, UR5, UR4, 0x18 ;  /* 0x0000000405087291 */ /* 0x002fe4000f8ec03f */
[----:B------:R-:W-:-:S04]  /*0360*/  UIADD3 UR4, -UR9, 0x100000, URZ ;  /* 0x0010000009047890 */ /* 0x000fc8000fffe13f */
[----:B------:R-:W-:Y:S02]  /*0370*/  USHF.L.U32 UR5, UR4, 0xb, URZ ;  /* 0x0000000b04057899 */ /* 0x000fe4000800063f */
[----:B------:R-:W-:Y:S01]  /*0380*/  USHF.L.U32 UR4, UR4, 0x1, URZ ;  /* 0x0000000104047899 */ /* 0x000fe2000800063f */
[----:B------:R-:W1:Y:S03]  /*0390*/  FENCE.VIEW.ASYNC.S ;  /* 0x00000000000073c6 */ /* 0x000e660000000000 */
[----:B-1----:R1:W4:Y:S08]  /*03a0*/  SYNCS.EXCH.64 URZ, [UR8+0x30810], UR6 ;  /* 0x03081006083f75b2 */ /* 0x0023300008000100 */
[----:B------:R1:W5:Y:S01]  /*03b0*/  SYNCS.EXCH.64 URZ, [UR8+0x30820], UR4 ;  /* 0x03082004083f75b2 */ /* 0x0003620008000100 */
[----:B------:R1:W1:Y:S01]  /*03c0*/  SYNCS.EXCH.64 URZ, [UR8+0x30818], UR6 ;  /* 0x03081806083f75b2 */ /* 0x0002620008000100 */
[----:B------:R1:W1:Y:S01]  /*03d0*/  SYNCS.EXCH.64 URZ, [UR8+0x30828], UR4 ;  /* 0x03082804083f75b2 */ /* 0x0002620008000100 */
[----:B------:R-:W-:Y:S01]  /*03e0*/  NOP ;  /* 0x0000000000007918 */ /* 0x000fe20000000000 */
.L_x_2:
[----:B------:R-:W3:Y:S01]  /*03f0*/  SHFL.IDX PT, R3, R0, RZ, 0x1f ;  /* 0x00001fff00037589 */ /* 0x000ee200000e0000 */
[----:B------:R-:W-:Y:S01]  /*0400*/  NOP ;  /* 0x0000000000007918 */ /* 0x000fe20000000000 */
[----:B---3--:R-:W-:-:S13]  /*0410*/  ISETP.NE.AND P0, PT, R3, RZ, PT ;  /* 0x000000ff0300720c */ /* 0x008fda0003f05270 */
[----:B------:R-:W-:Y:S05]  /*0420*/  @P0 BRA `(.L_x_3) ;  /* 0x0000000000480947 */ /* 0x000fea0003800000 */
[----:B-1----:R-:W1:Y:S01]  /*0430*/  S2UR UR5, SR_CgaCtaId ;  /* 0x00000000000579c3 */ /* 0x002e620000008800 */
[----:B------:R-:W-:Y:S01]  /*0440*/  UMOV UR4, 0x400 ;  /* 0x0000040000047882 */ /* 0x000fe20000000000 */
[----:B------:R-:W-:Y:S01]  /*0450*/  UMOV UR6, 0x1 ;  /* 0x0000000100067882 */ /* 0x000fe20000000000 */
[----:B------:R-:W-:Y:S01]  /*0460*/  UMOV UR7, 0x100 ;  /* 0x0000010000077882 */ /* 0x000fe20000000000 */
[----:B------:R-:W-:Y:S01]  /*0470*/  ELECT P0, URZ, PT ;  /* 0x00000000003f782f */ /* 0x000fe20003800000 */
[----:B-1----:R-:W-:Y:S02]  /*0480*/  ULEA UR8, UR5, UR4, 0x18 ;  /* 0x0000000405087291 */ /* 0x002fe4000f8ec03f */
[----:B------:R-:W-:-:S04]  /*0490*/  UIADD3 UR4, -UR6, 0x100000, URZ ;  /* 0x0010000006047890 */ /* 0x000fc8000fffe13f */
[----:B------:R-:W-:Y:S02]  /*04a0*/  USHF.L.U32 UR5, UR4, 0xb, URZ ;  /* 0x0000000b04057899 */ /* 0x000fe4000800063f */
[----:B------:R-:W-:Y:S02]  /*04b0*/  USHF.L.U32 UR4, UR4, 0x1, URZ ;  /* 0x0000000104047899 */ /* 0x000fe4000800063f */
[----:B------:R-:W-:-:S04]  /*04c0*/  UIADD3 UR6, -UR7, 0x100000, URZ ;  /* 0x0010000007067890 */ /* 0x000fc8000fffe13f */
[----:B------:R-:W-:Y:S02]  /*04d0*/  USHF.L.U32 UR7, UR6, 0xb, URZ ;  /* 0x0000000b06077899 */ /* 0x000fe4000800063f */
[----:B------:R-:W-:Y:S01]  /*04e0*/  USHF.L.U32 UR6, UR6, 0x1, URZ ;  /* 0x0000000106067899 */ /* 0x000fe2000800063f */
[----:B------:R-:W1:Y:S03]  /*04f0*/  FENCE.VIEW.ASYNC.S ;  /* 0x00000000000073c6 */ /* 0x000e660000000000 */
[----:B-1----:R3:W1:Y:S08]  /*0500*/  SYNCS.EXCH.64 URZ, [UR8+0x30830], UR4 ;  /* 0x03083004083f75b2 */ /* 0x0026700008000100 */
[----:B------:R3:W1:Y:S01]  /*0510*/  SYNCS.EXCH.64 URZ, [UR8+0x30840], UR6 ;  /* 0x03084006083f75b2 */ /* 0x0006620008000100 */
[----:B------:R3:W1:Y:S01]  /*0520*/  SYNCS.EXCH.64 URZ, [UR8+0x30838], UR4 ;  /* 0x03083804083f75b2 */ /* 0x0006620008000100 */
[----:B------:R3:W1:Y:S02]  /*0530*/  SYNCS.EXCH.64 URZ, [UR8+0x30848], UR6 ;  /* 0x03084806083f75b2 */ /* 0x0006640008000100 */
[----:B---3--:R-:W-:Y:S01]  /*0540*/  NOP ;  /* 0x0000000000007918 */ /* 0x008fe20000000000 */
.L_x_3:
[----:B------:R-:W-:Y:S01]  /*0550*/  ISETP.NE.AND P0, PT, R2, RZ, PT ;  /* 0x000000ff0200720c */ /* 0x000fe20003f05270 */
[----:B------:R-:W-:Y:S01]  /*0560*/  IMAD.MOV.U32 R17, RZ, RZ, 0x1 ;  /* 0x00000001ff117424 */ /* 0x000fe200078e00ff */
[----:B------:R-:W-:Y:S01]  /*0570*/  NOP ;  /* 0x0000000000007918 */ /* 0x000fe20000000000 */
[----:B------:R-:W-:Y:S03]  /*0580*/  BSSY B6, `(.L_x_4) ;  /* 0x0000726000067945 */ /* 0x000fe60003800000 */
[----:B------:R-:W-:Y:S01]  /*0590*/  SEL R17, R17, 0x2, !P0 ;  /* 0x0000000211117807 */ /* 0x000fe20004000000 */
[----:B-12-45:R-:W-:Y:S06]  /*05a0*/  BAR.SYNC.DEFER_BLOCKING 0x0 ;  /* 0x0000000000007b1d */ /* 0x036fec0000010000 */
[----:B------:R-:W-:Y:S05]  /*05b0*/  @!P0 BRA `(.L_x_5) ;  /* 0x00000048006c8947 */ /* 0x000fea0003800000 */
.L_x_6:
[----:B------:R-:W-:-:S08]  /*05c0*/  NOP ;  /* 0x0000000000007918 */ /* 0x000fd00000000000 */
[----:B------:R-:W1:Y:S02]  /*05d0*/  USETMAXREG.TRY_ALLOC.CTAPOOL UP0, 0xf0 ;  /* 0x000000f0000079c8 */ /* 0x000e640008000600 */
[----:B-1----:R-:W-:-:S13]  /*05e0*/  PLOP3.LUT P0, PT, PT, PT, UP0, 0x80, 0x0 ;  /* 0x000000000000781c */ /* 0x002fda0003f0f008 */
[----:B------:R-:W-:Y:S05]  /*05f0*/  @!P0 BRA `(.L_x_6) ;  /* 0xfffffffc00f08947 */ /* 0x000fea000383ffff */
[----:B------:R-:W-:Y:S01]  /*0600*/  LOP3.LUT R0, R0, 0x3, RZ, 0xc0, !PT ;  /* 0x0000000300007812 */ /* 0x000fe200078ec0ff */
[----:B------:R-:W1:Y:S01]  /*0610*/  S2R R2, SR_TID.X ;  /* 0x0000000000027919 */ /* 0x000e620000002100 */
[----:B------:R-:W2:Y:S04]  /*0620*/  S2UR UR4, SR_CTAID.Z ;  /* 0x00000000000479c3 */ /* 0x000ea80000002700 */
[----:B------:R-:W3:Y:S02]  /*0630*/  SHFL.IDX PT, R0, R0, RZ, 0x1f ;  /* 0x00001fff00007589 */ /* 0x000ee400000e0000 */
[----:B---3--:R-:W-:Y:S02]  /*0640*/  ISETP.NE.AND P0, PT, R0, RZ, PT ;  /* 0x000000ff0000720c */ /* 0x008fe40003f05270 */
[----:B-1----:R-:W-:-:S11]  /*0650*/  SHF.R.U32.HI R2, RZ, 0x7, R2 ;  /* 0x00000007ff027819 */ /* 0x002fd60000011602 */
[----:B------:R-:W-:-:S05]  /*0660*/  @!P0 VIADD R2, R2, 0x9 ;  /* 0x0000000902028836 */ /* 0x000fca0000000000 */
[----:B------:R1:W-:Y:S06]  /*0670*/  @!P0 BAR.ARV R2, 0xa0 ;  /* 0x000280020000851d */ /* 0x0003ec0000002000 */
[----:B--2---:R-:W-:-:S13]  /*0680*/  ISETP.LE.AND P0, PT, RZ, UR4, PT ;  /* 0x00000004ff007c0c */ /* 0x004fda000bf03270 */
[----:B-1----:R-:W-:Y:S05]  /*0690*/  @!P0 BRA `(.L_x_7) ;  /* 0x0000007000508947 */ /* 0x002fea0003800000 */
[----:B------:R-:W-:-:S04]  /*06a0*/  MOV R0, RZ ;  /* 0x000000ff00007202 */ /* 0x000fc80000000f00 */
[----:B------:R-:W-:-:S13]  /*06b0*/  LOP3.LUT P0, RZ, R0, 0x3ff, RZ, 0xc0, !PT ;  /* 0x000003ff00ff7812 */ /* 0x000fda000780c0ff */
[----:B------:R-:W-:Y:S05]  /*06c0*/  @!P0 BRA `(.L_x_8) ;  /* 0x00000000007c8947 */ /* 0x000fea0003800000 */
[----:B------:R-:W-:Y:S01]  /*06d0*/  MOV R2, 0x0 ;  /* 0x0000000000027802 */ /* 0x000fe20000000f00 */
[----:B------:R-:W-:Y:S01]  /*06e0*/  ULDC.64 UR4, c[0x4][0x80] ;  /* 0x0100200000047ab9 */ /* 0x000fe20000000a00 */
[----:B------:R-:W-:Y:S01]  /*06f0*/  ULDC.64 UR6, c[0x4][0x8] ;  /* 0x0100020000067ab9 */ /* 0x000fe20000000a00 */
[----:B------:R-:W-:Y:S01]  /*0700*/  IMAD.U32 R4, RZ, RZ, UR4 ;  /* 0x00000004ff047e24 */ /* 0x000fe2000f8e00ff */
[----:B------:R1:W2:Y:S01]  /*0710*/  LDC.64 R14, c[0x4][R2] ;  /* 0x01000000020e7b82 */ /* 0x0002a20000000a00 */
[----:B------:R-:W-:Y:S01]  /*0720*/  IMAD.U32 R5, RZ, RZ, UR5 ;  /* 0x00000005ff057e24 */ /* 0x000fe2000f8e00ff */
[----:B------:R-:W-:Y:S01]  /*0730*/  ULDC.64 UR4, c[0x4][0x88] ;  /* 0x0100220000047ab9 */ /* 0x000fe20000000a00 */
[----:B------:R-:W-:Y:S02]  /*0740*/  IMAD.U32 R10, RZ, RZ, UR6 ;  /* 0x00000006ff0a7e24 */ /* 0x000fe4000f8e00ff */
[----:B------:R-:W-:Y:S02]  /*0750*/  IMAD.U32 R6, RZ, RZ, UR4 ;  /* 0x00000004ff067e24 */ /* 0x000fe4000f8e00ff */
[----:B------:R-:W-:-:S02]  /*0760*/  IMAD.U32 R7, RZ, RZ, UR5 ;  /* 0x00000005ff077e24 */ /* 0x000fc4000f8e00ff */
[----:B------:R-:W-:Y:S02]  /*0770*/  IMAD.U32 R11, RZ, RZ, UR7 ;  /* 0x00000007ff0b7e24 */ /* 0x000fe4000f8e00ff */
[----:B------:R-:W-:Y:S02]  /*0780*/  IMAD.MOV.U32 R8, RZ, RZ, 0x70 ;  /* 0x00000070ff087424 */ /* 0x000fe400078e00ff */
[----:B------:R-:W-:Y:S02]  /*0790*/  IMAD.MOV.U32 R12, RZ, RZ, 0x1 ;  /* 0x00000001ff0c7424 */ /* 0x000fe400078e00ff */
[----:B-1----:R-:W-:-:S07]  /*07a0*/  IMAD.MOV.U32 R13, RZ, RZ, RZ ;  /* 0x000000ffff0d7224 */ /* 0x002fce00078e00ff */
[----:B------:R-:W-:-:S07]  /*07b0*/  LEPC R20, `(.L_x_9) ;  /* 0x000000001014794e */ /* 0x000fce0000000000 */
[----:B--2---:R-:W-:Y:S05]  /*07c0*/  CALL.ABS.NOINC R14 ;  /* 0x000000000e007343 */ /* 0x004fea0003c00000 */
.L_x_9:
[----:B------:R-:W1:Y:S01]  /*07d0*/  LDC.64 R2, c[0x4][R2] ;  /* 0x0100000002027b82 */ /* 0x000e620000000a00 */
[----:B------:R-:W-:Y:S01]  /*07e0*/  ULDC.64 UR4, c[0x4][0x80] ;  /* 0x0100200000047ab9 */ /* 0x000fe20000000a00 */
[----:B------:R-:W-:Y:S01]  /*07f0*/  ULDC.64 UR6, c[0x4][0x88] ;  /* 0x0100220000067ab9 */ /* 0x000fe20000000a00 */
[----:B------:R-:W-:Y:S02]  /*0800*/  IMAD.U32 R4, RZ, RZ, UR4 ;  /* 0x00000004ff047e24 */ /* 0x000fe4000f8e00ff */
        /* <DEDUP_REMOVED lines=8> */
[----:B------:R-:W-:-:S07]  /*0890*/  IMAD.MOV.U32 R13, RZ, RZ, RZ ;  /* 0x000000ffff0d7224 */ /* 0x000fce00078e00ff */
[----:B------:R-:W-:-:S07]  /*08a0*/  LEPC R20, `(.L_x_8) ;  /* 0x000000001014794e */ /* 0x000fce0000000000 */
[----:B-1----:R-:W-:Y:S05]  /*08b0*/  CALL.ABS.NOINC R2 ;  /* 0x0000000002007343 */ /* 0x002fea0003c00000 */
.L_x_8:
[----:B------:R-:W1:Y:S01]  /*08c0*/  S2R R3, SR_CgaCtaId ;  /* 0x0000000000037919 */ /* 0x000e620000008800 */
[----:B------:R-:W-:-:S04]  /*08d0*/  MOV R16, 0x400 ;  /* 0x0000040000107802 */ /* 0x000fc80000000f00 */
[----:B-1----:R-:W-:-:S05]  /*08e0*/  LEA R16, R3, R16, 0x18 ;  /* 0x0000001003107211 */ /* 0x002fca00078ec0ff */
[----:B------:R-:W-:-:S05]  /*08f0*/  VIADD R226, R16, 0x28800 ;  /* 0x0002880010e27836 */ /* 0x000fca0000000000 */
        /* <DEDUP_REMOVED lines=18> */
.L_x_11:
        /* <DEDUP_REMOVED lines=15> */
.L_x_10:
[----:B------:R-:W1:Y:S01]  /*0b10*/  S2R R2, SR_TID.X ;  /* 0x0000000000027919 */ /* 0x000e620000002100 */
[----:B------:R-:W-:Y:S01]  /*0b20*/  UMOV UR4, 0xffffffff ;  /* 0xffffffff00047882 */ /* 0x000fe20000000000 */
[----:B-1----:R-:W-:-:S05]  /*0b30*/  VIADD R0, R2, 0xffffff80 ;  /* 0xffffff8002007836 */ /* 0x002fca0000000000 */
[----:B------:R-:W-:-:S04]  /*0b40*/  SHF.R.S32.HI R3, RZ, 0x1f, R0 ;  /* 0x0000001fff037819 */ /* 0x000fc80000011400 */
[----:B------:R-:W-:-:S04]  /*0b50*/  LEA.HI R2, R3, R0, RZ, 0x7 ;  /* 0x0000000003027211 */ /* 0x000fc800078f38ff */
[----:B------:R-:W-:Y:S01]  /*0b60*/  SHF.R.S32.HI R13, RZ, 0x7, R2 ;  /* 0x00000007ff0d7819 */ /* 0x000fe20000011402 */
[----:B------:R-:W-:Y:S06]  /*0b70*/  BRA.DIV UR4, `(.L_x_12) ;  /* 0x0000006e04207947 */ /* 0x000fec000b800000 */
[----:B------:R1:W2:Y:S02]  /*0b80*/  SHFL.IDX PT, R14, R13, RZ, 0x1f ;  /* 0x00001fff0d0e7589 */ /* 0x0002a400000e0000 */
.L_x_83:
[----:B------:R-:W-:Y:S02]  /*0b90*/  SHF.L.U32 R9, RZ, 0x1f, RZ ;  /* 0x0000001fff097819 */ /* 0x000fe400000006ff */
[----:B------:R-:W-:Y:S02]  /*0ba0*/  LEA.HI R5, R3, R0, RZ, 0x4 ;  /* 0x0000000003057211 */ /* 0x000fe400078f20ff */
[----:B------:R-:W3:Y:S01]  /*0bb0*/  SYNCS.PHASECHK.TRANS64.TRYWAIT P0, [R16+URZ+0x30800], R9 ;  /* 0x03080009100075a7 */ /* 0x000ee2000800017f */
[----:B--2---:R-:W-:Y:S02]  /*0bc0*/  LEA.HI R4, R14, R14, RZ, 0x1 ;  /* 0x0000000e0e047211 */ /* 0x004fe400078f08ff */
[----:B------:R-:W-:-:S04]  /*0bd0*/  SHF.R.S32.HI R6, RZ, 0x4, R5 ;  /* 0x00000004ff067819 */ /* 0x000fc80000011405 */
[----:B------:R-:W-:Y:S02]  /*0be0*/  LEA.HI R7, R5, R6, RZ, 0x1 ;  /* 0x0000000605077211 */ /* 0x000fe400078f08ff */
[----:B------:R-:W-:Y:S02]  /*0bf0*/  LOP3.LUT R5, R4, 0xfffffffe, RZ, 0xc0, !PT ;  /* 0xfffffffe04057812 */ /* 0x000fe400078ec0ff */
[----:B------:R-:W-:-:S03]  /*0c00*/  LOP3.LUT R7, R7, 0xfffffffe, RZ, 0xc0, !PT ;  /* 0xfffffffe07077812 */ /* 0x000fc600078ec0ff */
[----:B------:R-:W-:Y:S02]  /*0c10*/  IMAD.IADD R8, R14, 0x1, -R5 ;  /* 0x000000010e087824 */ /* 0x000fe400078e0a05 */
[----:B------:R-:W-:Y:S01]  /*0c20*/  IMAD.IADD R7, R6, 0x1, -R7 ;  /* 0x0000000106077824 */ /* 0x000fe200078e0a07 */
[----:B---3--:R-:W-:Y:S06]  /*0c30*/  @P0 BRA `(.L_x_13) ;  /* 0x0000000000080947 */ /* 0x008fec0003800000 */
[----:B------:R-:W2:Y:S02]  /*0c40*/  SYNCS.PHASECHK.TRANS64.TRYWAIT P0, [R16+URZ+0x30800], R9 ;  /* 0x03080009100075a7 */ /* 0x000ea4000800017f */
[----:B--2---:R-:W-:Y:S05]  /*0c50*/  @!P0 BRA `(.L_x_14) ;  /* 0x0000006c00048947 */ /* 0x004fea0003800000 */
.L_x_13:
[----:B------:R-:W3:Y:S01]  /*0c60*/  LDC R12, c[0x0][0x280] ;  /* 0x0000a000ff0c7b82 */ /* 0x000ee20000000800 */
[----:B------:R-:W-:Y:S02]  /*0c70*/  LOP3.LUT R5, R2, 0xffffff80, RZ, 0xc0, !PT ;  /* 0xffffff8002057812 */ /* 0x000fe400078ec0ff */
[----:B------:R-:W-:Y:S02]  /*0c80*/  CS2R R150, SRZ ;  /* 0x0000000000967805 */ /* 0x000fe4000001ff00 */
[----:B------:R-:W-:Y:S02]  /*0c90*/  LEA.HI R2, R3, R0, RZ, 0x5 ;  /* 0x0000000003027211 */ /* 0x000fe400078f28ff */
[----:B------:R-:W-:Y:S02]  /*0ca0*/  CS2R R148, SRZ ;  /* 0x0000000000947805 */ /* 0x000fe4000001ff00 */
[----:B------:R-:W-:Y:S01]  /*0cb0*/  CS2R R146, SRZ ;  /* 0x0000000000927805 */ /* 0x000fe2000001ff00 */
[----:B------:R-:W-:Y:S01]  /*0cc0*/  IMAD.IADD R5, R0, 0x1, -R5 ;  /* 0x0000000100057824 */ /* 0x000fe200078e0a05 */
[----:B------:R-:W-:-:S02]  /*0cd0*/  CS2R R144, SRZ ;  /* 0x0000000000907805 */ /* 0x000fc4000001ff00 */
[----:B------:R-:W-:Y:S02]  /*0ce0*/  CS2R R142, SRZ ;  /* 0x00000000008e7805 */ /* 0x000fe4000001ff00 */
[----:B------:R-:W-:Y:S02]  /*0cf0*/  CS2R R140, SRZ ;  /* 0x00000000008c7805 */ /* 0x000fe4000001ff00 */
[----:B------:R-:W-:Y:S02]  /*0d00*/  CS2R R138, SRZ ;  /* 0x00000000008a7805 */ /* 0x000fe4000001ff00 */
[----:B------:R-:W-:Y:S02]  /*0d10*/  SHF.R.S32.HI R4, RZ, 0x1f, R5 ;  /* 0x0000001fff047819 */ /* 0x000fe40000011405 */
[----:B------:R-:W-:Y:S02]  /*0d20*/  CS2R R136, SRZ ;  /* 0x0000000000887805 */ /* 0x000fe4000001ff00 */
[----:B------:R-:W-:-:S02]  /*0d30*/  CS2R R134, SRZ ;  /* 0x0000000000867805 */ /* 0x000fc4000001ff00 */
[----:B------:R-:W-:Y:S02]  /*0d40*/  CS2R R132, SRZ ;  /* 0x0000000000847805 */ /* 0x000fe4000001ff00 */
[----:B------:R-:W-:Y:S02]  /*0d50*/  LEA.HI R6, R4, R5, RZ, 0x2 ;  /* 0x0000000504067211 */ /* 0x000fe400078f10ff */
[----:B------:R-:W-:Y:S02]  /*0d60*/  CS2R R130, SRZ ;  /* 0x0000000000827805 */ /* 0x000fe4000001ff00 */
[----:B------:R-:W-:Y:S02]  /*0d70*/  CS2R R128, SRZ ;  /* 0x0000000000807805 */ /* 0x000fe4000001ff00 */
[----:B------:R-:W-:Y:S02]  /*0d80*/  CS2R R126, SRZ ;  /* 0x00000000007e7805 */ /* 0x000fe4000001ff00 */
[----:B------:R-:W-:-:S02]  /*0d90*/  LOP3.LUT R10, R6, 0x7ffffffc, RZ, 0xc0, !PT ;  /* 0x7ffffffc060a7812 */ /* 0x000fc400078ec0ff */
[----:B------:R-:W-:Y:S02]  /*0da0*/  CS2R R124, SRZ ;  /* 0x00000000007c7805 */ /* 0x000fe4000001ff00 */
[----:B------:R-:W-:Y:S02]  /*0db0*/  CS2R R122, SRZ ;  /* 0x00000000007a7805 */ /* 0x000fe4000001ff00 */
[----:B------:R-:W-:Y:S02]  /*0dc0*/  CS2R R120, SRZ ;  /* 0x0000000000787805 */ /* 0x000fe4000001ff00 */
[----:B------:R-:W-:Y:S02]  /*0dd0*/  CS2R R118, SRZ ;  /* 0x0000000000767805 */ /* 0x000fe4000001ff00 */
[----:B---3--:R-:W-:Y:S02]  /*0de0*/  ISETP.GE.AND P0, PT, R12, 0x1, PT ;  /* 0x000000010c00780c */ /* 0x008fe40003f06270 */
[----:B------:R-:W-:-:S02]  /*0df0*/  CS2R R116, SRZ ;  /* 0x0000000000747805 */ /* 0x000fc4000001ff00 */
[----:B------:R-:W-:Y:S02]  /*0e00*/  CS2R R114, SRZ ;  /* 0x0000000000727805 */ /* 0x000fe4000001ff00 */
[----:B------:R-:W-:Y:S02]  /*0e10*/  CS2R R112, SRZ ;  /* 0x0000000000707805 */ /* 0x000fe4000001ff00 */
[----:B------:R-:W-:Y:S02]  /*0e20*/  CS2R R110, SRZ ;  /* 0x00000000006e7805 */ /* 0x000fe4000001ff00 */
[----:B------:R-:W-:Y:S02]  /*0e30*/  CS2R R108, SRZ ;  /* 0x00000000006c7805 */ /* 0x000fe4000001ff00 */
[----:B------:R-:W-:Y:S02]  /*0e40*/  CS2R R106, SRZ ;  /* 0x00000000006a7805 */ /* 0x000fe4000001ff00 */
        /* <DEDUP_REMOVED lines=41> */
[----:B------:R-:W-:Y:S01]  /*10e0*/  SHF.R.S32.HI R2, RZ, 0x5, R2 ;  /* 0x00000005ff027819 */ /* 0x000fe20000011402 */
[----:B------:R-:W-:Y:S01]  /*10f0*/  IMAD.IADD R225, R5, 0x1, -R10 ;  /* 0x0000000105e17824 */ /* 0x000fe200078e0a0a */
[----:B------:R-:W-:Y:S06]  /*1100*/  @!P0 BRA `(.L_x_15) ;  /* 0x0000002800e08947 */ /* 0x000fec0003800000 */
[----:B------:R-:W3:Y:S01]  /*1110*/  S2R R11, SR_CTAID.X ;  /* 0x00000000000b7919 */ /* 0x000ee20000002500 */
[----:B------:R-:W3:Y:S01]  /*1120*/  LDC R14, c[0x0][0x290] ;  /* 0x0000a400ff0e7b82 */ /* 0x000ee20000000800 */
[----:B--2---:R-:W-:Y:S01]  /*1130*/  IMAD.SHL.U32 R9, R0, 0x40, RZ ;  /* 0x0000004000097824 */ /* 0x004fe200078e00ff */
[----:B------:R-:W-:Y:S01]  /*1140*/  LEA.HI R4, R4, R5, RZ, 0x5 ;  /* 0x0000000504047211 */ /* 0x000fe200078f28ff */
[----:B------:R-:W-:Y:S01]  /*1150*/  IMAD.SHL.U32 R2, R2, 0x10, RZ ;  /* 0x0000001002027824 */ /* 0x000fe200078e00ff */
[----:B------:R-:W-:Y:S01]  /*1160*/  LEA.HI R10, R3, R0, RZ, 0x3 ;  /* 0x00000000030a7211 */ /* 0x000fe200078f18ff */
[----:B------:R-:W-:Y:S01]  /*1170*/  IMAD.MOV.U32 R151, RZ, RZ, RZ ;  /* 0x000000ffff977224 */ /* 0x000fe200078e00ff */
[----:B------:R-:W-:Y:S02]  /*1180*/  LOP3.LUT R9, R9, 0x1c0, RZ, 0xc0, !PT ;  /* 0x000001c009097812 */ /* 0x000fe400078ec0ff */
[----:B------:R-:W-:Y:S02]  /*1190*/  SHF.R.S32.HI R4, RZ, 0x5, R4 ;  /* 0x00000005ff047819 */ /* 0x000fe40000011404 */
[----:B------:R-:W-:-:S02]  /*11a0*/  LOP3.LUT R15, R9, 0x30, R2, 0xf8, !PT ;  /* 0x00000030090f7812 */ /* 0x000fc400078ef802 */
[----:B------:R-:W-:Y:S02]  /*11b0*/  LEA.HI R0, R13, R13, RZ, 0x1 ;  /* 0x0000000d0d007211 */ /* 0x000fe400078f08ff */
[--C-:B------:R-:W-:Y:S02]  /*11c0*/  SHF.R.S32.HI R2, RZ, 0x2, R6.reuse ;  /* 0x00000002ff027819 */ /* 0x100fe40000011406 */
[----:B------:R-:W-:Y:S01]  /*11d0*/  SHF.R.S32.HI R3, RZ, 0x1f, R6 ;  /* 0x0000001fff037819 */ /* 0x000fe20000011406 */
[----:B------:R-:W-:Y:S01]  /*11e0*/  VIADD R6, R12, 0x3f ;  /* 0x0000003f0c067836 */ /* 0x000fe20000000000 */
[----:B------:R-:W-:Y:S02]  /*11f0*/  LOP3.LUT R0, R0, 0xfffffffe, RZ, 0xc0, !PT ;  /* 0xfffffffe00007812 */ /* 0x000fe400078ec0ff */
[----:B------:R-:W-:Y:S02]  /*1200*/  LEA.HI R3, R3, R2, RZ, 0x3 ;  /* 0x0000000203037211 */ /* 0x000fe400078f18ff */
[----:B------:R-:W-:-:S02]  /*1210*/  LOP3.LUT R10, R15, 0x8, R10, 0xf8, !PT ;  /* 0x000000080f0a7812 */ /* 0x000fc400078ef80a */
[----:B------:R-:W-:Y:S01]  /*1220*/  LOP3.LUT R3, R3, 0xfffffff8, RZ, 0xc0, !PT ;  /* 0xfffffff803037812 */ /* 0x000fe200078ec0ff */
[----:B---3--:R-:W-:-:S04]  /*1230*/  IMAD R11, R11, -0x80, R14 ;  /* 0xffffff800b0b7824 */ /* 0x008fc800078e020e */
[----:B------:R-:W-:Y:S01]  /*1240*/  IMAD R4, R4, -0x10, R11 ;  /* 0xfffffff004047824 */ /* 0x000fe200078e020b */
[----:B------:R-:W-:Y:S01]  /*1250*/  SHF.R.U32.HI R11, RZ, 0x3, R9 ;  /* 0x00000003ff0b7819 */ /* 0x000fe20000011609 */
[C---:B------:R-:W-:Y:S02]  /*1260*/  IMAD.IADD R9, R13.reuse, 0x1, -R0 ;  /* 0x000000010d097824 */ /* 0x040fe400078e0a00 */
[----:B------:R-:W-:Y:S01]  /*1270*/  IMAD.SHL.U32 R0, R13, 0x1000, RZ ;  /* 0x000010000d007824 */ /* 0x000fe200078e00ff */
[----:B------:R-:W-:Y:S02]  /*1280*/  LOP3.LUT R10, R10, R11, RZ, 0x3c, !PT ;  /* 0x0000000b0a0a7212 */ /* 0x000fe400078e3cff */
[----:B------:R-:W-:Y:S01]  /*1290*/  SHF.R.S32.HI R11, RZ, 0x1f, R6 ;  /* 0x0000001fff0b7819 */ /* 0x000fe20000011406 */
[----:B------:R-:W-:Y:S01]  /*12a0*/  IMAD R7, R7, 0x200, R0 ;  /* 0x0000020007077824 */ /* 0x000fe200078e0200 */
[----:B------:R-:W-:Y:S01]  /*12b0*/  IADD3 R4, R4, R3, -R2 ;  /* 0x0000000304047210 */ /* 0x000fe20007ffe802 */
[----:B------:R-:W-:Y:S01]  /*12c0*/  IMAD R3, R5, 0x4, R0 ;  /* 0x0000000405037824 */ /* 0x000fe200078e0200 */
[----:B------:R-:W-:Y:S01]  /*12d0*/  LEA.HI R0, R11, R6, RZ, 0x6 ;  /* 0x000000060b007211 */ /* 0x000fe200078f30ff */
[----:B------:R-:W-:Y:S01]  /*12e0*/  IMAD.IADD R11, R7, 0x1, R10 ;  /* 0x00000001070b7824 */ /* 0x000fe200078e020a */
[----:B------:R-:W-:Y:S01]  /*12f0*/  LOP3.LUT R7, R17, 0x1, RZ, 0xfc, !PT ;  /* 0x0000000111077812 */ /* 0x000fe200078efcff */
[----:B------:R-:W-:Y:S01]  /*1300*/  IMAD R9, R9, -0x40, R4 ;  /* 0xffffffc009097824 */ /* 0x000fe200078e0204 */
[----:B------:R-:W-:Y:S01]  /*1310*/  CS2R R4, SRZ ;  /* 0x0000000000047805 */ /* 0x000fe2000001ff00 */
[----:B------:R-:W-:Y:S01]  /*1320*/  IMAD.MOV.U32 R6, RZ, RZ, RZ ;  /* 0x000000ffff067224 */ /* 0x000fe200078e00ff */
[----:B------:R-:W-:Y:S01]  /*1330*/  SHF.R.S32.HI R10, RZ, 0x6, R0 ;  /* 0x00000006ff0a7819 */ /* 0x000fe20000011400 */
[----:B------:R-:W-:-:S07]  /*1340*/  IMAD R3, R3, 0x4, R16 ;  /* 0x0000000403037824 */ /* 0x000fce00078e0210 */
.L_x_26:
[----:B------:R-:W-:Y:S01]  /*1350*/  ISETP.NE.AND P0, PT, R7, 0x3, PT ;  /* 0x000000030700780c */ /* 0x000fe20003f05270 */
[----:B------:R-:W-:-:S12]  /*1360*/  YIELD ;  /* 0x0000000000007946 */ /* 0x000fd80003800000 */
[----:B---3--:R-:W-:Y:S05]  /*1370*/  @!P0 BRA `(.L_x_16) ;  /* 0x0000000000048947 */ /* 0x008fea0003800000 */
[----:B------:R-:W-:Y:S01]  /*1380*/  BPT.TRAP 0x1 ;  /* 0x000000040000795c */ /* 0x000fe20000300000 */
.L_x_16:
[----:B------:R-:W-:Y:S01]  /*1390*/  IMAD R2, R4, 0x8, R16 ;  /* 0x0000000804027824 */ /* 0x000fe200078e0210 */
[----:B------:R-:W-:-:S04]  /*13a0*/  SHF.L.U32 R17, R5, 0x1f, RZ ;  /* 0x0000001f05117819 */ /* 0x000fc800000006ff */
[----:B------:R2:W3:Y:S01]  /*13b0*/  SYNCS.PHASECHK.TRANS64.TRYWAIT P1, [R2+URZ+0x30810], R17 ;  /* 0x03081011020075a7 */ /* 0x0004e2000802017f */
[----:B------:R-:W-:Y:S05]  /*13c0*/  @!P0 BRA `(.L_x_17) ;  /* 0x0000000000048947 */ /* 0x000fea0003800000 */
[----:B------:R-:W-:Y:S01]  /*13d0*/  BPT.TRAP 0x1 ;  /* 0x000000040000795c */ /* 0x000fe20000300000 */
.L_x_17:
[----:B---3--:R-:W-:Y:S05]  /*13e0*/  @P1 BRA `(.L_x_18) ;  /* 0x0000000000081947 */ /* 0x008fea0003800000 */
[----:B------:R-:W3:Y:S02]  /*13f0*/  SYNCS.PHASECHK.TRANS64.TRYWAIT P1, [R2+URZ+0x30810], R17 ;  /* 0x03081011020075a7 */ /* 0x000ee4000802017f */
[----:B---3--:R-:W-:Y:S05]  /*1400*/  @!P1 BRA `(.L_x_19) ;  /* 0x00000064002c9947 */ /* 0x008fea0003800000 */
.L_x_18:
[----:B------:R-:W-:Y:S05]  /*1410*/  WARPSYNC.ALL ;  /* 0x0000000000007948 */ /* 0x000fea0003800000 */
[----:B------:R-:W-:Y:S01]  /*1420*/  VIADD R0, R16, 0x18000 ;  /* 0x0001800010007836 */ /* 0x000fe20000000000 */
[----:B------:R-:W-:Y:S01]  /*1430*/  WARPGROUP.ARRIVE ;  /* 0x00000000000079c5 */ /* 0x000fe20000000000 */
[----:B------:R-:W-:Y:S01]  /*1440*/  IMAD R12, R8, 0x2000, R16 ;  /* 0x00002000080c7824 */ /* 0x000fe200078e0210 */
[----:B------:R-:W-:Y:S01]  /*1450*/  UMOV UR5, 0x40000040 ;  /* 0x4000004000057882 */ /* 0x000fe20000000000 */
[----:B------:R-:W-:Y:S01]  /*1460*/  UMOV UR7, 0x40000040 ;  /* 0x4000004000077882 */ /* 0x000fe20000000000 */
[----:B------:R-:W-:-:S02]  /*1470*/  SHF.R.U32.HI R0, RZ, 0x4, R0 ;  /* 0x00000004ff007819 */ /* 0x000fc40000011600 */
[----:B------:R-:W-:Y:S02]  /*1480*/  R2UR UR9, R12 ;  /* 0x000000000c0972ca */ /* 0x000fe400000e0000 */
[----:B------:R-:W-:-:S04]  /*1490*/  LOP3.LUT R0, R0, 0x3fff, RZ, 0xc0, !PT ;  /* 0x00003fff00007812 */ /* 0x000fc800078ec0ff */
[----:B-1----:R-:W-:-:S05]  /*14a0*/  LOP3.LUT R13, R0, 0x10000, RZ, 0xfc, !PT ;  /* 0x00010000000d7812 */ /* 0x002fca00078efcff */
[----:B------:R-:W-:Y:S02]  /*14b0*/  IMAD R13, R4, 0x400, R13 ;  /* 0x00000400040d7824 */ /* 0x000fe400078e020d */
[----:B------:R-:W-:-:S03]  /*14c0*/  USHF.R.U32.HI UR4, URZ, 0x4, UR9 ;  /* 0x000000043f047899 */ /* 0x000fc60008011609 */
[----:B------:R-:W-:Y:S01]  /*14d0*/  R2UR UR8, R13 ;  /* 0x000000000d0872ca */ /* 0x000fe200000e0000 */
[----:B------:R-:W-:Y:S01]  /*14e0*/  ULOP3.LUT UR4, UR4, 0x3fff, URZ, 0xc0, !UPT ;  /* 0x00003fff04047892 */ /* 0x000fe2000f8ec03f */
[----:B------:R-:W-:-:S03]  /*14f0*/  IMAD R13, R4, 0x20, R225 ;  /* 0x00000020040d7824 */ /* 0x000fc600078e02e1 */
[----:B------:R-:W-:Y:S01]  /*1500*/  ULOP3.LUT UR10, UR4, 0x10000, URZ, 0xfc, !UPT ;  /* 0x00010000040a7892 */ /* 0x000fe2000f8efc3f */
[----:B------:R-:W-:-:S04]  /*1510*/  IMAD.SHL.U32 R13, R13, 0x2, RZ ;  /* 0x000000020d0d7824 */ /* 0x000fc800078e00ff */
[----:B------:R-:W-:Y:S02]  /*1520*/  IMAD R12, R13, 0x4, R16 ;  /* 0x000000040d0c7824 */ /* 0x000fe400078e0210 */
[----:B------:R-:W-:Y:S01]  /*1530*/  UMOV UR4, UR10 ;  /* 0x0000000a00047c82 */ /* 0x000fe20008000000 */
[----:B------:R-:W-:Y:S02]  /*1540*/  UMOV UR6, UR8 ;  /* 0x0000000800067c82 */ /* 0x000fe40008000000 */
[----:B------:R-:W-:Y:S01]  /*1550*/  HGMMA.64x64x16.F32.BF16 R184, gdesc[UR4], RZ, !UPT, gsb0 ;  /* 0x00e0000004b879f0 */ /* 0x000fe2000c0018ff */
[----:B------:R-:W-:Y:S02]  /*1560*/  UIADD3 UR4, UR10, 0x2, URZ ;  /* 0x000000020a047890 */ /* 0x000fe4000fffe03f */
[----:B------:R-:W-:Y:S01]  /*1570*/  UIADD3 UR6, UR8, 0x2, URZ ;  /* 0x0000000208067890 */ /* 0x000fe2000fffe03f */
[----:B------:R-:W-:Y:S01]  /*1580*/  UMOV UR5, 0x40000040 ;  /* 0x4000004000057882 */ /* 0x000fe20000000000 */
[----:B------:R-:W-:Y:S01]  /*1590*/  UMOV UR7, 0x40000040 ;  /* 0x4000004000077882 */ /* 0x000fe20000000000 */
[----:B------:R-:W-:-:S02]  /*15a0*/  WARPGROUP.DEPBAR.LE gsb0, 0x0 ;  /* 0x00008000000079c5 */ /* 0x000fc40000010000 */
[----:B------:R-:W-:-:S06]  /*15b0*/  WARPGROUP.ARRIVE ;  /* 0x00000000000079c5 */ /* 0x000fcc0000000000 */
[----:B------:R-:W-:Y:S01]  /*15c0*/  HGMMA.64x64x16.F32.BF16 R184, gdesc[UR4], R184, gsb0 ;  /* 0x00e0000004b879f0 */ /* 0x000fe200080018b8 */
[----:B------:R-:W-:Y:S02]  /*15d0*/  UIADD3 UR4, UR10, 0x4, URZ ;  /* 0x000000040a047890 */ /* 0x000fe4000fffe03f */
[----:B------:R-:W-:Y:S01]  /*15e0*/  UIADD3 UR6, UR8, 0x4, URZ ;  /* 0x0000000408067890 */ /* 0x000fe2000fffe03f */
[----:B------:R-:W-:Y:S01]  /*15f0*/  UMOV UR5, 0x40000040 ;  /* 0x4000004000057882 */ /* 0x000fe20000000000 */
[----:B------:R-:W-:Y:S01]  /*1600*/  UMOV UR7, 0x40000040 ;  /* 0x4000004000077882 */ /* 0x000fe20000000000 */
[----:B------:R-:W-:Y:S02]  /*1610*/  WARPGROUP.DEPBAR.LE gsb0, 0x0 ;  /* 0x00008000000079c5 */ /* 0x000fe40000010000 */
        /* <DEDUP_REMOVED lines=36> */
[----:B------:R-:W-:Y:S03]  /*1860*/  HGMMA.64x64x16.F32.BF16 R184, gdesc[UR4], R184, gsb0 ;  /* 0x00e0000004b879f0 */ /* 0x000fe600080018b8 */
[----:B------:R-:W-:Y:S02]  /*1870*/  WARPGROUP.DEPBAR.LE gsb0, 0x0 ;  /* 0x00008000000079c5 */ /* 0x000fe40000010000 */
[----:B------:R1:W4:Y:S04]  /*1880*/  LDS.64 R18, [R12+0x28000] ;  /* 0x028000000c127984 */ /* 0x0003280000000a00 */
[----:B------:R1:W5:Y:S04]  /*1890*/  LDS.64 R220, [R12+0x28020] ;  /* 0x028020000cdc7984 */ /* 0x0003680000000a00 */
[----:B------:R1:W1:Y:S04]  /*18a0*/  LDS.64 R218, [R12+0x28040] ;  /* 0x028040000cda7984 */ /* 0x0002680000000a00 */
[----:B------:R1:W1:Y:S04]  /*18b0*/  LDS.64 R14, [R12+0x28060] ;  /* 0x028060000c0e7984 */ /* 0x0002680000000a00 */
[----:B------:R1:W1:Y:S04]  /*18c0*/  LDS.64 R20, [R12+0x28080] ;  /* 0x028080000c147984 */ /* 0x0002680000000a00 */
[----:B------:R1:W1:Y:S04]  /*18d0*/  LDS.64 R22, [R12+0x280a0] ;  /* 0x0280a0000c167984 */ /* 0x0002680000000a00 */
[----:B------:R1:W1:Y:S04]  /*18e0*/  LDS.64 R216, [R12+0x280c0] ;  /* 0x0280c0000cd87984 */ /* 0x0002680000000a00 */
[----:B------:R1:W1:Y:S01]  /*18f0*/  LDS.64 R222, [R12+0x280e0] ;  /* 0x0280e0000cde7984 */ /* 0x0002620000000a00 */
[----:B------:R-:W-:Y:S05]  /*1900*/  @!P0 BRA `(.L_x_20) ;  /* 0x0000000000048947 */ /* 0x000fea0003800000 */
[----:B------:R-:W-:Y:S01]  /*1910*/  BPT.TRAP 0x1 ;  /* 0x000000040000795c */ /* 0x000fe20000300000 */
.L_x_20:
[----:B------:R1:W1:Y:S01]  /*1920*/  SYNCS.PHASECHK.TRANS64.TRYWAIT P1, [R2+URZ+0x30830], R17 ;  /* 0x03083011020075a7 */ /* 0x000262000802017f */
[----:B------:R-:W-:Y:S05]  /*1930*/  @!P0 BRA `(.L_x_21) ;  /* 0x0000000000048947 */ /* 0x000fea0003800000 */
[----:B------:R-:W-:Y:S01]  /*1940*/  BPT.TRAP 0x1 ;  /* 0x000000040000795c */ /* 0x000fe20000300000 */
.L_x_21:
[----:B------:R-:W-:-:S05]  /*1950*/  VIADD R13, R16, 0x20000 ;  /* 0x00020000100d7836 */ /* 0x000fca0000000000 */
[----:B------:R-:W-:-:S04]  /*1960*/  SHF.R.U32.HI R13, RZ, 0x4, R13 ;  /* 0x00000004ff0d7819 */ /* 0x000fc8000001160d */
[----:B------:R-:W-:-:S04]  /*1970*/  LOP3.LUT R13, R13, 0x3fff, RZ, 0xc0, !PT ;  /* 0x00003fff0d0d7812 */ /* 0x000fc800078ec0ff */
[----:B------:R-:W-:Y:S01]  /*1980*/  LOP3.LUT R153, R13, 0x10000, RZ, 0xfc, !PT ;  /* 0x000100000d997812 */ /* 0x000fe200078efcff */
[----:B-1----:R-:W-:Y:S06]  /*1990*/  @P1 BRA `(.L_x_22) ;  /* 0x0000000000081947 */ /* 0x002fec0003800000 */
[----:B------:R-:W1:Y:S02]  /*19a0*/  SYNCS.PHASECHK.TRANS64.TRYWAIT P1, [R2+URZ+0x30830], R17 ;  /* 0x03083011020075a7 */ /* 0x000e64000802017f */
[----:B-1----:R-:W-:Y:S05]  /*19b0*/  @!P1 BRA `(.L_x_23) ;  /* 0x0000005c00d49947 */ /* 0x002fea0003800000 */
.L_x_22:
[----:B------:R-:W-:Y:S01]  /*19c0*/  UIADD3 UR9, UR9, 0x8000, URZ ;  /* 0x0000800009097890 */ /* 0x000fe2000fffe03f */
[----:B------:R-:W-:Y:S01]  /*19d0*/  IMAD R153, R4, 0x400, R153 ;  /* 0x0000040004997824 */ /* 0x000fe200078e0299 */
[----:B------:R-:W-:Y:S01]  /*19e0*/  UMOV UR7, 0x40000040 ;  /* 0x4000004000077882 */ /* 0x000fe20000000000 */
[----:B------:R-:W-:Y:S01]  /*19f0*/  UMOV UR5, 0x40000040 ;  /* 0x4000004000057882 */ /* 0x000fe20000000000 */
[----:B------:R-:W-:Y:S01]  /*1a00*/  USHF.R.U32.HI UR9, URZ, 0x4, UR9 ;  /* 0x000000043f097899 */ /* 0x000fe20008011609 */
[----:B------:R-:W-:Y:S01]  /*1a10*/  ISETP.GT.AND P2, PT, R9, RZ, PT ;  /* 0x000000ff0900720c */ /* 0x000fe20003f44270 */
[----:B------:R-:W-:Y:S01]  /*1a20*/  ULDC UR10, c[0x0][0x75c] ;  /* 0x0001d700000a7ab9 */ /* 0x000fe20000000800 */
[----:B------:R-:W-:Y:S01]  /*1a30*/  R2UR UR8, R153 ;  /* 0x00000000990872ca */ /* 0x000fe200000e0000 */
[----:B------:R-:W-:Y:S01]  /*1a40*/  ULOP3.LUT UR9, UR9, 0x3fff, URZ, 0xc0, !UPT ;  /* 0x00003fff09097892 */ /* 0x000fe2000f8ec03f */
[----:B------:R-:W-:Y:S01]  /*1a50*/  WARPGROUP.ARRIVE ;  /* 0x00000000000079c5 */ /* 0x000fe20000000000 */
[----:B--23--:R-:W-:Y:S01]  /*1a60*/  FMUL.FTZ R17, R184, UR10 ;  /* 0x0000000ab8117c20 */ /* 0x00cfe20008410000 */
[----:B------:R-:W-:Y:S01]  /*1a70*/  FMUL.FTZ R184, R185, UR10 ;  /* 0x0000000ab9b87c20 */ /* 0x000fe20008410000 */
[----:B------:R-:W-:Y:S01]  /*1a80*/  ULOP3.LUT UR9, UR9, 0x10000, URZ, 0xfc, !UPT ;  /* 0x0001000009097892 */ /* 0x000fe2000f8efc3f */
[----:B------:R-:W-:Y:S01]  /*1a90*/  FMUL.FTZ R185, R186, UR10 ;  /* 0x0000000abab97c20 */ /* 0x000fe20008410000 */
[----:B------:R-:W-:Y:S01]  /*1aa0*/  FMUL.FTZ R186, R187, UR10 ;  /* 0x0000000abbba7c20 */ /* 0x000fe20008410000 */
[----:B------:R-:W-:Y:S01]  /*1ab0*/  FMUL.FTZ R187, R188, UR10 ;  /* 0x0000000abcbb7c20 */ /* 0x000fe20008410000 */
[----:B------:R-:W1:Y:S01]  /*1ac0*/  MUFU.TANH R17, R17 ;  /* 0x0000001100117308 */ /* 0x000e620000002400 */
[----:B------:R-:W-:Y:S01]  /*1ad0*/  FMUL.FTZ R224, R189, UR10 ;  /* 0x0000000abde07c20 */ /* 0x000fe20008410000 */
[----:B------:R-:W-:Y:S01]  /*1ae0*/  LOP3.LUT R227, R13, 0x2000000, RZ, 0xfc, !PT ;  /* 0x020000000de37812 */ /* 0x000fe200078efcff */
[----:B------:R-:W-:Y:S01]  /*1af0*/  UMOV UR4, UR9 ;  /* 0x0000000900047c82 */ /* 0x000fe20008000000 */
[----:B------:R-:W-:Y:S01]  /*1b00*/  UMOV UR6, UR8 ;  /* 0x0000000800067c82 */ /* 0x000fe20008000000 */
[----:B------:R-:W-:Y:S01]  /*1b10*/  ISETP.GT.AND P1, PT, R9, 0x8, PT ;  /* 0x000000080900780c */ /* 0x000fe20003f24270 */
[----:B------:R-:W-:Y:S01]  /*1b20*/  HGMMA.64x64x16.F32.BF16 R152, gdesc[UR4], RZ, !UPT, gsb0 ;  /* 0x00e00000049879f0 */ /* 0x000fe2000c0018ff */
[----:B------:R-:W-:Y:S01]  /*1b30*/  UIADD3 UR6, UR8, 0x2, URZ ;  /* 0x0000000208067890 */ /* 0x000fe2000fffe03f */
[----:B------:R-:W2:Y:S01]  /*1b40*/  MUFU.TANH R185, R185 ;  /* 0x000000b900b97308 */ /* 0x000ea20000002400 */
[----:B------:R-:W-:Y:S01]  /*1b50*/  UIADD3 UR4, UR9, 0x2, URZ ;  /* 0x0000000209047890 */ /* 0x000fe2000fffe03f */
[----:B------:R-:W-:Y:S01]  /*1b60*/  IMAD R227, R4, 0x400, R227 ;  /* 0x0000040004e37824 */ /* 0x000fe200078e02e3 */
[----:B------:R-:W-:Y:S01]  /*1b70*/  UMOV UR7, 0x40000040 ;  /* 0x4000004000077882 */ /* 0x000fe20000000000 */
[----:B------:R-:W-:Y:S01]  /*1b80*/  UMOV UR5, 0x40000040 ;  /* 0x4000004000057882 */ /* 0x000fe20000000000 */
[----:B------:R-:W-:Y:S01]  /*1b90*/  FMUL.FTZ R190, R190, UR10 ;  /* 0x0000000abebe7c20 */ /* 0x000fe20008410000 */
[----:B------:R-:W-:Y:S01]  /*1ba0*/  FMUL.FTZ R191, R191, UR10 ;  /* 0x0000000abfbf7c20 */ /* 0x000fe20008410000 */
[----:B------:R-:W-:Y:S01]  /*1bb0*/  FMUL.FTZ R192, R192, UR10 ;  /* 0x0000000ac0c07c20 */ /* 0x000fe20008410000 */
[----:B------:R-:W-:Y:S01]  /*1bc0*/  MUFU.TANH R184, R184 ;  /* 0x000000b800b87308 */ /* 0x000fe20000002400 */
[C---:B-1----:R-:W-:Y:S01]  /*1bd0*/  FSEL R13, R17.reuse, -INF , P2 ;  /* 0xff800000110d7808 */ /* 0x042fe20001000000 */
[----:B------:R-:W-:Y:S01]  /*1be0*/  FFMA.FTZ R17, -R17, R17, 1 ;  /* 0x3f80000011117423 */ /* 0x000fe20000010111 */
[----:B------:R-:W-:Y:S01]  /*1bf0*/  FMUL.FTZ R194, R194, UR10 ;  /* 0x0000000ac2c27c20 */ /* 0x000fe20008410000 */
[----:B------:R-:W-:Y:S01]  /*1c00*/  FMUL.FTZ R193, R193, UR10 ;  /* 0x0000000ac1c17c20 */ /* 0x000fe20008410000 */
[----:B------:R-:W-:Y:S01]  /*1c10*/  FMUL.FTZ R195, R195, UR10 ;  /* 0x0000000ac3c37c20 */ /* 0x000fe20008410000 */
[----:B------:R-:W-:Y:S01]  /*1c20*/  FMUL.FTZ R196, R196, UR10 ;  /* 0x0000000ac4c47c20 */ /* 0x000fe20008410000 */
[----:B------:R-:W-:Y:S01]  /*1c30*/  FMUL.FTZ R198, R198, UR10 ;  /* 0x0000000ac6c67c20 */ /* 0x000fe20008410000 */
[----:B------:R-:W-:Y:S01]  /*1c40*/  MUFU.TANH R186, R186 ;  /* 0x000000ba00ba7308 */ /* 0x000fe20000002400 */
[----:B--2---:R-:W-:Y:S01]  /*1c50*/  FSEL R229, R185, -INF , P1 ;  /* 0xff800000b9e57808 */ /* 0x004fe20000800000 */
[----:B------:R-:W-:Y:S01]  /*1c60*/  FMUL.FTZ R197, R197, UR10 ;  /* 0x0000000ac5c57c20 */ /* 0x000fe20008410000 */
[----:B------:R-:W-:Y:S01]  /*1c70*/  FMUL.FTZ R199, R199, UR10 ;  /* 0x0000000ac7c77c20 */ /* 0x000fe20008410000 */
[----:B------:R-:W-:Y:S01]  /*1c80*/  FMUL.FTZ R200, R200, UR10 ;  /* 0x0000000ac8c87c20 */ /* 0x000fe20008410000 */
[----:B------:R-:W-:Y:S01]  /*1c90*/  FMUL.FTZ R201, R201, UR10 ;  /* 0x0000000ac9c97c20 */ /* 0x000fe20008410000 */
[----:B------:R-:W-:Y:S01]  /*1ca0*/  FMUL.FTZ R204, R204, UR10 ;  /* 0x0000000acccc7c20 */ /* 0x000fe20008410000 */
[----:B------:R-:W-:Y:S01]  /*1cb0*/  FMUL.FTZ R206, R206, UR10 ;  /* 0x0000000acece7c20 */ /* 0x000fe20008410000 */
[----:B------:R-:W-:Y:S01]  /*1cc0*/  MUFU.TANH R187, R187 ;  /* 0x000000bb00bb7308 */ /* 0x000fe20000002400 */
[----:B------:R-:W-:Y:S01]  /*1cd0*/  FMUL.FTZ R205, R205, UR10 ;  /* 0x0000000acdcd7c20 */ /* 0x000fe20008410000 */
        /* <DEDUP_REMOVED lines=8> */
[----:B------:R-:W-:-:S06]  /*1d60*/  FFMA.FTZ R185, -R185, R185, 1 ;  /* 0x3f800000b9b97423 */ /* 0x000fcc00000101b9 */
[----:B------:R-:W-:Y:S08]  /*1d70*/  MUFU.TANH R224, R224 ;  /* 0x000000e000e07308 */ /* 0x000ff00000002400 */
[----:B------:R-:W-:Y:S08]  /*1d80*/  MUFU.TANH R191, R191 ;  /* 0x000000bf00bf7308 */ /* 0x000ff00000002400 */
[----:B------:R-:W-:Y:S08]  /*1d90*/  MUFU.TANH R192, R192 ;  /* 0x000000c000c07308 */ /* 0x000ff00000002400 */
[----:B------:R-:W-:Y:S08]  /*1da0*/  MUFU.TANH R194, R194 ;  /* 0x000000c200c27308 */ /* 0x000ff00000002400 */
[----:B------:R-:W-:Y:S01]  /*1db0*/  MUFU.TANH R193, R193 ;  /* 0x000000c100c17308 */ /* 0x000fe20000002400 */
[----:B------:R-:W-:-:S02]  /*1dc0*/  WARPGROUP.DEPBAR.LE gsb0, 0x0 ;  /* 0x00008000000079c5 */ /* 0x000fc40000010000 */
[----:B------:R-:W-:-:S05]  /*1dd0*/  WARPGROUP.ARRIVE ;  /* 0x00000000000079c5 */ /* 0x000fca0000000000 */
[----:B------:R-:W-:Y:S01]  /*1de0*/  MUFU.TANH R195, R195 ;  /* 0x000000c300c37308 */ /* 0x000fe20000002400 */
[----:B------:R-:W-:Y:S01]  /*1df0*/  HGMMA.64x64x16.F32.BF16 R152, gdesc[UR4], R152, gsb0 ;  /* 0x00e00000049879f0 */ /* 0x000fe20008001898 */
[----:B------:R-:W-:Y:S02]  /*1e00*/  UIADD3 UR6, UR8, 0x4, URZ ;  /* 0x0000000408067890 */ /* 0x000fe4000fffe03f */
[----:B------:R-:W-:Y:S01]  /*1e10*/  UIADD3 UR4, UR9, 0x4, URZ ;  /* 0x0000000409047890 */ /* 0x000fe2000fffe03f */
[----:B------:R-:W-:Y:S01]  /*1e20*/  UMOV UR7, 0x40000040 ;  /* 0x4000004000077882 */ /* 0x000fe20000000000 */
[----:B------:R-:W-:Y:S02]  /*1e30*/  UMOV UR5, 0x40000040 ;  /* 0x4000004000057882 */ /* 0x000fe40000000000 */
[----:B------:R-:W-:Y:S08]  /*1e40*/  MUFU.TANH R196, R196 ;  /* 0x000000c400c47308 */ /* 0x000ff00000002400 */
[----:B------:R-:W-:Y:S08]  /*1e50*/  MUFU.TANH R198, R198 ;  /* 0x000000c600c67308 */ /* 0x000ff00000002400 */
[----:B------:R-:W-:Y:S08]  /*1e60*/  MUFU.TANH R197, R197 ;  /* 0x000000c500c57308 */ /* 0x000ff00000002400 */
[----:B------:R-:W-:Y:S08]  /*1e70*/  MUFU.TANH R199, R199 ;  /* 0x000000c700c77308 */ /* 0x000ff00000002400 */
        /* <DEDUP_REMOVED lines=10> */
[----:B------:R-:W-:-:S04]  /*1f20*/  UIADD3 UR4, UR9, 0x6, URZ ;  /* 0x0000000609047890 */ /* 0x000fc8000fffe03f */
[----:B------:R-:W-:Y:S01]  /*1f30*/  MUFU.TANH R208, R208 ;  /* 0x000000d000d07308 */ /* 0x000fe20000002400 */
[----:B------:R-:W-:Y:S01]  /*1f40*/  UMOV UR7, 0x40000040 ;  /* 0x4000004000077882 */ /* 0x000fe20000000000 */
[----:B------:R-:W-:-:S06]  /*1f50*/  UMOV UR5, 0x40000040 ;  /* 0x4000004000057882 */ /* 0x000fcc0000000000 */
[----:B------:R-:W-:Y:S08]  /*1f60*/  MUFU.TANH R210, R210 ;  /* 0x000000d200d27308 */ /* 0x000ff00000002400 */
[----:B------:R-:W-:Y:S08]  /*1f70*/  MUFU.TANH R211, R211 ;  /* 0x000000d300d37308 */ /* 0x000ff00000002400 */
[----:B------:R-:W-:Y:S08]  /*1f80*/  MUFU.TANH R212, R212 ;  /* 0x000000d400d47308 */ /* 0x000ff00000002400 */
[----:B------:R-:W-:Y:S08]  /*1f90*/  MUFU.TANH R213, R213 ;  /* 0x000000d500d57308 */ /* 0x000ff00000002400 */
[----:B------:R-:W-:Y:S01]  /*1fa0*/  MUFU.TANH R215, R215 ;  /* 0x000000d700d77308 */ /* 0x000fe20000002400 */
        /* <DEDUP_REMOVED lines=31> */
[----:B------:R-:W-:Y:S01]  /*21a0*/  ULDC UR5, c[0x0][0x744] ;  /* 0x0001d10000057ab9 */ /* 0x000fe20000000800 */
[----:B------:R-:W-:Y:S01]  /*21b0*/  R2UR UR4, R227 ;  /* 0x00000000e30472ca */ /* 0x000fe200000e0000 */
[----:B----4-:R-:W-:Y:S01]  /*21c0*/  FFMA.FTZ R13, R13, UR5, -R18 ;  /* 0x000000050d0d7c23 */ /* 0x010fe20008010812 */
[----:B------:R-:W-:-:S05]  /*21d0*/  UMOV UR7, 0x40000040 ;  /* 0x4000004000077882 */ /* 0x000fca0000000000 */
[----:B------:R-:W1:Y:S06]  /*21e0*/  MUFU.EX2 R13, R13 ;  /* 0x0000000d000d7308 */ /* 0x000e6c0000000800 */
[----:B------:R-:W-:Y:S01]  /*21f0*/  UMOV UR6, UR4 ;  /* 0x0000000400067c82 */ /* 0x000fe20008000000 */
[----:B------:R-:W-:Y:S02]  /*2200*/  WARPGROUP.DEPBAR.LE gsb0, 0x0 ;  /* 0x00008000000079c5 */ /* 0x000fe40000010000 */
[----:B------:R-:W2:Y:S02]  /*2210*/  LDS.64 R188, [R12+0x28200] ;  /* 0x028200000cbc7984 */ /* 0x000ea40000000a00 */
[----:B--2---:R-:W-:Y:S01]  /*2220*/  FADD.FTZ R228, R152, -R188 ;  /* 0x800000bc98e47221 */ /* 0x004fe20000010000 */
[----:B------:R-:W-:Y:S01]  /*2230*/  FFMA.FTZ R152, R229, UR5, -R18 ;  /* 0x00000005e5987c23 */ /* 0x000fe20008010812 */
[----:B------:R-:W-:Y:S01]  /*2240*/  FADD.FTZ R227, R154, -R188 ;  /* 0x800000bc9ae37221 */ /* 0x000fe20000010000 */
[--C-:B------:R-:W-:Y:S01]  /*2250*/  FADD.FTZ R154, R155, -R189.reuse ;  /* 0x800000bd9b9a7221 */ /* 0x100fe20000010000 */
[----:B-1----:R-:W-:Y:S01]  /*2260*/  FMUL.FTZ R18, R13, R228 ;  /* 0x000000e40d127220 */ /* 0x002fe20000410000 */
[----:B------:R-:W-:Y:S01]  /*2270*/  FADD.FTZ R228, R153, -R189 ;  /* 0x800000bd99e47221 */ /* 0x000fe20000010000 */
[----:B------:R-:W-:Y:S01]  /*2280*/  FMUL.FTZ R188, R202, UR10 ;  /* 0x0000000acabc7c20 */ /* 0x000fe20008410000 */
[----:B------:R-:W1:Y:S01]  /*2290*/  MUFU.EX2 R152, R152 ;  /* 0x0000009800987308 */ /* 0x000e620000000800 */
[----:B------:R-:W-:Y:S01]  /*22a0*/  FMUL.FTZ R189, R17, R18 ;  /* 0x0000001211bd7220 */ /* 0x000fe20000410000 */
[C---:B------:R-:W-:Y:S01]  /*22b0*/  FSEL R18, R184.reuse, -INF , P2 ;  /* 0xff800000b8127808 */ /* 0x040fe20001000000 */
[----:B------:R-:W-:Y:S01]  /*22c0*/  FFMA.FTZ R184, -R184, R184, 1 ;  /* 0x3f800000b8b87423 */ /* 0x000fe200000101b8 */
[----:B------:R-:W-:Y:S01]  /*22d0*/  FMUL.FTZ R202, R203, UR10 ;  /* 0x0000000acbca7c20 */ /* 0x000fe20008410000 */
[----:B------:R-:W-:-:S02]  /*22e0*/  FFMA.FTZ R203, -R190, R190, 1 ;  /* 0x3f800000becb7423 */ /* 0x000fc400000101be */
[--C-:B------:R-:W-:Y:S01]  /*22f0*/  FFMA.FTZ R17, R18, UR5, -R19.reuse ;  /* 0x0000000512117c23 */ /* 0x100fe20008010813 */
[C---:B------:R-:W-:Y:S01]  /*2300*/  FSEL R18, R186.reuse, -INF , P1 ;  /* 0xff800000ba127808 */ /* 0x040fe20000800000 */
[----:B------:R-:W-:Y:S01]  /*2310*/  FFMA.FTZ R186, -R186, R186, 1 ;  /* 0x3f800000baba7423 */ /* 0x000fe200000101ba */
[----:B------:R-:W-:Y:S03]  /*2320*/  MUFU.TANH R188, R188 ;  /* 0x000000bc00bc7308 */ /* 0x000fe60000002400 */
[----:B------:R-:W-:Y:S02]  /*2330*/  FFMA.FTZ R153, R18, UR5, -R19 ;  /* 0x0000000512997c23 */ /* 0x000fe40008010813 */
[----:B------:R-:W2:Y:S01]  /*2340*/  LDS.64 R18, [R12+0x28220] ;  /* 0x028220000c127984 */ /* 0x000ea20000000a00 */
[----:B-1----:R-:W-:Y:S02]  /*2350*/  FMUL.FTZ R230, R152, R227 ;  /* 0x000000e398e67220 */ /* 0x002fe40000410000 */
[----:B------:R-:W1:Y:S02]  /*2360*/  MUFU.EX2 R17, R17 ;  /* 0x0000001100117308 */ /* 0x000e640000000800 */
[----:B------:R-:W-:-:S06]  /*2370*/  FMUL.FTZ R185, R185, R230 ;  /* 0x000000e6b9b97220 */ /* 0x000fcc0000410000 */
[----:B------:R-:W3:Y:S08]  /*2380*/  MUFU.EX2 R153, R153 ;  /* 0x0000009900997308 */ /* 0x000ef00000000800 */
[----:B------:R-:W-:Y:S01]  /*2390*/  MUFU.TANH R202, R202 ;  /* 0x000000ca00ca7308 */ /* 0x000fe20000002400 */
[----:B-1----:R-:W-:-:S04]  /*23a0*/  FMUL.FTZ R155, R17, R228 ;  /* 0x000000e4119b7220 */ /* 0x002fc80000410000 */
[----:B------:R-:W-:Y:S01]  /*23b0*/  FMUL.FTZ R184, R184, R155 ;  /* 0x0000009bb8b87220 */ /* 0x000fe20000410000 */
[----:B---3--:R-:W-:-:S04]  /*23c0*/  FMUL.FTZ R155, R153, R154 ;  /* 0x0000009a999b7220 */ /* 0x008fc80000410000 */
[----:B------:R-:W-:Y:S01]  /*23d0*/  F2FP.BF16.F32.PACK_AB R184, R184, R189 ;  /* 0x000000bdb8b8723e */ /* 0x000fe200000010ff */
[----:B------:R-:W-:Y:S01]  /*23e0*/  FMUL.FTZ R186, R186, R155 ;  /* 0x0000009bbaba7220 */ /* 0x000fe20000410000 */
[C---:B------:R-:W-:Y:S01]  /*23f0*/  FSEL R155, R187.reuse, -INF , P2 ;  /* 0xff800000bb9b7808 */ /* 0x040fe20001000000 */
[----:B------:R-:W-:-:S03]  /*2400*/  FFMA.FTZ R187, -R187, R187, 1 ;  /* 0x3f800000bbbb7423 */ /* 0x000fc600000101bb */
[----:B------:R-:W-:Y:S01]  /*2410*/  F2FP.BF16.F32.PACK_AB R185, R186, R185 ;  /* 0x000000b9bab9723e */ /* 0x000fe200000010ff */
[----:B-----5:R-:W-:Y:S01]  /*2420*/  FFMA.FTZ R154, R155, UR5, -R220 ;  /* 0x000000059b9a7c23 */ /* 0x020fe200080108dc */
[----:B------:R-:W-:Y:S01]  /*2430*/  FSEL R155, R190, -INF , P1 ;  /* 0xff800000be9b7808 */ /* 0x000fe20000800000 */
[----:B--2---:R-:W-:-:S04]  /*2440*/  FADD.FTZ R157, R157, -R19 ;  /* 0x800000139d9d7221 */ /* 0x004fc80000010000 */
[----:B------:R-:W-:Y:S01]  /*2450*/  FFMA.FTZ R227, R155, UR5, -R220 ;  /* 0x000000059be37c23 */ /* 0x000fe200080108dc */
[--C-:B------:R-:W-:Y:S01]  /*2460*/  FADD.FTZ R155, R156, -R18.reuse ;  /* 0x800000129c9b7221 */ /* 0x100fe20000010000 */
[----:B------:R-:W-:Y:S01]  /*2470*/  FADD.FTZ R220, R158, -R18 ;  /* 0x800000129edc7221 */ /* 0x000fe20000010000 */
[C---:B------:R-:W-:Y:S01]  /*2480*/  FSEL R18, R224.reuse, -INF , P2 ;  /* 0xff800000e0127808 */ /* 0x040fe20001000000 */
[----:B------:R-:W1:Y:S01]  /*2490*/  MUFU.EX2 R154, R154 ;  /* 0x0000009a009a7308 */ /* 0x000e620000000800 */
[----:B------:R-:W-:Y:S01]  /*24a0*/  FSEL R158, R191, -INF , P1 ;  /* 0xff800000bf9e7808 */ /* 0x000fe20000800000 */
[----:B------:R-:W-:Y:S01]  /*24b0*/  FADD.FTZ R156, R159, -R19 ;  /* 0x800000139f9c7221 */ /* 0x000fe20000010000 */
[----:B------:R-:W-:Y:S01]  /*24c0*/  FFMA.FTZ R224, -R224, R224, 1 ;  /* 0x3f800000e0e07423 */ /* 0x000fe200000101e0 */
[--C-:B------:R-:W-:Y:S01]  /*24d0*/  FFMA.FTZ R228, R18, UR5, -R221.reuse ;  /* 0x0000000512e47c23 */ /* 0x100fe200080108dd */
[----:B------:R-:W-:Y:S01]  /*24e0*/  FFMA.FTZ R191, -R191, R191, 1 ;  /* 0x3f800000bfbf7423 */ /* 0x000fe200000101bf */
[----:B------:R-:W2:Y:S01]  /*24f0*/  LDS.64 R18, [R12+0x28240] ;  /* 0x028240000c127984 */ /* 0x000ea20000000a00 */
[----:B------:R-:W-:Y:S01]  /*2500*/  FFMA.FTZ R221, R158, UR5, -R221 ;  /* 0x000000059edd7c23 */ /* 0x000fe200080108dd */
[----:B------:R-:W3:Y:S08]  /*2510*/  MUFU.EX2 R159, R227 ;  /* 0x000000e3009f7308 */ /* 0x000ef00000000800 */
[----:B------:R-:W4:Y:S01]  /*2520*/  MUFU.EX2 R158, R228 ;  /* 0x000000e4009e7308 */ /* 0x000f220000000800 */
[----:B-1----:R-:W-:-:S04]  /*2530*/  FMUL.FTZ R190, R154, R155 ;  /* 0x0000009b9abe7220 */ /* 0x002fc80000410000 */
[----:B------:R-:W-:-:S03]  /*2540*/  FMUL.FTZ R190, R187, R190 ;  /* 0x000000bebbbe7220 */ /* 0x000fc60000410000 */
[----:B------:R-:W1:Y:S01]  /*2550*/  MUFU.EX2 R155, R221 ;  /* 0x000000dd009b7308 */ /* 0x000e620000000800 */
[----:B---3--:R-:W-:-:S04]  /*2560*/  FMUL.FTZ R220, R159, R220 ;  /* 0x000000dc9fdc7220 */ /* 0x008fc80000410000 */
[----:B------:R-:W-:Y:S01]  /*2570*/  FMUL.FTZ R187, R203, R220 ;  /* 0x000000dccbbb7220 */ /* 0x000fe20000410000 */
[----:B------:R-:W-:Y:S01]  /*2580*/  FMUL.FTZ R220, R209, UR10 ;  /* 0x0000000ad1dc7c20 */ /* 0x000fe20008410000 */
[C---:B----4-:R-:W-:Y:S01]  /*2590*/  FMUL.FTZ R157, R158.reuse, R157 ;  /* 0x0000009d9e9d7220 */ /* 0x050fe20000410000 */
[----:B------:R-:W-:-:S04]  /*25a0*/  F2FP.BF16.F32.PACK_AB R158, R158, R154 ;  /* 0x0000009a9e9e723e */ /* 0x000fc800000010ff */
[----:B------:R-:W-:Y:S01]  /*25b0*/  MUFU.TANH R220, R220 ;  /* 0x000000dc00dc7308 */ /* 0x000fe20000002400 */
[----:B------:R-:W-:Y:S01]  /*25c0*/  FMUL.FTZ R209, R224, R157 ;  /* 0x0000009de0d17220 */ /* 0x000fe20000410000 */
[C---:B------:R-:W-:Y:S01]  /*25d0*/  FSEL R157, R192.reuse, -INF , P2 ;  /* 0xff800000c09d7808 */ /* 0x040fe20001000000 */
[----:B------:R-:W-:Y:S01]  /*25e0*/  FFMA.FTZ R192, -R192, R192, 1 ;  /* 0x3f800000c0c07423 */ /* 0x000fe200000101c0 */
[----:B-1----:R-:W-:Y:S02]  /*25f0*/  FMUL.FTZ R156, R155, R156 ;  /* 0x0000009c9b9c7220 */ /* 0x002fe40000410000 */
[----:B------:R-:W-:Y:S01]  /*2600*/  F2FP.BF16.F32.PACK_AB R186, R209, R190 ;  /* 0x000000bed1ba723e */ /* 0x000fe200000010ff */
[----:B------:R-:W-:Y:S01]  /*2610*/  FFMA.FTZ R203, R157, UR5, -R218 ;  /* 0x000000059dcb7c23 */ /* 0x000fe200080108da */
[----:B------:R-:W-:Y:S01]  /*2620*/  FSEL R157, R194, -INF , P1 ;  /* 0xff800000c29d7808 */ /* 0x000fe20000800000 */
[----:B------:R-:W-:Y:S01]  /*2630*/  FMUL.FTZ R191, R191, R156 ;  /* 0x0000009cbfbf7220 */ /* 0x000fe20000410000 */
[--C-:B--2---:R-:W-:Y:S01]  /*2640*/  FADD.FTZ R224, R160, -R18.reuse ;  /* 0x80000012a0e07221 */ /* 0x104fe20000010000 */
[----:B------:R-:W-:Y:S01]  /*2650*/  FSEL R160, R193, -INF , P2 ;  /* 0xff800000c1a07808 */ /* 0x000fe20001000000 */
[----:B------:R-:W-:Y:S01]  /*2660*/  FADD.FTZ R221, R162, -R18 ;  /* 0x80000012a2dd7221 */ /* 0x000fe20000010000 */
[----:B------:R-:W-:Y:S01]  /*2670*/  FFMA.FTZ R218, R157, UR5, -R218 ;  /* 0x000000059dda7c23 */ /* 0x000fe200080108da */
[----:B------:R-:W1:Y:S01]  /*2680*/  MUFU.EX2 R203, R203 ;  /* 0x000000cb00cb7308 */ /* 0x000e620000000800 */
[----:B------:R-:W2:Y:S01]  /*2690*/  LDS.64 R156, [R12+0x28260] ;  /* 0x028260000c9c7984 */ /* 0x000ea20000000a00 */
[----:B------:R-:W-:Y:S01]  /*26a0*/  FFMA.FTZ R160, R160, UR5, -R219 ;  /* 0x00000005a0a07c23 */ /* 0x000fe200080108db */
[----:B------:R-:W-:Y:S01]  /*26b0*/  FSEL R162, R195, -INF , P1 ;  /* 0xff800000c3a27808 */ /* 0x000fe20000800000 */
[----:B------:R-:W-:Y:S01]  /*26c0*/  FADD.FTZ R161, R161, -R19 ;  /* 0x80000013a1a17221 */ /* 0x000fe20000010000 */
[----:B------:R-:W-:Y:S01]  /*26d0*/  FFMA.FTZ R194, -R194, R194, 1 ;  /* 0x3f800000c2c27423 */ /* 0x000fe200000101c2 */
[----:B------:R-:W-:Y:S01]  /*26e0*/  FFMA.FTZ R193, -R193, R193, 1 ;  /* 0x3f800000c1c17423 */ /* 0x000fe200000101c1 */
[----:B------:R-:W-:Y:S01]  /*26f0*/  FFMA.FTZ R195, -R195, R195, 1 ;  /* 0x3f800000c3c37423 */ /* 0x000fe200000101c3 */
[----:B------:R-:W3:Y:S01]  /*2700*/  MUFU.EX2 R160, R160 ;  /* 0x000000a000a07308 */ /* 0x000ee20000000800 */
[----:B------:R-:W-:Y:S01]  /*2710*/  FFMA.FTZ R162, R162, UR5, -R219 ;  /* 0x00000005a2a27c23 */ /* 0x000fe200080108db */
[----:B------:R-:W-:-:S02]  /*2720*/  F2FP.BF16.F32.PACK_AB R187, R191, R187 ;  /* 0x000000bbbfbb723e */ /* 0x000fc400000010ff */
[----:B------:R-:W-:-:S04]  /*2730*/  F2FP.BF16.F32.PACK_AB R159, R155, R159 ;  /* 0x0000009f9b9f723e */ /* 0x000fc800000010ff */
[----:B------:R3:W4:Y:S01]  /*2740*/  MUFU.EX2 R18, R218 ;  /* 0x000000da00127308 */ /* 0x0007220000000800 */
[----:B-1----:R-:W-:Y:S01]  /*2750*/  FMUL.FTZ R219, R203, R224 ;  /* 0x000000e0cbdb7220 */ /* 0x002fe20000410000 */
[----:B------:R-:W-:Y:S01]  /*2760*/  FADD.FTZ R224, R163, -R19 ;  /* 0x80000013a3e07221 */ /* 0x000fe20000010000 */
[----:B------:R-:W-:Y:S02]  /*2770*/  FSEL R163, R198, -INF , P1 ;  /* 0xff800000c6a37808 */ /* 0x000fe40000800000 */
[----:B------:R-:W-:-:S03]  /*2780*/  FMUL.FTZ R192, R192, R219 ;  /* 0x000000dbc0c07220 */ /* 0x000fc60000410000 */
[----:B------:R1:W-:Y:S01]  /*2790*/  MUFU.EX2 R19, R162 ;  /* 0x000000a200137308 */ /* 0x0003e20000000800 */
[----:B---3--:R-:W-:Y:S01]  /*27a0*/  FMUL.FTZ R218, R160, R161 ;  /* 0x000000a1a0da7220 */ /* 0x008fe20000410000 */
[----:B------:R-:W-:-:S03]  /*27b0*/  FSEL R161, R196, -INF , P2 ;  /* 0xff800000c4a17808 */ /* 0x000fc60001000000 */
[----:B------:R-:W-:Y:S02]  /*27c0*/  FMUL.FTZ R193, R193, R218 ;  /* 0x000000dac1c17220 */ /* 0x000fe40000410000 */
[--C-:B-1----:R-:W-:Y:S01]  /*27d0*/  FFMA.FTZ R162, R161, UR5, -R14.reuse ;  /* 0x00000005a1a27c23 */ /* 0x102fe2000801080e */
[----:B------:R-:W-:Y:S01]  /*27e0*/  FFMA.FTZ R161, R163, UR5, -R14 ;  /* 0x00000005a3a17c23 */ /* 0x000fe2000801080e */
[C---:B------:R-:W-:Y:S01]  /*27f0*/  FSEL R14, R197.reuse, -INF , P2 ;  /* 0xff800000c50e7808 */ /* 0x040fe20001000000 */
[----:B----4-:R-:W-:Y:S01]  /*2800*/  FMUL.FTZ R221, R18, R221 ;  /* 0x000000dd12dd7220 */ /* 0x010fe20000410000 */
[----:B------:R-:W-:Y:S02]  /*2810*/  FFMA.FTZ R197, -R197, R197, 1 ;  /* 0x3f800000c5c57423 */ /* 0x000fe400000101c5 */
[----:B------:R-:W1:Y:S01]  /*2820*/  MUFU.EX2 R162, R162 ;  /* 0x000000a200a27308 */ /* 0x000e620000000800 */
[----:B------:R-:W-:Y:S01]  /*2830*/  FFMA.FTZ R163, R14, UR5, -R15 ;  /* 0x000000050ea37c23 */ /* 0x000fe2000801080f */
[--C-:B--2---:R-:W-:Y:S01]  /*2840*/  FADD.FTZ R219, R164, -R156.reuse ;  /* 0x8000009ca4db7221 */ /* 0x104fe20000010000 */
[----:B------:R-:W-:Y:S01]  /*2850*/  FADD.FTZ R166, R166, -R156 ;  /* 0x8000009ca6a67221 */ /* 0x000fe20000010000 */
[----:B------:R-:W-:Y:S01]  /*2860*/  FSEL R156, R199, -INF , P1 ;  /* 0xff800000c79c7808 */ /* 0x000fe20000800000 */
[----:B------:R-:W-:Y:S01]  /*2870*/  FMUL.FTZ R194, R194, R221 ;  /* 0x000000ddc2c27220 */ /* 0x000fe20000410000 */
[----:B------:R-:W-:Y:S01]  /*2880*/  FADD.FTZ R221, R167, -R157 ;  /* 0x8000009da7dd7221 */ /* 0x000fe20000010000 */
[----:B------:R-:W-:Y:S01]  /*2890*/  FSEL R167, R188, -INF , P1 ;  /* 0xff800000bca77808 */ /* 0x000fe20000800000 */
[----:B------:R-:W2:Y:S01]  /*28a0*/  MUFU.EX2 R161, R161 ;  /* 0x000000a100a17308 */ /* 0x000ea20000000800 */
[----:B------:R-:W-:Y:S01]  /*28b0*/  FFMA.FTZ R164, R156, UR5, -R15 ;  /* 0x000000059ca47c23 */ /* 0x000fe2000801080f */
[----:B------:R-:W-:Y:S01]  /*28c0*/  FFMA.FTZ R156, -R196, R196, 1 ;  /* 0x3f800000c49c7423 */ /* 0x000fe200000101c4 */
[----:B------:R-:W3:Y:S01]  /*28d0*/  LDS.64 R14, [R12+0x28280] ;  /* 0x028280000c0e7984 */ /* 0x000ee20000000a00 */
[----:B------:R-:W-:Y:S01]  /*28e0*/  FADD.FTZ R196, R165, -R157 ;  /* 0x8000009da5c47221 */ /* 0x000fe20000010000 */
[----:B------:R-:W-:Y:S01]  /*28f0*/  FFMA.FTZ R157, -R198, R198, 1 ;  /* 0x3f800000c69d7423 */ /* 0x000fe200000101c6 */
[----:B------:R-:W-:Y:S01]  /*2900*/  FSEL R165, R200, -INF , P2 ;  /* 0xff800000c8a57808 */ /* 0x000fe20001000000 */
[----:B------:R-:W-:Y:S01]  /*2910*/  FMUL.FTZ R198, R214, UR10 ;  /* 0x0000000ad6c67c20 */ /* 0x000fe20008410000 */
[----:B------:R-:W4:Y:S01]  /*2920*/  MUFU.EX2 R163, R163 ;  /* 0x000000a300a37308 */ /* 0x000f220000000800 */
[----:B------:R-:W-:Y:S01]  /*2930*/  FFMA.FTZ R199, -R199, R199, 1 ;  /* 0x3f800000c7c77423 */ /* 0x000fe200000101c7 */
[----:B-1----:R-:W-:Y:S01]  /*2940*/  FMUL.FTZ R219, R162, R219 ;  /* 0x000000dba2db7220 */ /* 0x002fe20000410000 */
[----:B------:R-:W-:-:S03]  /*2950*/  FMUL.FTZ R224, R19, R224 ;  /* 0x000000e013e07220 */ /* 0x000fc60000410000 */
[----:B------:R-:W-:Y:S01]  /*2960*/  FMUL.FTZ R156, R156, R219 ;  /* 0x000000db9c9c7220 */ /* 0x000fe20000410000 */
[----:B------:R-:W-:Y:S01]  /*2970*/  FMUL.FTZ R195, R195, R224 ;  /* 0x000000e0c3c37220 */ /* 0x000fe20000410000 */
[----:B------:R-:W1:Y:S01]  /*2980*/  MUFU.EX2 R164, R164 ;  /* 0x000000a400a47308 */ /* 0x000e620000000800 */
[----:B--2---:R-:W-:-:S03]  /*2990*/  FMUL.FTZ R166, R161, R166 ;  /* 0x000000a6a1a67220 */ /* 0x004fc60000410000 */
[----:B------:R-:W-:Y:S01]  /*29a0*/  F2FP.BF16.F32.PACK_AB R189, R195, R194 ;  /* 0x000000c2c3bd723e */ /* 0x000fe200000010ff */
[----:B------:R-:W-:Y:S01]  /*29b0*/  FMUL.FTZ R157, R157, R166 ;  /* 0x000000a69d9d7220 */ /* 0x000fe20000410000 */
[--C-:B------:R-:W-:Y:S01]  /*29c0*/  FFMA.FTZ R166, R165, UR5, -R20.reuse ;  /* 0x00000005a5a67c23 */ /* 0x100fe20008010814 */
[----:B------:R-:W-:Y:S01]  /*29d0*/  FFMA.FTZ R165, R167, UR5, -R20 ;  /* 0x00000005a7a57c23 */ /* 0x000fe20008010814 */
[----:B------:R-:W-:Y:S01]  /*29e0*/  MUFU.TANH R198, R198 ;  /* 0x000000c600c67308 */ /* 0x000fe20000002400 */
[C---:B----4-:R-:W-:Y:S01]  /*29f0*/  FMUL.FTZ R196, R163.reuse, R196 ;  /* 0x000000c4a3c47220 */ /* 0x050fe20000410000 */
[----:B------:R-:W-:-:S03]  /*2a00*/  F2FP.BF16.F32.PACK_AB R154, R163, R162 ;  /* 0x000000a2a39a723e */ /* 0x000fc600000010ff */
[----:B------:R-:W-:-:S03]  /*2a10*/  FMUL.FTZ R197, R197, R196 ;  /* 0x000000c4c5c57220 */ /* 0x000fc60000410000 */
[----:B------:R2:W4:Y:S01]  /*2a20*/  MUFU.EX2 R20, R166 ;  /* 0x000000a600147308 */ /* 0x0005220000000800 */
[----:B-1----:R-:W-:Y:S01]  /*2a30*/  FMUL.FTZ R214, R164, R221 ;  /* 0x000000dda4d67220 */ /* 0x002fe20000410000 */
[----:B------:R-:W-:Y:S02]  /*2a40*/  F2FP.BF16.F32.PACK_AB R190, R197, R156 ;  /* 0x0000009cc5be723e */ /* 0x000fe400000010ff */
[----:B------:R-:W-:Y:S01]  /*2a50*/  F2FP.BF16.F32.PACK_AB R156, R17, R13 ;  /* 0x0000000d119c723e */ /* 0x000fe200000010ff */
[----:B------:R-:W-:Y:S01]  /*2a60*/  FMUL.FTZ R196, R199, R214 ;  /* 0x000000d6c7c47220 */ /* 0x000fe20000410000 */
[----:B------:R-:W-:Y:S01]  /*2a70*/  FFMA.FTZ R199, -R200, R200, 1 ;  /* 0x3f800000c8c77423 */ /* 0x000fe200000101c8 */
[----:B------:R-:W-:Y:S01]  /*2a80*/  FFMA.FTZ R214, -R188, R188, 1 ;  /* 0x3f800000bcd67423 */ /* 0x000fe200000101bc */
[----:B------:R-:W1:Y:S01]  /*2a90*/  MUFU.EX2 R165, R165 ;  /* 0x000000a500a57308 */ /* 0x000e620000000800 */
[C---:B--2---:R-:W-:Y:S01]  /*2aa0*/  FSEL R166, R202.reuse, -INF , P1 ;  /* 0xff800000caa67808 */ /* 0x044fe20000800000 */
[----:B------:R-:W-:Y:S01]  /*2ab0*/  FFMA.FTZ R202, -R202, R202, 1 ;  /* 0x3f800000caca7423 */ /* 0x000fe200000101ca */
[--C-:B---3--:R-:W-:Y:S01]  /*2ac0*/  FADD.FTZ R167, R168, -R14.reuse ;  /* 0x8000000ea8a77221 */ /* 0x108fe20000010000 */
[----:B------:R-:W-:Y:S01]  /*2ad0*/  FADD.FTZ R170, R170, -R14 ;  /* 0x8000000eaaaa7221 */ /* 0x000fe20000010000 */
[----:B------:R-:W-:Y:S01]  /*2ae0*/  FSEL R14, R201, -INF , P2 ;  /* 0xff800000c90e7808 */ /* 0x000fe20001000000 */
[--C-:B------:R-:W-:Y:S01]  /*2af0*/  FADD.FTZ R169, R169, -R15.reuse ;  /* 0x8000000fa9a97221 */ /* 0x100fe20000010000 */
[----:B------:R-:W-:Y:S01]  /*2b00*/  FADD.FTZ R171, R171, -R15 ;  /* 0x8000000fabab7221 */ /* 0x000fe20000010000 */
[--C-:B------:R-:W-:Y:S01]  /*2b10*/  FFMA.FTZ R166, R166, UR5, -R21.reuse ;  /* 0x00000005a6a67c23 */ /* 0x100fe20008010815 */
[----:B------:R-:W-:Y:S01]  /*2b20*/  FFMA.FTZ R201, -R201, R201, 1 ;  /* 0x3f800000c9c97423 */ /* 0x000fe200000101c9 */
[----:B------:R-:W-:Y:S01]  /*2b30*/  FFMA.FTZ R168, R14, UR5, -R21 ;  /* 0x000000050ea87c23 */ /* 0x000fe20008010815 */
[----:B----4-:R-:W-:Y:S01]  /*2b40*/  FMUL.FTZ R14, R20, R167 ;  /* 0x000000a7140e7220 */ /* 0x010fe20000410000 */
[C---:B------:R-:W-:Y:S01]  /*2b50*/  FSEL R21, R204.reuse, -INF , P2 ;  /* 0xff800000cc157808 */ /* 0x040fe20001000000 */
[----:B------:R-:W-:Y:S01]  /*2b60*/  FFMA.FTZ R204, -R204, R204, 1 ;  /* 0x3f800000cccc7423 */ /* 0x000fe200000101cc */
[----:B------:R-:W2:Y:S01]  /*2b70*/  MUFU.EX2 R166, R166 ;  /* 0x000000a600a67308 */ /* 0x000ea20000000800 */
[----:B------:R-:W-:Y:S01]  /*2b80*/  FMUL.FTZ R199, R199, R14 ;  /* 0x0000000ec7c77220 */ /* 0x000fe20000410000 */
[----:B------:R-:W-:Y:S01]  /*2b90*/  FSEL R200, R215, -INF , P1 ;  /* 0xff800000d7c87808 */ /* 0x000fe20000800000 */
[----:B------:R-:W3:Y:S01]  /*2ba0*/  LDS.64 R14, [R12+0x282a0] ;  /* 0x0282a0000c0e7984 */ /* 0x000ee20000000a00 */
[----:B-1----:R-:W-:Y:S01]  /*2bb0*/  FMUL.FTZ R167, R165, R170 ;  /* 0x000000aaa5a77220 */ /* 0x002fe20000410000 */
[----:B------:R-:W-:Y:S01]  /*2bc0*/  FFMA.FTZ R21, R21, UR5, -R22 ;  /* 0x0000000515157c23 */ /* 0x000fe20008010816 */
[----:B------:R-:W-:Y:S01]  /*2bd0*/  FFMA.FTZ R215, -R215, R215, 1 ;  /* 0x3f800000d7d77423 */ /* 0x000fe200000101d7 */
[----:B------:R-:W-:Y:S01]  /*2be0*/  F2FP.BF16.F32.PACK_AB R191, R196, R157 ;  /* 0x0000009dc4bf723e */ /* 0x000fe200000010ff */
[----:B------:R-:W1:Y:S01]  /*2bf0*/  MUFU.EX2 R168, R168 ;  /* 0x000000a800a87308 */ /* 0x000e620000000800 */
[----:B------:R-:W-:Y:S01]  /*2c00*/  FMUL.FTZ R214, R214, R167 ;  /* 0x000000a7d6d67220 */ /* 0x000fe20000410000 */
[C---:B------:R-:W-:Y:S01]  /*2c10*/  FSEL R167, R206.reuse, -INF , P1 ;  /* 0xff800000cea77808 */ /* 0x040fe20000800000 */
[----:B------:R-:W-:Y:S01]  /*2c20*/  FFMA.FTZ R206, -R206, R206, 1 ;  /* 0x3f800000cece7423 */ /* 0x000fe200000101ce */
[----:B------:R-:W-:Y:S01]  /*2c30*/  IMAD R157, R4, 0x2000, R11 ;  /* 0x00002000049d7824 */ /* 0x000fe200078e020b */
[----:B------:R-:W-:-:S02]  /*2c40*/  F2FP.BF16.F32.PACK_AB R155, R164, R161 ;  /* 0x000000a1a49b723e */ /* 0x000fc400000010ff */
[----:B------:R-:W-:Y:S01]  /*2c50*/  FFMA.FTZ R167, R167, UR5, -R22 ;  /* 0x00000005a7a77c23 */ /* 0x000fe20008010816 */
[----:B------:R-:W4:Y:S01]  /*2c60*/  MUFU.EX2 R21, R21 ;  /* 0x0000001500157308 */ /* 0x000f220000000800 */
[C---:B------:R-:W-:Y:S01]  /*2c70*/  FSEL R22, R205.reuse, -INF , P2 ;  /* 0xff800000cd167808 */ /* 0x040fe20001000000 */
[C---:B--2---:R-:W-:Y:S01]  /*2c80*/  FMUL.FTZ R171, R166.reuse, R171 ;  /* 0x000000aba6ab7220 */ /* 0x044fe20000410000 */
[----:B------:R-:W-:Y:S01]  /*2c90*/  FFMA.FTZ R205, -R205, R205, 1 ;  /* 0x3f800000cdcd7423 */ /* 0x000fe200000101cd */
[----:B------:R-:W-:Y:S02]  /*2ca0*/  F2FP.BF16.F32.PACK_AB R165, R166, R165 ;  /* 0x000000a5a6a5723e */ /* 0x000fe400000010ff */
[----:B------:R-:W-:Y:S01]  /*2cb0*/  FMUL.FTZ R202, R202, R171 ;  /* 0x000000abcaca7220 */ /* 0x000fe20000410000 */
[----:B------:R-:W-:Y:S01]  /*2cc0*/  FSEL R171, R210, -INF , P1 ;  /* 0xff800000d2ab7808 */ /* 0x000fe20000800000 */
[----:B------:R-:W2:Y:S01]  /*2cd0*/  MUFU.EX2 R167, R167 ;  /* 0x000000a700a77308 */ /* 0x000ea20000000800 */
[----:B-1----:R-:W-:Y:S01]  /*2ce0*/  FMUL.FTZ R170, R168, R169 ;  /* 0x000000a9a8aa7220 */ /* 0x002fe20000410000 */
[----:B------:R-:W-:Y:S01]  /*2cf0*/  FFMA.FTZ R169, R22, UR5, -R23 ;  /* 0x0000000516a97c23 */ /* 0x000fe20008010817 */
[C---:B------:R-:W-:Y:S01]  /*2d00*/  FSEL R22, R207.reuse, -INF , P1 ;  /* 0xff800000cf167808 */ /* 0x040fe20000800000 */
[----:B------:R-:W-:Y:S01]  /*2d10*/  FFMA.FTZ R207, -R207, R207, 1 ;  /* 0x3f800000cfcf7423 */ /* 0x000fe200000101cf */
[----:B------:R-:W-:Y:S01]  /*2d20*/  FMUL.FTZ R201, R201, R170 ;  /* 0x000000aac9c97220 */ /* 0x000fe20000410000 */
[----:B------:R-:W-:-:S02]  /*2d30*/  F2FP.BF16.F32.PACK_AB R164, R168, R20 ;  /* 0x00000014a8a4723e */ /* 0x000fc400000010ff */
[----:B------:R-:W-:Y:S01]  /*2d40*/  FFMA.FTZ R170, R22, UR5, -R23 ;  /* 0x0000000516aa7c23 */ /* 0x000fe20008010817 */
[----:B------:R-:W-:Y:S01]  /*2d50*/  FSEL R23, R208, -INF , P2 ;  /* 0xff800000d0177808 */ /* 0x000fe20001000000 */
[----:B------:R-:W1:Y:S01]  /*2d60*/  MUFU.EX2 R169, R169 ;  /* 0x000000a900a97308 */ /* 0x000e620000000800 */
[----:B------:R-:W-:Y:S02]  /*2d70*/  FSEL R22, R220, -INF , P2 ;  /* 0xff800000dc167808 */ /* 0x000fe40001000000 */
[----:B------:R-:W-:Y:S01]  /*2d80*/  SHF.R.U32.HI R13, RZ, 0x4, R226 ;  /* 0x00000004ff0d7819 */ /* 0x000fe200000116e2 */
[--C-:B------:R-:W-:Y:S01]  /*2d90*/  FFMA.FTZ R23, R23, UR5, -R216.reuse ;  /* 0x0000000517177c23 */ /* 0x100fe200080108d8 */
[----:B------:R-:W-:Y:S02]  /*2da0*/  FFMA.FTZ R216, R171, UR5, -R216 ;  /* 0x00000005abd87c23 */ /* 0x000fe400080108d8 */
[----:B------:R-:W-:Y:S01]  /*2db0*/  LOP3.LUT R13, R13, 0x3fff, RZ, 0xc0, !PT ;  /* 0x00003fff0d0d7812 */ /* 0x000fe200078ec0ff */
[----:B------:R2:W-:Y:S01]  /*2dc0*/  MUFU.EX2 R171, R23 ;  /* 0x0000001700ab7308 */ /* 0x0005e20000000800 */
[--C-:B---3--:R-:W-:Y:S01]  /*2dd0*/  FADD.FTZ R172, R172, -R14.reuse ;  /* 0x8000000eacac7221 */ /* 0x108fe20000010000 */
[----:B------:R-:W-:Y:S01]  /*2de0*/  FADD.FTZ R174, R174, -R14 ;  /* 0x8000000eaeae7221 */ /* 0x000fe20000010000 */
[--C-:B------:R-:W-:Y:S01]  /*2df0*/  FADD.FTZ R188, R173, -R15.reuse ;  /* 0x8000000fadbc7221 */ /* 0x100fe20000010000 */
[----:B------:R-:W-:Y:S01]  /*2e00*/  FADD.FTZ R175, R175, -R15 ;  /* 0x8000000fafaf7221 */ /* 0x000fe20000010000 */
[----:B----4-:R-:W-:Y:S01]  /*2e10*/  FMUL.FTZ R173, R21, R172 ;  /* 0x000000ac15ad7220 */ /* 0x010fe20000410000 */
[----:B------:R-:W3:Y:S01]  /*2e20*/  LDS.64 R14, [R12+0x282c0] ;  /* 0x0282c0000c0e7984 */ /* 0x000ee20000000a00 */
[----:B------:R-:W-:Y:S01]  /*2e30*/  LOP3.LUT R13, R13, 0x10000, RZ, 0xfc, !PT ;  /* 0x000100000d0d7812 */ /* 0x000fe200078efcff */
[----:B------:R-:W4:Y:S01]  /*2e40*/  MUFU.EX2 R170, R170 ;  /* 0x000000aa00aa7308 */ /* 0x000f220000000800 */
[----:B------:R-:W-:Y:S01]  /*2e50*/  FMUL.FTZ R204, R204, R173 ;  /* 0x000000adcccc7220 */ /* 0x000fe20000410000 */
[----:B------:R-:W-:Y:S01]  /*2e60*/  FFMA.FTZ R173, R22, UR5, -R217 ;  /* 0x0000000516ad7c23 */ /* 0x000fe200080108d9 */
[----:B------:R-:W-:Y:S01]  /*2e70*/  FSEL R22, R211, -INF , P1 ;  /* 0xff800000d3167808 */ /* 0x000fe20000800000 */
[----:B--2---:R-:W-:Y:S01]  /*2e80*/  FMUL.FTZ R23, R167, R174 ;  /* 0x000000aea7177220 */ /* 0x004fe20000410000 */
[C---:B-1----:R-:W-:Y:S01]  /*2e90*/  FMUL.FTZ R188, R169.reuse, R188 ;  /* 0x000000bca9bc7220 */ /* 0x042fe20000410000 */
[----:B------:R-:W-:Y:S01]  /*2ea0*/  F2FP.BF16.F32.PACK_AB R166, R169, R21 ;  /* 0x00000015a9a6723e */ /* 0x000fe200000010ff */
[----:B------:R-:W-:-:S02]  /*2eb0*/  IMAD R13, R4, 0x400, R13 ;  /* 0x00000400040d7824 */ /* 0x000fc400078e020d */
[----:B------:R-:W-:Y:S01]  /*2ec0*/  FFMA.FTZ R174, R22, UR5, -R217 ;  /* 0x0000000516ae7c23 */ /* 0x000fe200080108d9 */
[----:B------:R-:W-:Y:S01]  /*2ed0*/  FMUL.FTZ R206, R206, R23 ;  /* 0x00000017cece7220 */ /* 0x000fe20000410000 */
[C---:B------:R-:W-:Y:S01]  /*2ee0*/  FSEL R217, R212.reuse, -INF , P2 ;  /* 0xff800000d4d97808 */ /* 0x040fe20001000000 */
[----:B------:R1:W2:Y:S01]  /*2ef0*/  LDS.64 R22, [R12+0x282e0] ;  /* 0x0282e0000c167984 */ /* 0x0002a20000000a00 */
[----:B------:R-:W-:Y:S01]  /*2f00*/  FMUL.FTZ R205, R205, R188 ;  /* 0x000000bccdcd7220 */ /* 0x000fe20000410000 */
[----:B------:R5:W1:Y:S01]  /*2f10*/  MUFU.EX2 R172, R216 ;  /* 0x000000d800ac7308 */ /* 0x000a620000000800 */
[----:B------:R-:W-:Y:S01]  /*2f20*/  FFMA.FTZ R212, -R212, R212, 1 ;  /* 0x3f800000d4d47423 */ /* 0x000fe200000101d4 */
[----:B------:R-:W-:Y:S01]  /*2f30*/  R2UR UR8, R13 ;  /* 0x000000000d0872ca */ /* 0x000fe200000e0000 */
[C---:B----4-:R-:W-:Y:S01]  /*2f40*/  FMUL.FTZ R188, R170.reuse, R175 ;  /* 0x000000afaabc7220 */ /* 0x050fe20000410000 */
[----:B------:R-:W-:Y:S02]  /*2f50*/  F2FP.BF16.F32.PACK_AB R194, R205, R204 ;  /* 0x000000cccdc2723e */ /* 0x000fe400000010ff */
[----:B------:R-:W-:-:S02]  /*2f60*/  F2FP.BF16.F32.PACK_AB R167, R170, R167 ;  /* 0x000000a7aaa7723e */ /* 0x000fc400000010ff */
[----:B------:R-:W4:Y:S01]  /*2f70*/  MUFU.EX2 R173, R173 ;  /* 0x000000ad00ad7308 */ /* 0x000f220000000800 */
[--C-:B-----5:R-:W-:Y:S01]  /*2f80*/  FFMA.FTZ R216, R217, UR5, -R222.reuse ;  /* 0x00000005d9d87c23 */ /* 0x120fe200080108de */
[C---:B------:R-:W-:Y:S01]  /*2f90*/  FSEL R217, R198.reuse, -INF , P1 ;  /* 0xff800000c6d97808 */ /* 0x040fe20000800000 */
[----:B------:R-:W-:Y:S01]  /*2fa0*/  FMUL.FTZ R207, R207, R188 ;  /* 0x000000bccfcf7220 */ /* 0x000fe20000410000 */
[C---:B------:R-:W-:Y:S01]  /*2fb0*/  FSEL R188, R213.reuse, -INF , P2 ;  /* 0xff800000d5bc7808 */ /* 0x040fe20001000000 */
[----:B------:R-:W-:Y:S01]  /*2fc0*/  FFMA.FTZ R198, -R198, R198, 1 ;  /* 0x3f800000c6c67423 */ /* 0x000fe200000101c6 */
[----:B------:R-:W-:Y:S01]  /*2fd0*/  FFMA.FTZ R213, -R213, R213, 1 ;  /* 0x3f800000d5d57423 */ /* 0x000fe200000101d5 */
[----:B------:R-:W-:Y:S01]  /*2fe0*/  FFMA.FTZ R175, R217, UR5, -R222 ;  /* 0x00000005d9af7c23 */ /* 0x000fe200080108de */
[----:B------:R-:W5:Y:S01]  /*2ff0*/  MUFU.EX2 R174, R174 ;  /* 0x000000ae00ae7308 */ /* 0x000f620000000800 */
[--C-:B------:R-:W-:Y:S01]  /*3000*/  FFMA.FTZ R188, R188, UR5, -R223.reuse ;  /* 0x00000005bcbc7c23 */ /* 0x100fe200080108df */
[----:B------:R-:W-:Y:S01]  /*3010*/  FFMA.FTZ R223, R200, UR5, -R223 ;  /* 0x00000005c8df7c23 */ /* 0x000fe200080108df */
[----:B------:R-:W-:-:S05]  /*3020*/  F2FP.BF16.F32.PACK_AB R195, R207, R206 ;  /* 0x000000cecfc3723e */ /* 0x000fca00000010ff */
[----:B------:R-:W-:Y:S01]  /*3030*/  MUFU.EX2 R175, R175 ;  /* 0x000000af00af7308 */ /* 0x000fe20000000800 */
[--C-:B---3--:R-:W-:Y:S01]  /*3040*/  FADD.FTZ R218, R176, -R14.reuse ;  /* 0x8000000eb0da7221 */ /* 0x108fe20000010000 */
[----:B------:R-:W-:Y:S01]  /*3050*/  FADD.FTZ R217, R178, -R14 ;  /* 0x8000000eb2d97221 */ /* 0x000fe20000010000 */
[----:B------:R-:W-:Y:S01]  /*3060*/  FADD.FTZ R219, R179, -R15 ;  /* 0x8000000fb3db7221 */ /* 0x000fe20000010000 */
[----:B------:R-:W-:Y:S01]  /*3070*/  FFMA.FTZ R178, -R220, R220, 1 ;  /* 0x3f800000dcb27423 */ /* 0x000fe200000101dc */
[----:B------:R-:W-:Y:S01]  /*3080*/  FMUL.FTZ R218, R171, R218 ;  /* 0x000000daabda7220 */ /* 0x000fe20000410000 */
[----:B------:R-:W-:Y:S01]  /*3090*/  FFMA.FTZ R176, -R210, R210, 1 ;  /* 0x3f800000d2b07423 */ /* 0x000fe200000101d2 */
[----:B-1----:R-:W-:Y:S01]  /*30a0*/  FMUL.FTZ R217, R172, R217 ;  /* 0x000000d9acd97220 */ /* 0x002fe20000410000 */
[----:B------:R1:W3:Y:S03]  /*30b0*/  MUFU.EX2 R12, R216 ;  /* 0x000000d8000c7308 */ /* 0x0002e60000000800 */
[----:B------:R-:W-:Y:S01]  /*30c0*/  FMUL.FTZ R176, R176, R217 ;  /* 0x000000d9b0b07220 */ /* 0x000fe20000410000 */
[--C-:B--2---:R-:W-:Y:S01]  /*30d0*/  FADD.FTZ R181, R181, -R23.reuse ;  /* 0x80000017b5b57221 */ /* 0x104fe20000010000 */
[----:B------:R-:W-:-:S03]  /*30e0*/  FADD.FTZ R183, R183, -R23 ;  /* 0x80000017b7b77221 */ /* 0x000fc60000010000 */
[----:B------:R5:W2:Y:S01]  /*30f0*/  MUFU.EX2 R200, R188 ;  /* 0x000000bc00c87308 */ /* 0x000aa20000000800 */
[----:B-1----:R-:W-:Y:S01]  /*3100*/  FADD.FTZ R216, R177, -R15 ;  /* 0x8000000fb1d87221 */ /* 0x002fe20000010000 */
[----:B------:R-:W-:Y:S01]  /*3110*/  FFMA.FTZ R15, -R208, R208, 1 ;  /* 0x3f800000d00f7423 */ /* 0x000fe200000101d0 */
[----:B------:R-:W-:Y:S02]  /*3120*/  FFMA.FTZ R177, -R211, R211, 1 ;  /* 0x3f800000d3b17423 */ /* 0x000fe400000101d3 */
[----:B----4-:R-:W-:Y:S01]  /*3130*/  FMUL.FTZ R179, R173, R216 ;  /* 0x000000d8adb37220 */ /* 0x010fe20000410000 */
[----:B------:R-:W-:Y:S02]  /*3140*/  FMUL.FTZ R15, R15, R218 ;  /* 0x000000da0f0f7220 */ /* 0x000fe40000410000 */
[----:B------:R-:W1:Y:S01]  /*3150*/  MUFU.EX2 R14, R223 ;  /* 0x000000df000e7308 */ /* 0x000e620000000800 */
[----:B------:R-:W-:Y:S01]  /*3160*/  FMUL.FTZ R178, R178, R179 ;  /* 0x000000b3b2b27220 */ /* 0x000fe20000410000 */
[--C-:B------:R-:W-:Y:S01]  /*3170*/  FADD.FTZ R179, R180, -R22.reuse ;  /* 0x80000016b4b37221 */ /* 0x100fe20000010000 */
[----:B------:R-:W-:Y:S01]  /*3180*/  FADD.FTZ R22, R182, -R22 ;  /* 0x80000016b6167221 */ /* 0x000fe20000010000 */
[----:B-----5:R-:W-:-:S02]  /*3190*/  FMUL.FTZ R188, R174, R219 ;  /* 0x000000dbaebc7220 */ /* 0x020fc40000410000 */
[----:B---3--:R-:W-:Y:S01]  /*31a0*/  FMUL.FTZ R179, R12, R179 ;  /* 0x000000b30cb37220 */ /* 0x008fe20000410000 */
[----:B------:R-:W-:Y:S01]  /*31b0*/  FMUL.FTZ R23, R175, R22 ;  /* 0x00000016af177220 */ /* 0x000fe20000410000 */
[----:B------:R-:W-:Y:S01]  /*31c0*/  FMUL.FTZ R177, R177, R188 ;  /* 0x000000bcb1b17220 */ /* 0x000fe20000410000 */
[----:B--2---:R-:W-:Y:S01]  /*31d0*/  FMUL.FTZ R22, R200, R181 ;  /* 0x000000b5c8167220 */ /* 0x004fe20000410000 */
[----:B------:R-:W-:Y:S01]  /*31e0*/  FMUL.FTZ R179, R212, R179 ;  /* 0x000000b3d4b37220 */ /* 0x000fe20000410000 */
[----:B------:R-:W-:Y:S01]  /*31f0*/  FMUL.FTZ R23, R198, R23 ;  /* 0x00000017c6177220 */ /* 0x000fe20000410000 */
[----:B------:R-:W-:Y:S01]  /*3200*/  F2FP.BF16.F32.PACK_AB R196, R178, R15 ;  /* 0x0000000fb2c4723e */ /* 0x000fe200000010ff */
[----:B------:R-:W-:Y:S01]  /*3210*/  FMUL.FTZ R22, R213, R22 ;  /* 0x00000016d5167220 */ /* 0x000fe20000410000 */
[----:B------:R-:W-:Y:S01]  /*3220*/  IMAD R15, R157, 0x2, R16 ;  /* 0x000000029d0f7824 */ /* 0x000fe200078e0210 */
[----:B------:R-:W-:Y:S01]  /*3230*/  F2FP.BF16.F32.PACK_AB R188, R193, R192 ;  /* 0x000000c0c1bc723e */ /* 0x000fe200000010ff */
[----:B-1----:R-:W-:Y:S01]  /*3240*/  FMUL.FTZ R180, R14, R183 ;  /* 0x000000b70eb47220 */ /* 0x002fe20000410000 */
[----:B------:R-:W-:-:S02]  /*3250*/  F2FP.BF16.F32.PACK_AB R192, R201, R199 ;  /* 0x000000c7c9c0723e */ /* 0x000fc400000010ff */
[----:B------:R-:W-:Y:S01]  /*3260*/  STSM.16.MT88.4 [R15+0x28800], R184 ;  /* 0x028800b80f007844 */ /* 0x000fe20000004200 */
[----:B------:R-:W-:Y:S01]  /*3270*/  F2FP.BF16.F32.PACK_AB R193, R202, R214 ;  /* 0x000000d6cac1723e */ /* 0x000fe200000010ff */
[----:B------:R-:W-:Y:S01]  /*3280*/  FMUL.FTZ R180, R215, R180 ;  /* 0x000000b4d7b47220 */ /* 0x000fe20000410000 */
[----:B------:R-:W-:Y:S01]  /*3290*/  F2FP.BF16.F32.PACK_AB R197, R177, R176 ;  /* 0x000000b0b1c5723e */ /* 0x000fe200000010ff */
[----:B------:R-:W-:Y:S01]  /*32a0*/  STSM.16.MT88.4 [R15+0x29000], R188 ;  /* 0x029000bc0f007844 */ /* 0x000fe20000004200 */
[----:B------:R-:W-:Y:S02]  /*32b0*/  F2FP.BF16.F32.PACK_AB R198, R22, R179 ;  /* 0x000000b316c6723e */ /* 0x000fe400000010ff */
[----:B------:R-:W-:Y:S01]  /*32c0*/  F2FP.BF16.F32.PACK_AB R199, R180, R23 ;  /* 0x00000017b4c7723e */ /* 0x000fe200000010ff */
[----:B------:R-:W-:Y:S01]  /*32d0*/  STSM.16.MT88.4 [R15+0x29800], R192 ;  /* 0x029800c00f007844 */ /* 0x000fe20000004200 */
[----:B------:R-:W-:Y:S02]  /*32e0*/  F2FP.BF16.F32.PACK_AB R157, R153, R152 ;  /* 0x00000098999d723e */ /* 0x000fe400000010ff */
[----:B------:R-:W-:Y:S01]  /*32f0*/  F2FP.BF16.F32.PACK_AB R152, R160, R203 ;  /* 0x000000cba098723e */ /* 0x000fe200000010ff */
[----:B------:R1:W-:Y:S01]  /*3300*/  STSM.16.MT88.4 [R15+0x2a000], R196 ;  /* 0x02a000c40f007844 */ /* 0x0003e20000004200 */
[----:B------:R-:W-:Y:S01]  /*3310*/  WARPGROUP.ARRIVE ;  /* 0x00000000000079c5 */ /* 0x000fe20000000000 */
[----:B------:R-:W-:-:S05]  /*3320*/  F2FP.BF16.F32.PACK_AB R153, R19, R18 ;  /* 0x000000121399723e */ /* 0x000fca00000010ff */
[----:B------:R-:W-:Y:S01]  /*3330*/  HGMMA.64x128x16.F32.BF16 R24, R156, gdesc[UR4].tnspB, R24, gsb0 ;  /* 0x41e000049c187df0 */ /* 0x000fe20008001818 */
[----:B------:R-:W-:Y:S01]  /*3340*/  UIADD3 UR6, UR4, 0x80, URZ ;  /* 0x0000008004067890 */ /* 0x000fe2000fffe03f */
[----:B------:R-:W-:Y:S01]  /*3350*/  UMOV UR7, 0x40000040 ;  /* 0x4000004000077882 */ /* 0x000fe20000000000 */
[----:B-1----:R-:W-:-:S05]  /*3360*/  IMAD R15, R8, 0x4000, R16 ;  /* 0x00004000080f7824 */ /* 0x002fca00078e0210 */
[----:B------:R-:W-:-:S13]  /*3370*/  R2UR UR5, R15 ;  /* 0x000000000f0572ca */ /* 0x000fda00000e0000 */
[----:B------:R-:W-:-:S04]  /*3380*/  USHF.R.U32.HI UR5, URZ, 0x4, UR5 ;  /* 0x000000043f057899 */ /* 0x000fc80008011605 */
[----:B------:R-:W-:-:S03]  /*3390*/  ULOP3.LUT UR9, UR5, 0x3fff, URZ, 0xc0, !UPT ;  /* 0x00003fff05097892 */ /* 0x000fc6000f8ec03f */
[----:B------:R-:W-:Y:S01]  /*33a0*/  UMOV UR5, 0x40000040 ;  /* 0x4000004000057882 */ /* 0x000fe20000000000 */
[----:B------:R-:W-:Y:S02]  /*33b0*/  WARPGROUP.DEPBAR.LE gsb0, 0x0 ;  /* 0x00008000000079c5 */ /* 0x000fe40000010000 */
[----:B------:R-:W-:-:S06]  /*33c0*/  WARPGROUP.ARRIVE ;  /* 0x00000000000079c5 */ /* 0x000fcc0000000000 */
[----:B------:R-:W-:Y:S01]  /*33d0*/  HGMMA.64x128x16.F32.BF16 R24, R152, gdesc[UR4].tnspB, R24, gsb0 ;  /* 0x41e0000498187df0 */ /* 0x000fe20008001818 */
[----:B------:R-:W-:Y:S01]  /*33e0*/  UIADD3 UR6, UR4, 0x100, URZ ;  /* 0x0000010004067890 */ /* 0x000fe2000fffe03f */
[----:B------:R-:W-:Y:S01]  /*33f0*/  UMOV UR7, 0x40000040 ;  /* 0x4000004000077882 */ /* 0x000fe20000000000 */
[----:B------:R-:W-:Y:S02]  /*3400*/  WARPGROUP.DEPBAR.LE gsb0, 0x0 ;  /* 0x00008000000079c5 */ /* 0x000fe40000010000 */
[----:B------:R-:W-:Y:S01]  /*3410*/  WARPGROUP.ARRIVE ;  /* 0x00000000000079c5 */ /* 0x000fe20000000000 */
[----:B------:R-:W-:Y:S02]  /*3420*/  F2FP.BF16.F32.PACK_AB R152, R173, R171 ;  /* 0x000000abad98723e */ /* 0x000fe400000010ff */
[----:B------:R-:W-:Y:S02]  /*3430*/  F2FP.BF16.F32.PACK_AB R153, R174, R172 ;  /* 0x000000acae99723e */ /* 0x000fe400000010ff */
[----:B------:R-:W-:-:S02]  /*3440*/  F2FP.BF16.F32.PACK_AB R154, R200, R12 ;  /* 0x0000000cc89a723e */ /* 0x000fc400000010ff */
[----:B------:R-:W-:Y:S01]  /*3450*/  HGMMA.64x128x16.F32.BF16 R24, R164, gdesc[UR4].tnspB, R24, gsb0 ;  /* 0x41e00004a4187df0 */ /* 0x000fe20008001818 */
[----:B------:R-:W-:Y:S01]  /*3460*/  F2FP.BF16.F32.PACK_AB R155, R14, R175 ;  /* 0x000000af0e9b723e */ /* 0x000fe200000010ff */
[----:B------:R-:W-:Y:S01]  /*3470*/  UIADD3 UR6, UR4, 0x180, URZ ;  /* 0x0000018004067890 */ /* 0x000fe2000fffe03f */
[----:B------:R-:W-:Y:S02]  /*3480*/  UMOV UR7, 0x40000040 ;  /* 0x4000004000077882 */ /* 0x000fe40000000000 */
[----:B------:R-:W-:Y:S01]  /*3490*/  UMOV UR4, UR8 ;  /* 0x0000000800047c82 */ /* 0x000fe20008000000 */
[----:B------:R-:W-:Y:S02]  /*34a0*/  WARPGROUP.DEPBAR.LE gsb0, 0x0 ;  /* 0x00008000000079c5 */ /* 0x000fe40000010000 */
[----:B------:R-:W-:-:S06]  /*34b0*/  WARPGROUP.ARRIVE ;  /* 0x00000000000079c5 */ /* 0x000fcc0000000000 */
[----:B------:R-:W-:Y:S01]  /*34c0*/  HGMMA.64x128x16.F32.BF16 R24, R152, gdesc[UR4].tnspB, R24, gsb0 ;  /* 0x41e0000498187df0 */ /* 0x000fe20008001818 */
[----:B------:R-:W-:Y:S01]  /*34d0*/  UMOV UR6, UR9 ;  /* 0x0000000900067c82 */ /* 0x000fe20008000000 */
[----:B------:R-:W-:Y:S01]  /*34e0*/  UMOV UR7, 0x40000040 ;  /* 0x4000004000077882 */ /* 0x000fe20000000000 */
[----:B------:R-:W-:Y:S02]  /*34f0*/  WARPGROUP.DEPBAR.LE gsb0, 0x0 ;  /* 0x00008000000079c5 */ /* 0x000fe40000010000 */
[----:B------:R-:W-:Y:S01]  /*3500*/  @!PT LDS RZ, [RZ] ;  /* 0x00000000fffff984 */ /* 0x000fe20000000800 */
[----:B------:R-:W-:Y:S01]  /*3510*/  @!PT LDS RZ, [RZ] ;  /* 0x00000000fffff984 */ /* 0x000fe20000000800 */
[----:B------:R-:W-:Y:S01]  /*3520*/  @!PT LDS RZ, [RZ] ;  /* 0x00000000fffff984 */ /* 0x000fe20000000800 */
[----:B------:R-:W-:Y:S01]  /*3530*/  @!PT LDS RZ, [RZ] ;  /* 0x00000000fffff984 */ /* 0x000fe20000000800 */
[----:B------:R1:W-:Y:S06]  /*3540*/  MEMBAR.ALL.CTA ;  /* 0x0000000000007992 */ /* 0x0003ec0000008000 */
[----:B-1----:R-:W1:Y:S02]  /*3550*/  FENCE.VIEW.ASYNC.S ;  /* 0x00000000000073c6 */ /* 0x002e640000000000 */
[----:B-1----:R-:W-:Y:S06]  /*3560*/  BAR.SYNC.DEFER_BLOCKING 0x9, 0x100 ;  /* 0x0244000000007b1d */ /* 0x002fec0000010000 */
[----:B------:R-:W-:-:S06]  /*3570*/  WARPGROUP.ARRIVE ;  /* 0x00000000000079c5 */ /* 0x000fcc0000000000 */
[----:B------:R-:W-:Y:S01]  /*3580*/  HGMMA.64x64x16.F32.BF16 R152, gdesc[UR4].tnspB, RZ, !UPT, gsb0 ;  /* 0x40e00000049879f0 */ /* 0x000fe2000c0018ff */
[----:B------:R-:W-:Y:S02]  /*3590*/  UIADD3 UR4, UR8, 0x2, URZ ;  /* 0x0000000208047890 */ /* 0x000fe4000fffe03f */
[----:B------:R-:W-:Y:S01]  /*35a0*/  UIADD3 UR6, UR9, 0x80, URZ ;  /* 0x0000008009067890 */ /* 0x000fe2000fffe03f */
[----:B------:R-:W-:Y:S01]  /*35b0*/  UMOV UR5, 0x40000040 ;  /* 0x4000004000057882 */ /* 0x000fe20000000000 */
[----:B------:R-:W-:Y:S01]  /*35c0*/  UMOV UR7, 0x40000040 ;  /* 0x4000004000077882 */ /* 0x000fe20000000000 */
[----:B------:R-:W-:Y:S02]  /*35d0*/  WARPGROUP.DEPBAR.LE gsb0, 0x0 ;  /* 0x00008000000079c5 */ /* 0x000fe40000010000 */
[----:B------:R-:W-:-:S06]  /*35e0*/  WARPGROUP.ARRIVE ;  /* 0x00000000000079c5 */ /* 0x000fcc0000000000 */
[----:B------:R-:W-:Y:S01]  /*35f0*/  HGMMA.64x64x16.F32.BF16 R152, gdesc[UR4].tnspB, R152, gsb0 ;  /* 0x40e00000049879f0 */ /* 0x000fe20008001898 */
        /* <DEDUP_REMOVED lines=41> */
[----:B------:R-:W-:Y:S03]  /*3890*/  HGMMA.64x64x16.F32.BF16 R152, gdesc[UR4].tnspB, R152, gsb0 ;  /* 0x40e00000049879f0 */ /* 0x000fe60008001898 */
[----:B------:R-:W-:Y:S02]  /*38a0*/  WARPGROUP.DEPBAR.LE gsb0, 0x0 ;  /* 0x00008000000079c5 */ /* 0x000fe40000010000 */
[----:B------:R-:W-:Y:S05]  /*38b0*/  @!P0 BRA `(.L_x_24) ;  /* 0x0000000000048947 */ /* 0x000fea0003800000 */
[----:B------:R-:W-:Y:S01]  /*38c0*/  BPT.TRAP 0x1 ;  /* 0x000000040000795c */ /* 0x000fe20000300000 */
.L_x_24:
[----:B------:R-:W-:Y:S01]  /*38d0*/  LOP3.LUT R13, R0, 0x2000000, RZ, 0xfc, !PT ;  /* 0x02000000000d7812 */ /* 0x000fe200078efcff */
[----:B------:R-:W-:Y:S01]  /*38e0*/  VIADD R0, R2, 0x30840 ;  /* 0x0003084002007836 */ /* 0x000fe20000000000 */
[----:B------:R-:W-:Y:S01]  /*38f0*/  UMOV UR7, 0x40000040 ;  /* 0x4000004000077882 */ /* 0x000fe20000000000 */
[----:B------:R-:W1:Y:S02]  /*3900*/  S2R R12, SR_TID.X ;  /* 0x00000000000c7919 */ /* 0x000e640000002100 */
[----:B------:R-:W-:Y:S01]  /*3910*/  IMAD R13, R4, 0x400, R13 ;  /* 0x00000400040d7824 */ /* 0x000fe200078e020d */
[----:B------:R-:W-:-:S04]  /*3920*/  PRMT R0, RZ, 0x654, R0 ;  /* 0x00000654ff007816 */ /* 0x000fc80000000000 */
[----:B------:R-:W-:Y:S01]  /*3930*/  R2UR UR4, R13 ;  /* 0x000000000d0472ca */ /* 0x000fe200000e0000 */
[----:B------:R2:W-:Y:S01]  /*3940*/  SYNCS.ARRIVE.TRANS64.RED.A1T0 RZ, [R0+URZ], RZ ;  /* 0x000000ff00ff79a7 */ /* 0x0005e2000810043f */
[----:B------:R-:W-:-:S11]  /*3950*/  WARPGROUP.ARRIVE ;  /* 0x00000000000079c5 */ /* 0x000fd60000000000 */
[----:B------:R-:W-:Y:S02]  /*3960*/  UMOV UR6, UR4 ;  /* 0x0000000400067c82 */ /* 0x000fe40008000000 */
[----:B------:R-:W-:Y:S01]  /*3970*/  HGMMA.64x128x16.F32.BF16 R88, R184, gdesc[UR4].tnspB, R88, gsb0 ;  /* 0x41e00004b8587df0 */ /* 0x000fe20008001858 */
[----:B------:R-:W-:Y:S01]  /*3980*/  UIADD3 UR6, UR4, 0x80, URZ ;  /* 0x0000008004067890 */ /* 0x000fe2000fffe03f */
[----:B------:R-:W-:Y:S01]  /*3990*/  UMOV UR7, 0x40000040 ;  /* 0x4000004000077882 */ /* 0x000fe20000000000 */
[----:B-1----:R-:W-:-:S05]  /*39a0*/  SHF.R.U32.HI R14, RZ, 0x7, R12 ;  /* 0x00000007ff0e7819 */ /* 0x002fca000001160c */
[C---:B------:R-:W-:Y:S02]  /*39b0*/  VIADD R12, R14.reuse, 0x9 ;  /* 0x000000090e0c7836 */ /* 0x040fe40000000000 */
[----:B--2---:R-:W-:Y:S01]  /*39c0*/  VIADD R0, R14, 0xc ;  /* 0x0000000c0e007836 */ /* 0x004fe20000000000 */
[----:B------:R-:W-:Y:S02]  /*39d0*/  WARPGROUP.DEPBAR.LE gsb0, 0x0 ;  /* 0x00008000000079c5 */ /* 0x000fe40000010000 */
[----:B------:R-:W-:-:S06]  /*39e0*/  WARPGROUP.ARRIVE ;  /* 0x00000000000079c5 */ /* 0x000fcc0000000000 */
[----:B------:R-:W-:Y:S01]  /*39f0*/  HGMMA.64x128x16.F32.BF16 R88, R188, gdesc[UR4].tnspB, R88, gsb0 ;  /* 0x41e00004bc587df0 */ /* 0x000fe20008001858 */
[----:B------:R-:W-:Y:S01]  /*3a00*/  UIADD3 UR6, UR4, 0x100, URZ ;  /* 0x0000010004067890 */ /* 0x000fe2000fffe03f */
[----:B------:R-:W-:Y:S01]  /*3a10*/  UMOV UR7, 0x40000040 ;  /* 0x4000004000077882 */ /* 0x000fe20000000000 */
[----:B------:R-:W-:Y:S01]  /*3a20*/  UIADD3 UR4, UR4, 0x180, URZ ;  /* 0x0000018004047890 */ /* 0x000fe2000fffe03f */
[----:B------:R-:W-:Y:S02]  /*3a30*/  WARPGROUP.DEPBAR.LE gsb0, 0x0 ;  /* 0x00008000000079c5 */ /* 0x000fe40000010000 */
[----:B------:R-:W-:-:S06]  /*3a40*/  WARPGROUP.ARRIVE ;  /* 0x00000000000079c5 */ /* 0x000fcc0000000000 */
[----:B------:R-:W-:Y:S01]  /*3a50*/  HGMMA.64x128x16.F32.BF16 R88, R192, gdesc[UR4].tnspB, R88, gsb0 ;  /* 0x41e00004c0587df0 */ /* 0x000fe20008001858 */
[----:B------:R-:W-:Y:S01]  /*3a60*/  UMOV UR6, UR4 ;  /* 0x0000000400067c82 */ /* 0x000fe20008000000 */
[----:B------:R-:W-:Y:S01]  /*3a70*/  UMOV UR7, 0x40000040 ;  /* 0x4000004000077882 */ /* 0x000fe20000000000 */
[----:B------:R-:W-:Y:S02]  /*3a80*/  WARPGROUP.DEPBAR.LE gsb0, 0x0 ;  /* 0x00008000000079c5 */ /* 0x000fe40000010000 */
[----:B------:R-:W-:-:S07]  /*3a90*/  WARPGROUP.ARRIVE ;  /* 0x00000000000079c5 */ /* 0x000fce0000000000 */
[----:B------:R-:W-:Y:S03]  /*3aa0*/  HGMMA.64x128x16.F32.BF16 R88, R196, gdesc[UR4].tnspB, R88, gsb0 ;  /* 0x41e00004c4587df0 */ /* 0x000fe60008001858 */
[----:B------:R-:W-:Y:S02]  /*3ab0*/  WARPGROUP.DEPBAR.LE gsb0, 0x0 ;  /* 0x00008000000079c5 */ /* 0x000fe40000010000 */
[----:B------:R1:W-:Y:S06]  /*3ac0*/  BAR.SYNC.DEFER_BLOCKING R12, 0xa0 ;  /* 0x0002800c0000751d */ /* 0x0003ec0000010000 */
[----:B------:R1:W-:Y:S04]  /*3ad0*/  STS.128 [R3+0x10000], R152 ;  /* 0x0100009803007388 */ /* 0x0003e80000000c00 */
[----:B------:R1:W-:Y:S04]  /*3ae0*/  STS.128 [R3+0x10800], R156 ;  /* 0x0108009c03007388 */ /* 0x0003e80000000c00 */
[----:B------:R1:W-:Y:S04]  /*3af0*/  STS.128 [R3+0x11000], R160 ;  /* 0x011000a003007388 */ /* 0x0003e80000000c00 */
[----:B------:R1:W-:Y:S04]  /*3b00*/  STS.128 [R3+0x11800], R164 ;  /* 0x011800a403007388 */ /* 0x0003e80000000c00 */
[----:B------:R1:W-:Y:S04]  /*3b10*/  STS.128 [R3+0x12000], R168 ;  /* 0x012000a803007388 */ /* 0x0003e80000000c00 */
[----:B------:R1:W-:Y:S04]  /*3b20*/  STS.128 [R3+0x12800], R172 ;  /* 0x012800ac03007388 */ /* 0x0003e80000000c00 */
[----:B------:R1:W-:Y:S04]  /*3b30*/  STS.128 [R3+0x13000], R176 ;  /* 0x013000b003007388 */ /* 0x0003e80000000c00 */
[----:B------:R1:W-:Y:S01]  /*3b40*/  STS.128 [R3+0x13800], R180 ;  /* 0x013800b403007388 */ /* 0x0003e20000000c00 */
[----:B------:R-:W-:Y:S01]  /*3b50*/  @!PT LDS RZ, [RZ] ;  /* 0x00000000fffff984 */ /* 0x000fe20000000800 */
[----:B------:R-:W-:Y:S01]  /*3b60*/  @!PT LDS RZ, [RZ] ;  /* 0x00000000fffff984 */ /* 0x000fe20000000800 */
[----:B------:R-:W-:Y:S01]  /*3b70*/  @!PT LDS RZ, [RZ] ;  /* 0x00000000fffff984 */ /* 0x000fe20000000800 */
[----:B------:R-:W-:Y:S01]  /*3b80*/  @!PT LDS RZ, [RZ] ;  /* 0x00000000fffff984 */ /* 0x000fe20000000800 */
[----:B------:R2:W-:Y:S06]  /*3b90*/  MEMBAR.ALL.CTA ;  /* 0x0000000000007992 */ /* 0x0005ec0000008000 */
[----:B--2---:R-:W2:Y:S02]  /*3ba0*/  FENCE.VIEW.ASYNC.S ;  /* 0x00000000000073c6 */ /* 0x004ea40000000000 */
[----:B--2---:R1:W-:Y:S06]  /*3bb0*/  BAR.ARV R0, 0xa0 ;  /* 0x000280000000751d */ /* 0x0043ec0000002000 */
[----:B------:R-:W-:Y:S05]  /*3bc0*/  @!P0 BRA `(.L_x_25) ;  /* 0x0000000000048947 */ /* 0x000fea0003800000 */
[----:B------:R-:W-:Y:S01]  /*3bd0*/  BPT.TRAP 0x1 ;  /* 0x000000040000795c */ /* 0x000fe20000300000 */
.L_x_25:
[----:B------:R-:W-:Y:S02]  /*3be0*/  VIADD R6, R6, 0x1 ;  /* 0x0000000106067836 */ /* 0x000fe40000000000 */
[----:B------:R-:W-:Y:S02]  /*3bf0*/  VIADD R4, R4, 0x1 ;  /* 0x0000000104047836 */ /* 0x000fe40000000000 */
[----:B------:R-:W-:Y:S01]  /*3c00*/  VIADD R2, R2, 0x30820 ;  /* 0x0003082002027836 */ /* 0x000fe20000000000 */
[----:B------:R-:W-:Y:S02]  /*3c10*/  ISETP.GE.AND P1, PT, R6, R10, PT ;  /* 0x0000000a0600720c */ /* 0x000fe40003f26270 */
[----:B------:R-:W-:Y:S02]  /*3c20*/  ISETP.NE.AND P0, PT, R4, 0x2, PT ;  /* 0x000000020400780c */ /* 0x000fe40003f05270 */
[----:B------:R-:W-:Y:S02]  /*3c30*/  PRMT R2, RZ, 0x654, R2 ;  /* 0x00000654ff027816 */ /* 0x000fe40000000002 */
[----:B-1----:R-:W-:-:S02]  /*3c40*/  SEL R0, RZ, 0x1, P0 ;  /* 0x00000001ff007807 */ /* 0x002fc40000000000 */
[----:B------:R3:W-:Y:S01]  /*3c50*/  SYNCS.ARRIVE.TRANS64.RED.A1T0 RZ, [R2+URZ], RZ ;  /* 0x000000ff02ff79a7 */ /* 0x0007e2000810043f */
[----:B------:R-:W-:Y:S02]  /*3c60*/  SEL R4, R4, RZ, P0 ;  /* 0x000000ff04047207 */ /* 0x000fe40000000000 */
[----:B------:R-:W-:Y:S02]  /*3c70*/  LOP3.LUT R5, R5, R0, RZ, 0x3c, !PT ;  /* 0x0000000005057212 */ /* 0x000fe400078e3cff */
[----:B------:R-:W-:Y:S05]  /*3c80*/  @!P1 BRA `(.L_x_26) ;  /* 0xffffffd400b09947 */ /* 0x000fea000383ffff */
.L_x_15:
[----:B------:R-:W-:Y:S01]  /*3c90*/  LOP3.LUT P0, RZ, R16, 0x3ff, RZ, 0xc0, !PT ;  /* 0x000003ff10ff7812 */ /* 0x000fe2000780c0ff */
[----:B------:R-:W-:Y:S02]  /*3ca0*/  ULDC UR4, c[0x0][0x740] ;  /* 0x0001d00000047ab9 */ /* 0x000fe40000000800 */
[----:B------:R-:W-:Y:S01]  /*3cb0*/  FMUL.FTZ R88, R88, UR4 ;  /* 0x0000000458587c20 */ /* 0x000fe20008410000 */
        /* <DEDUP_REMOVED lines=63> */
[----:B------:R-:W-:Y:S06]  /*40b0*/  @!P0 BRA `(.L_x_27) ;  /* 0x0000000000408947 */ /* 0x000fec0003800000 */
[----:B------:R-:W-:Y:S01]  /*40c0*/  MOV R0, 0x0 ;  /* 0x0000000000007802 */ /* 0x000fe20000000f00 */
[----:B------:R-:W-:Y:S01]  /*40d0*/  ULDC.64 UR4, c[0x4][0x80] ;  /* 0x0100200000047ab9 */ /* 0x000fe20000000a00 */
[----:B------:R-:W-:Y:S01]  /*40e0*/  ULDC.64 UR6, c[0x4][0x88] ;  /* 0x0100220000067ab9 */ /* 0x000fe20000000a00 */
[----:B------:R-:W-:Y:S01]  /*40f0*/  IMAD.U32 R4, RZ, RZ, UR4 ;  /* 0x00000004ff047e24 */ /* 0x000fe2000f8e00ff */
[----:B---3--:R3:W4:Y:S01]  /*4100*/  LDC.64 R2, c[0x4][R0] ;  /* 0x0100000000027b82 */ /* 0x0087220000000a00 */
        /* <DEDUP_REMOVED lines=8> */
[----:B-1-3--:R-:W-:-:S07]  /*4190*/  IMAD.MOV.U32 R13, RZ, RZ, RZ ;  /* 0x000000ffff0d7224 */ /* 0x00afce00078e00ff */
[----:B------:R-:W-:-:S07]  /*41a0*/  LEPC R20, `(.L_x_27) ;  /* 0x000000001014794e */ /* 0x000fce0000000000 */
[----:B--2-4-:R-:W-:Y:S05]  /*41b0*/  CALL.ABS.NOINC R2 ;  /* 0x0000000002007343 */ /* 0x014fea0003c00000 */
.L_x_27:
[----:B------:R-:W-:-:S05]  /*41c0*/  VIADD R17, R16, 0x8000 ;  /* 0x0000800010117836 */ /* 0x000fca0000000000 */
[----:B------:R-:W-:-:S13]  /*41d0*/  LOP3.LUT P0, RZ, R17, 0x3ff, RZ, 0xc0, !PT ;  /* 0x000003ff11ff7812 */ /* 0x000fda000780c0ff */
[----:B------:R-:W-:Y:S05]  /*41e0*/  @!P0 BRA `(.L_x_28) ;  /* 0x0000000000408947 */ /* 0x000fea0003800000 */
        /* <DEDUP_REMOVED lines=16> */
.L_x_28:
[----:B------:R-:W-:-:S13]  /*42f0*/  LOP3.LUT P6, RZ, R16, 0x3ff, RZ, 0xc0, !PT ;  /* 0x000003ff10ff7812 */ /* 0x000fda00078cc0ff */
[----:B------:R-:W-:Y:S05]  /*4300*/  @!P6 BRA `(.L_x_29) ;  /* 0x000000000040e947 */ /* 0x000fea0003800000 */
[----:B------:R-:W-:Y:S01]  /*4310*/  MOV R0, 0x0 ;  /* 0x0000000000007802 */ /* 0x000fe20000000f00 */
[----:B------:R-:W-:Y:S01]  /*4320*/  ULDC.64 UR4, c[0x4][0x80] ;  /* 0x0100200000047ab9 */ /* 0x000fe20000000a00 */
[----:B------:R-:W-:Y:S01]  /*4330*/  ULDC.64 UR6, c[0x4][0x88] ;  /* 0x0100220000067ab9 */ /* 0x000fe20000000a00 */
[----:B------:R-:W-:Y:S01]  /*4340*/  IMAD.U32 R4, RZ, RZ, UR4 ;  /* 0x00000004ff047e24 */ /* 0x000fe2000f8e00ff */
[----:B---3--:R3:W4:Y:S01]  /*4350*/  LDC.64 R2, c[0x4][R0] ;  /* 0x0100000000027b82 */ /* 0x0087220000000a00 */
[----:B------:R-:W-:Y:S01]  /*4360*/  MOV R5, UR5 ;  /* 0x0000000500057c02 */ /* 0x000fe20008000f00 */
        /* <DEDUP_REMOVED lines=10> */
.L_x_29:
        /* <DEDUP_REMOVED lines=18> */
.L_x_30:
[----:B------:R-:W4:Y:S01]  /*4530*/  S2R R0, SR_TID.X ;  /* 0x0000000000007919 */ /* 0x000f220000002100 */
[----:B------:R-:W-:Y:S02]  /*4540*/  F2FP.BF16.F32.PACK_AB R24, R25, R24 ;  /* 0x000000181918723e */ /* 0x000fe400000010ff */
[----:B------:R-:W-:Y:S01]  /*4550*/  F2FP.BF16.F32.PACK_AB R25, R27, R26 ;  /* 0x0000001a1b19723e */ /* 0x000fe200000010ff */
[----:B------:R-:W5:Y:S01]  /*4560*/  S2R R3, SR_TID.X ;  /* 0x0000000000037919 */ /* 0x000f620000002100 */
[----:B------:R-:W-:Y:S02]  /*4570*/  F2FP.BF16.F32.PACK_AB R32, R33, R32 ;  /* 0x000000202120723e */ /* 0x000fe400000010ff */
[----:B------:R-:W-:Y:S01]  /*4580*/  F2FP.BF16.F32.PACK_AB R26, R29, R28 ;  /* 0x0000001c1d1a723e */ /* 0x000fe200000010ff */
[----:B------:R-:W-:Y:S01]  /*4590*/  BAR.SYNC.DEFER_BLOCKING 0x1, 0x100 ;  /* 0x0044000000007b1d */ /* 0x000fe20000010000 */
[----:B------:R-:W-:Y:S02]  /*45a0*/  F2FP.BF16.F32.PACK_AB R27, R31, R30 ;  /* 0x0000001e1f1b723e */ /* 0x000fe400000010ff */
[----:B------:R-:W-:-:S02]  /*45b0*/  F2FP.BF16.F32.PACK_AB R33, R35, R34 ;  /* 0x000000222321723e */ /* 0x000fc400000010ff */
[----:B------:R-:W-:Y:S02]  /*45c0*/  F2FP.BF16.F32.PACK_AB R40, R41, R40 ;  /* 0x000000282928723e */ /* 0x000fe400000010ff */
[----:B------:R-:W-:Y:S02]  /*45d0*/  F2FP.BF16.F32.PACK_AB R34, R37, R36 ;  /* 0x000000242522723e */ /* 0x000fe400000010ff */
[----:B------:R-:W-:Y:S02]  /*45e0*/  F2FP.BF16.F32.PACK_AB R35, R39, R38 ;  /* 0x000000262723723e */ /* 0x000fe400000010ff */
[----:B------:R-:W-:Y:S02]  /*45f0*/  F2FP.BF16.F32.PACK_AB R41, R43, R42 ;  /* 0x0000002a2b29723e */ /* 0x000fe400000010ff */
[----:B------:R-:W-:Y:S02]  /*4600*/  F2FP.BF16.F32.PACK_AB R48, R49, R48 ;  /* 0x000000303130723e */ /* 0x000fe400000010ff */
[----:B------:R-:W-:-:S02]  /*4610*/  F2FP.BF16.F32.PACK_AB R42, R45, R44 ;  /* 0x0000002c2d2a723e */ /* 0x000fc400000010ff */
[----:B------:R-:W-:Y:S02]  /*4620*/  F2FP.BF16.F32.PACK_AB R43, R47, R46 ;  /* 0x0000002e2f2b723e */ /* 0x000fe400000010ff */
[----:B------:R-:W-:Y:S02]  /*4630*/  F2FP.BF16.F32.PACK_AB R49, R51, R50 ;  /* 0x000000323331723e */ /* 0x000fe400000010ff */
[----:B------:R-:W-:Y:S02]  /*4640*/  F2FP.BF16.F32.PACK_AB R56, R57, R56 ;  /* 0x000000383938723e */ /* 0x000fe400000010ff */
[----:B------:R-:W-:Y:S01]  /*4650*/  F2FP.BF16.F32.PACK_AB R50, R53, R52 ;  /* 0x000000343532723e */ /* 0x000fe200000010ff */
[----:B----4-:R-:W-:Y:S01]  /*4660*/  VIADD R7, R0, 0xffffff80 ;  /* 0xffffff8000077836 */ /* 0x010fe20000000000 */
[----:B------:R-:W-:Y:S02]  /*4670*/  F2FP.BF16.F32.PACK_AB R51, R55, R54 ;  /* 0x000000363733723e */ /* 0x000fe400000010ff */
[----:B------:R-:W-:Y:S01]  /*4680*/  F2FP.BF16.F32.PACK_AB R57, R59, R58 ;  /* 0x0000003a3b39723e */ /* 0x000fe200000010ff */
[----:B-----5:R-:W-:Y:S01]  /*4690*/  VIADD R3, R3, 0xffffff80 ;  /* 0xffffff8003037836 */ /* 0x020fe20000000000 */
[----:B---3--:R-:W-:-:S02]  /*46a0*/  SHF.R.S32.HI R2, RZ, 0x1f, R7 ;  /* 0x0000001fff027819 */ /* 0x008fc40000011407 */
[----:B------:R-:W-:Y:S02]  /*46b0*/  F2FP.BF16.F32.PACK_AB R64, R65, R64 ;  /* 0x000000404140723e */ /* 0x000fe400000010ff */
[----:B------:R-:W-:Y:S02]  /*46c0*/  LEA.HI R0, R2, R7, RZ, 0x4 ;  /* 0x0000000702007211 */ /* 0x000fe400078f20ff */
[----:B------:R-:W-:Y:S02]  /*46d0*/  SHF.R.S32.HI R4, RZ, 0x1f, R3 ;  /* 0x0000001fff047819 */ /* 0x000fe40000011403 */
[----:B------:R-:W-:Y:S02]  /*46e0*/  LOP3.LUT R0, R0, 0xfffffff0, RZ, 0xc0, !PT ;  /* 0xfffffff000007812 */ /* 0x000fe400078ec0ff */
[----:B------:R-:W-:Y:S02]  /*46f0*/  LEA.HI R4, R4, R3, RZ, 0x4 ;  /* 0x0000000304047211 */ /* 0x000fe400078f20ff */
[----:B------:R-:W-:Y:S01]  /*4700*/  LEA.HI R2, R2, R7, RZ, 0x5 ;  /* 0x0000000702027211 */ /* 0x000fe200078f28ff */
[----:B------:R-:W-:Y:S01]  /*4710*/  IMAD.IADD R0, R7, 0x1, -R0 ;  /* 0x0000000107007824 */ /* 0x000fe200078e0a00 */
[----:B--2---:R-:W-:-:S02]  /*4720*/  SHF.R.S32.HI R9, RZ, 0x4, R4 ;  /* 0x00000004ff097819 */ /* 0x004fc40000011404 */
[----:B------:R-:W-:Y:S01]  /*4730*/  SHF.R.S32.HI R6, RZ, 0x5, R2 ;  /* 0x00000005ff067819 */ /* 0x000fe20000011402 */
[----:B------:R-:W-:Y:S01]  /*4740*/  IMAD.MOV.U32 R2, RZ, RZ, 0x40 ;  /* 0x00000040ff027424 */ /* 0x000fe200078e00ff */
[----:B------:R-:W-:Y:S02]  /*4750*/  SHF.R.S32.HI R3, RZ, 0x1f, R0 ;  /* 0x0000001fff037819 */ /* 0x000fe40000011400 */
[----:B------:R-:W-:Y:S02]  /*4760*/  LEA.HI R4, R4, R9, RZ, 0x1 ;  /* 0x0000000904047211 */ /* 0x000fe400078f08ff */
[----:B------:R-:W-:Y:S02]  /*4770*/  LEA.HI R3, R3, R0, RZ, 0x3 ;  /* 0x0000000003037211 */ /* 0x000fe400078f18ff */
[----:B------:R-:W-:Y:S02]  /*4780*/  LOP3.LUT R4, R4, 0xfffffffe, RZ, 0xc0, !PT ;  /* 0xfffffffe04047812 */ /* 0x000fe400078ec0ff */
[C---:B------:R-:W-:Y:S01]  /*4790*/  LOP3.LUT R5, R3.reuse, 0xfffffff8, RZ, 0xc0, !PT ;  /* 0xfffffff803057812 */ /* 0x040fe200078ec0ff */
[----:B------:R-:W-:Y:S01]  /*47a0*/  IMAD.SHL.U32 R3, R3, 0x40, RZ ;  /* 0x0000004003037824 */ /* 0x000fe200078e00ff */
[----:B------:R-:W-:Y:S01]  /*47b0*/  F2FP.BF16.F32.PACK_AB R58, R61, R60 ;  /* 0x0000003c3d3a723e */ /* 0x000fe200000010ff */
[----:B------:R-:W-:Y:S01]  /*47c0*/  IMAD.IADD R4, R9, 0x1, -R4 ;  /* 0x0000000109047824 */ /* 0x000fe200078e0a04 */
[----:B------:R-:W-:Y:S01]  /*47d0*/  F2FP.BF16.F32.PACK_AB R59, R63, R62 ;  /* 0x0000003e3f3b723e */ /* 0x000fe200000010ff */
[----:B------:R-:W-:Y:S01]  /*47e0*/  IMAD.IADD R5, R0, 0x1, -R5 ;  /* 0x0000000100057824 */ /* 0x000fe200078e0a05 */
[----:B------:R-:W-:Y:S01]  /*47f0*/  LOP3.LUT R3, R3, 0x7ffffe00, RZ, 0xc0, !PT ;  /* 0x7ffffe0003037812 */ /* 0x000fe200078ec0ff */
[----:B------:R-:W-:Y:S01]  /*4800*/  IMAD.SHL.U32 R7, R4, 0x8, RZ ;  /* 0x0000000804077824 */ /* 0x000fe200078e00ff */
[----:B------:R-:W-:Y:S01]  /*4810*/  F2FP.BF16.F32.PACK_AB R65, R67, R66 ;  /* 0x000000424341723e */ /* 0x000fe200000010ff */
[C---:B------:R-:W-:Y:S01]  /*4820*/  IMAD.SHL.U32 R0, R5.reuse, 0x40, RZ ;  /* 0x0000004005007824 */ /* 0x040fe200078e00ff */
[----:B------:R-:W-:Y:S01]  /*4830*/  R2P PR, R5, 0x6 ;  /* 0x0000000605007804 */ /* 0x000fe20000000000 */
[----:B------:R-:W-:Y:S01]  /*4840*/  IMAD R3, R6, 0x400, R3 ;  /* 0x0000040006037824 */ /* 0x000fe200078e0203 */
[----:B------:R-:W-:Y:S01]  /*4850*/  F2FP.BF16.F32.PACK_AB R72, R73, R72 ;  /* 0x000000484948723e */ /* 0x000fe200000010ff */
[----:B------:R-:W2:Y:S01]  /*4860*/  SHFL.IDX PT, R5, R6, RZ, 0x1f ;  /* 0x00001fff06057589 */ /* 0x000ea200000e0000 */
[----:B------:R-:W-:-:S02]  /*4870*/  LOP3.LUT R0, R0, 0x1c0, RZ, 0xc0, !PT ;  /* 0x000001c000007812 */ /* 0x000fc400078ec0ff */
[----:B------:R-:W-:Y:S02]  /*4880*/  SEL R2, R2, 0xffffffc0, !P2 ;  /* 0xffffffc002027807 */ /* 0x000fe40005000000 */
[----:B------:R-:W-:Y:S02]  /*4890*/  LOP3.LUT R7, R0, 0x8, R7, 0xf8, !PT ;  /* 0x0000000800077812 */ /* 0x000fe400078ef807 */
[----:B------:R-:W-:Y:S02]  /*48a0*/  SHF.R.U32.HI R0, RZ, 0x3, R0 ;  /* 0x00000003ff007819 */ /* 0x000fe40000011600 */
[----:B------:R-:W-:Y:S02]  /*48b0*/  F2FP.BF16.F32.PACK_AB R66, R69, R68 ;  /* 0x000000444542723e */ /* 0x000fe400000010ff */
[----:B------:R-:W-:Y:S02]  /*48c0*/  LOP3.LUT R0, R7, R0, RZ, 0x3c, !PT ;  /* 0x0000000007007212 */ /* 0x000fe400078e3cff */
[----:B------:R-:W-:-:S02]  /*48d0*/  F2FP.BF16.F32.PACK_AB R67, R71, R70 ;  /* 0x000000464743723e */ /* 0x000fc400000010ff */
[----:B------:R-:W-:Y:S01]  /*48e0*/  F2FP.BF16.F32.PACK_AB R73, R75, R74 ;  /* 0x0000004a4b49723e */ /* 0x000fe200000010ff */
[----:B------:R-:W-:Y:S01]  /*48f0*/  IMAD.IADD R3, R0, 0x1, R3 ;  /* 0x0000000100037824 */ /* 0x000fe200078e0203 */
[----:B------:R-:W-:Y:S01]  /*4900*/  F2FP.BF16.F32.PACK_AB R80, R81, R80 ;  /* 0x000000505150723e */ /* 0x000fe200000010ff */
[----:B------:R-:W-:Y:S01]  /*4910*/  IMAD.MOV.U32 R0, RZ, RZ, 0x20 ;  /* 0x00000020ff007424 */ /* 0x000fe200078e00ff */
[----:B------:R-:W-:Y:S01]  /*4920*/  F2FP.BF16.F32.PACK_AB R74, R77, R76 ;  /* 0x0000004c4d4a723e */ /* 0x000fe200000010ff */
[----:B------:R-:W-:Y:S01]  /*4930*/  IMAD R3, R3, 0x2, R16 ;  /* 0x0000000203037824 */ /* 0x000fe200078e0210 */
[----:B------:R-:W-:Y:S02]  /*4940*/  F2FP.BF16.F32.PACK_AB R75, R79, R78 ;  /* 0x0000004e4f4b723e */ /* 0x000fe400000010ff */
[----:B------:R-:W-:Y:S02]  /*4950*/  SEL R0, R0, 0xffffffe0, !P1 ;  /* 0xffffffe000007807 */ /* 0x000fe40004800000 */
[--C-:B------:R-:W-:Y:S01]  /*4960*/  IADD3 R4, R2, 0x8000, R3.reuse ;  /* 0x0000800002047810 */ /* 0x100fe20007ffe003 */
[----:B------:R3:W-:Y:S01]  /*4970*/  STSM.16.M88.4 [R3+0x8000], R24 ;  /* 0x0080001803007844 */ /* 0x0007e20000000200 */
[----:B------:R-:W-:-:S02]  /*4980*/  IADD3 R0, R0, 0x8000, R3 ;  /* 0x0000800000007810 */ /* 0x000fc40007ffe003 */
[----:B------:R-:W-:Y:S02]  /*4990*/  F2FP.BF16.F32.PACK_AB R81, R83, R82 ;  /* 0x000000525351723e */ /* 0x000fe400000010ff */
[----:B------:R-:W-:Y:S01]  /*49a0*/  F2FP.BF16.F32.PACK_AB R88, R89, R88 ;  /* 0x000000585958723e */ /* 0x000fe200000010ff */
[----:B------:R-:W-:Y:S01]  /*49b0*/  IMAD.IADD R2, R0, 0x1, R2 ;  /* 0x0000000100027824 */ /* 0x000fe200078e0202 */
[----:B------:R3:W-:Y:S01]  /*49c0*/  STSM.16.M88.4 [R0], R32 ;  /* 0x0000002000007844 */ /* 0x0007e20000000200 */
[----:B------:R-:W-:Y:S02]  /*49d0*/  F2FP.BF16.F32.PACK_AB R82, R85, R84 ;  /* 0x000000545552723e */ /* 0x000fe400000010ff */
[----:B------:R-:W-:Y:S01]  /*49e0*/  F2FP.BF16.F32.PACK_AB R83, R87, R86 ;  /* 0x000000565753723e */ /* 0x000fe200000010ff */
[----:B------:R3:W-:Y:S01]  /*49f0*/  STSM.16.M88.4 [R4], R40 ;  /* 0x0000002804007844 */ /* 0x0007e20000000200 */
[----:B------:R-:W-:Y:S02]  /*4a00*/  F2FP.BF16.F32.PACK_AB R89, R91, R90 ;  /* 0x0000005a5b59723e */ /* 0x000fe400000010ff */
[----:B------:R-:W-:Y:S01]  /*4a10*/  F2FP.BF16.F32.PACK_AB R96, R97, R96 ;  /* 0x000000606160723e */ /* 0x000fe200000010ff */
[----:B------:R3:W-:Y:S01]  /*4a20*/  STSM.16.M88.4 [R2], R48 ;  /* 0x0000003002007844 */ /* 0x0007e20000000200 */
[----:B------:R-:W-:-:S02]  /*4a30*/  F2FP.BF16.F32.PACK_AB R90, R93, R92 ;  /* 0x0000005c5d5a723e */ /* 0x000fc400000010ff */
[----:B------:R-:W-:Y:S01]  /*4a40*/  F2FP.BF16.F32.PACK_AB R91, R95, R94 ;  /* 0x0000005e5f5b723e */ /* 0x000fe200000010ff */
[----:B------:R3:W-:Y:S01]  /*4a50*/  STSM.16.M88.4 [R3+0xc000], R56 ;  /* 0x00c0003803007844 */ /* 0x0007e20000000200 */
[----:B------:R-:W-:Y:S02]  /*4a60*/  F2FP.BF16.F32.PACK_AB R97, R99, R98 ;  /* 0x000000626361723e */ /* 0x000fe400000010ff */
[----:B------:R-:W-:Y:S01]  /*4a70*/  F2FP.BF16.F32.PACK_AB R104, R105, R104 ;  /* 0x000000686968723e */ /* 0x000fe200000010ff */
[----:B------:R3:W-:Y:S01]  /*4a80*/  STSM.16.M88.4 [R0+0x4000], R64 ;  /* 0x0040004000007844 */ /* 0x0007e20000000200 */
[----:B------:R-:W-:Y:S02]  /*4a90*/  F2FP.BF16.F32.PACK_AB R98, R101, R100 ;  /* 0x000000646562723e */ /* 0x000fe400000010ff */
[----:B------:R-:W-:Y:S01]  /*4aa0*/  F2FP.BF16.F32.PACK_AB R99, R103, R102 ;  /* 0x000000666763723e */ /* 0x000fe200000010ff */
[----:B------:R3:W-:Y:S01]  /*4ab0*/  STSM.16.M88.4 [R4+0x4000], R72 ;  /* 0x0040004804007844 */ /* 0x0007e20000000200 */
[----:B------:R-:W-:-:S02]  /*4ac0*/  F2FP.BF16.F32.PACK_AB R105, R107, R106 ;  /* 0x0000006a6b69723e */ /* 0x000fc400000010ff */
[----:B------:R-:W-:Y:S01]  /*4ad0*/  F2FP.BF16.F32.PACK_AB R112, R113, R112 ;  /* 0x000000707170723e */ /* 0x000fe200000010ff */
[----:B------:R3:W-:Y:S01]  /*4ae0*/  STSM.16.M88.4 [R2+0x4000], R80 ;  /* 0x0040005002007844 */ /* 0x0007e20000000200 */
[----:B------:R-:W-:Y:S02]  /*4af0*/  F2FP.BF16.F32.PACK_AB R106, R109, R108 ;  /* 0x0000006c6d6a723e */ /* 0x000fe400000010ff */
[----:B------:R-:W-:Y:S01]  /*4b00*/  F2FP.BF16.F32.PACK_AB R107, R111, R110 ;  /* 0x0000006e6f6b723e */ /* 0x000fe200000010ff */
[----:B------:R3:W-:Y:S01]  /*4b10*/  STSM.16.M88.4 [R3], R88 ;  /* 0x0000005803007844 */ /* 0x0007e20000000200 */
[----:B------:R-:W-:Y:S02]  /*4b20*/  F2FP.BF16.F32.PACK_AB R113, R115, R114 ;  /* 0x000000727371723e */ /* 0x000fe400000010ff */
[----:B------:R-:W-:Y:S01]  /*4b30*/  F2FP.BF16.F32.PACK_AB R120, R121, R120 ;  /* 0x000000787978723e */ /* 0x000fe200000010ff */
[----:B------:R3:W-:Y:S01]  /*4b40*/  STSM.16.M88.4 [R0+-0x8000], R96 ;  /* 0xff80006000007844 */ /* 0x0007e20000000200 */
[----:B------:R-:W-:-:S02]  /*4b50*/  F2FP.BF16.F32.PACK_AB R114, R117, R116 ;  /* 0x000000747572723e */ /* 0x000fc400000010ff */
[----:B------:R-:W-:Y:S01]  /*4b60*/  F2FP.BF16.F32.PACK_AB R115, R119, R118 ;  /* 0x000000767773723e */ /* 0x000fe200000010ff */
[----:B------:R3:W-:Y:S01]  /*4b70*/  STSM.16.M88.4 [R4+-0x8000], R104 ;  /* 0xff80006804007844 */ /* 0x0007e20000000200 */
[----:B------:R-:W-:Y:S02]  /*4b80*/  F2FP.BF16.F32.PACK_AB R121, R123, R122 ;  /* 0x0000007a7b79723e */ /* 0x000fe400000010ff */
[----:B------:R-:W-:Y:S01]  /*4b90*/  F2FP.BF16.F32.PACK_AB R128, R129, R128 ;  /* 0x000000808180723e */ /* 0x000fe200000010ff */
[----:B------:R3:W-:Y:S01]  /*4ba0*/  STSM.16.M88.4 [R2+-0x8000], R112 ;  /* 0xff80007002007844 */ /* 0x0007e20000000200 */
[----:B------:R-:W-:Y:S02]  /*4bb0*/  F2FP.BF16.F32.PACK_AB R122, R125, R124 ;  /* 0x0000007c7d7a723e */ /* 0x000fe400000010ff */
[----:B------:R-:W-:Y:S02]  /*4bc0*/  F2FP.BF16.F32.PACK_AB R123, R127, R126 ;  /* 0x0000007e7f7b723e */ /* 0x000fe400000010ff */
[----:B------:R-:W-:-:S02]  /*4bd0*/  F2FP.BF16.F32.PACK_AB R129, R131, R130 ;  /* 0x000000828381723e */ /* 0x000fc400000010ff */
[----:B------:R-:W-:Y:S01]  /*4be0*/  F2FP.BF16.F32.PACK_AB R136, R137, R136 ;  /* 0x000000888988723e */ /* 0x000fe200000010ff */
[----:B------:R3:W-:Y:S01]  /*4bf0*/  STSM.16.M88.4 [R3+0x4000], R120 ;  /* 0x0040007803007844 */ /* 0x0007e20000000200 */
[----:B------:R-:W-:Y:S02]  /*4c00*/  F2FP.BF16.F32.PACK_AB R130, R133, R132 ;  /* 0x000000848582723e */ /* 0x000fe400000010ff */
[----:B------:R-:W-:Y:S02]  /*4c10*/  F2FP.BF16.F32.PACK_AB R131, R135, R134 ;  /* 0x000000868783723e */ /* 0x000fe400000010ff */
[----:B------:R-:W-:Y:S02]  /*4c20*/  F2FP.BF16.F32.PACK_AB R137, R139, R138 ;  /* 0x0000008a8b89723e */ /* 0x000fe400000010ff */
[----:B------:R-:W-:Y:S01]  /*4c30*/  F2FP.BF16.F32.PACK_AB R144, R145, R144 ;  /* 0x000000909190723e */ /* 0x000fe200000010ff */
[----:B------:R3:W-:Y:S01]  /*4c40*/  STSM.16.M88.4 [R0+-0x4000], R128 ;  /* 0xffc0008000007844 */ /* 0x0007e20000000200 */
[----:B------:R-:W-:-:S02]  /*4c50*/  F2FP.BF16.F32.PACK_AB R138, R141, R140 ;  /* 0x0000008c8d8a723e */ /* 0x000fc400000010ff */
[----:B------:R-:W-:Y:S02]  /*4c60*/  F2FP.BF16.F32.PACK_AB R139, R143, R142 ;  /* 0x0000008e8f8b723e */ /* 0x000fe400000010ff */
[----:B------:R-:W-:Y:S02]  /*4c70*/  F2FP.BF16.F32.PACK_AB R145, R147, R146 ;  /* 0x000000929391723e */ /* 0x000fe400000010ff */
[----:B------:R-:W-:Y:S01]  /*4c80*/  F2FP.BF16.F32.PACK_AB R146, R149, R148 ;  /* 0x000000949592723e */ /* 0x000fe200000010ff */
[----:B------:R3:W-:Y:S01]  /*4c90*/  STSM.16.M88.4 [R4+-0x4000], R136 ;  /* 0xffc0008804007844 */ /* 0x0007e20000000200 */
[----:B------:R-:W-:Y:S02]  /*4ca0*/  F2FP.BF16.F32.PACK_AB R147, R151, R150 ;  /* 0x000000969793723e */ /* 0x000fe400000010ff */
[----:B--2---:R-:W-:-:S03]  /*4cb0*/  ISETP.NE.AND P0, PT, R5, 0x7, PT ;  /* 0x000000070500780c */ /* 0x004fc60003f05270 */
[----:B------:R3:W-:Y:S01]  /*4cc0*/  STSM.16.M88.4 [R2+-0x4000], R144 ;  /* 0xffc0009002007844 */ /* 0x0007e20000000200 */
[----:B------:R-:W-:Y:S01]  /*4cd0*/  @!PT LDS RZ, [RZ] ;  /* 0x00000000fffff984 */ /* 0x000fe20000000800 */
[----:B------:R-:W-:Y:S01]  /*4ce0*/  @!PT LDS RZ, [RZ] ;  /* 0x00000000fffff984 */ /* 0x000fe20000000800 */
[----:B------:R-:W-:Y:S01]  /*4cf0*/  @!PT LDS RZ, [RZ] ;  /* 0x00000000fffff984 */ /* 0x000fe20000000800 */
[----:B------:R2:W-:Y:S06]  /*4d00*/  MEMBAR.ALL.CTA ;  /* 0x0000000000007992 */ /* 0x0005ec0000008000 */
[----:B--2---:R-:W2:Y:S02]  /*4d10*/  FENCE.VIEW.ASYNC.S ;  /* 0x00000000000073c6 */ /* 0x004ea40000000000 */
[----:B--2---:R-:W-:Y:S06]  /*4d20*/  BAR.ARV 0x1, 0x120 ;  /* 0x0044800000007b1d */ /* 0x004fec0000002000 */
[----:B------:R-:W-:Y:S05]  /*4d30*/  @P0 BRA `(.L_x_31) ;  /* 0x0000000000840947 */ /* 0x000fea0003800000 */
[----:B------:R-:W-:Y:S01]  /*4d40*/  BAR.SYNC.DEFER_BLOCKING 0x1, 0x120 ;  /* 0x0044800000007b1d */ /* 0x000fe20000010000 */
[----:B------:R-:W-:-:S05]  /*4d50*/  ELECT P0, URZ, PT ;  /* 0x00000000003f782f */ /* 0x000fca0003800000 */
[----:B------:R-:W-:Y:S08]  /*4d60*/  BSSY B0, `(.L_x_31) ;  /* 0x000001e000007945 */ /* 0x000ff00003800000 */
[----:B------:R-:W-:Y:S05]  /*4d70*/  @!P0 BRA `(.L_x_32) ;  /* 0x0000000000708947 */ /* 0x000fea0003800000 */
[----:B------:R-:W2:Y:S01]  /*4d80*/  S2UR UR10, SR_CTAID.X ;  /* 0x00000000000a79c3 */ /* 0x000ea20000002500 */
[----:B------:R-:W-:Y:S01]  /*4d90*/  R2UR UR13, R16 ;  /* 0x00000000100d72ca */ /* 0x000fe200000e0000 */
[----:B------:R-:W-:Y:S01]  /*4da0*/  ULDC.64 UR6, c[0x0][0x198] ;  /* 0x0000660000067ab9 */ /* 0x000fe20000000a00 */
[----:B------:R-:W-:Y:S01]  /*4db0*/  UMOV UR9, URZ ;  /* 0x0000003f00097c82 */ /* 0x000fe20008000000 */
[----:B------:R-:W-:Y:S02]  /*4dc0*/  UIADD3 UR4, UP0, UR6, 0x770, URZ ;  /* 0x0000077006047890 */ /* 0x000fe4000ff1e03f */
[----:B------:R-:W-:Y:S02]  /*4dd0*/  UIADD3 UR6, UP1, UR6, 0x670, URZ ;  /* 0x0000067006067890 */ /* 0x000fe4000ff3e03f */
[----:B------:R-:W4:Y:S01]  /*4de0*/  S2UR UR11, SR_CTAID.Y ;  /* 0x00000000000b79c3 */ /* 0x000f220000002600 */
[----:B------:R-:W-:Y:S02]  /*4df0*/  UIADD3.X UR5, URZ, UR7, URZ, UP0, !UPT ;  /* 0x000000073f057290 */ /* 0x000fe400087fe43f */
[----:B------:R-:W-:Y:S01]  /*4e00*/  UIADD3.X UR7, URZ, UR7, URZ, UP1, !UPT ;  /* 0x000000073f077290 */ /* 0x000fe20008ffe43f */
[----:B------:R-:W-:-:S02]  /*4e10*/  UMOV UR25, 0x40 ;  /* 0x0000004000197882 */ /* 0x000fc40000000000 */
[----:B------:R-:W-:Y:S02]  /*4e20*/  UIADD3 UR8, UR13, 0x8000, URZ ;  /* 0x000080000d087890 */ /* 0x000fe4000fffe03f */
[----:B------:R-:W5:Y:S01]  /*4e30*/  S2UR UR12, SR_CTAID.Z ;  /* 0x00000000000c79c3 */ /* 0x000f620000002700 */
[----:B------:R-:W-:Y:S02]  /*4e40*/  UIADD3 UR24, UR13, 0xc000, URZ ;  /* 0x0000c0000d187890 */ /* 0x000fe4000fffe03f */
[----:B------:R-:W-:Y:S01]  /*4e50*/  UIADD3 UR16, UR13, 0x4000, URZ ;  /* 0x000040000d107890 */ /* 0x000fe2000fffe03f */
[----:B------:R-:W-:Y:S01]  /*4e60*/  UMOV UR17, 0x40 ;  /* 0x0000004000117882 */ /* 0x000fe20000000000 */
[----:B--2---:R-:W-:-:S07]  /*4e70*/  USHF.L.U32 UR10, UR10, 0x7, URZ ;  /* 0x000000070a0a7899 */ /* 0x004fce000800063f */
[----:B------:R-:W-:Y:S01]  /*4e80*/  UMOV UR26, UR10 ;  /* 0x0000000a001a7c82 */ /* 0x000fe20008000000 */
[----:B----4-:R-:W-:Y:S01]  /*4e90*/  UMOV UR27, UR11 ;  /* 0x0000000b001b7c82 */ /* 0x010fe20008000000 */
[----:B------:R-:W-:Y:S01]  /*4ea0*/  UMOV UR19, UR11 ;  /* 0x0000000b00137c82 */ /* 0x000fe20008000000 */
[----:B------:R-:W-:Y:S01]  /*4eb0*/  UMOV UR18, UR10 ;  /* 0x0000000a00127c82 */ /* 0x000fe20008000000 */
[----:B-----5:R-:W-:Y:S01]  /*4ec0*/  UMOV UR28, UR12 ;  /* 0x0000000c001c7c82 */ /* 0x020fe20008000000 */
[----:B------:R2:W-:Y:S01]  /*4ed0*/  UTMASTG.4D [UR8], [UR4] ;  /* 0x00000008040073b5 */ /* 0x0005e20008018000 */
[----:B------:R-:W-:Y:S01]  /*4ee0*/  UMOV UR20, UR12 ;  /* 0x0000000c00147c82 */ /* 0x000fe20008000000 */
[----:B------:R4:W-:Y:S01]  /*4ef0*/  UTMASTG.4D [UR24], [UR4] ;  /* 0x00000018040073b5 */ /* 0x0009e20008018000 */
[----:B--2---:R-:W-:Y:S02]  /*4f00*/  UMOV UR8, UR13 ;  /* 0x0000000d00087c82 */ /* 0x004fe40008000000 */
[----:B------:R4:W-:Y:S01]  /*4f10*/  UTMASTG.4D [UR8], [UR6] ;  /* 0x00000008060073b5 */ /* 0x0009e20008018000 */
[----:B------:R4:W-:Y:S02]  /*4f20*/  UTMASTG.4D [UR16], [UR6] ;  /* 0x00000010060073b5 */ /* 0x0009e40008018000 */
[----:B----4-:R0:W-:Y:S02]  /*4f30*/  UTMACMDFLUSH ;  /* 0x00000000000079b7 */ /* 0x0101e40000000000 */
.L_x_32:
[----:B------:R-:W-:Y:S05]  /*4f40*/  BSYNC B0 ;  /* 0x0000000000007941 */ /* 0x000fea0003800000 */
.L_x_31:
[----:B------:R-:W-:-:S04]  /*4f50*/  DEPBAR.LE SB0, 0x0 ;  /* 0x000080000000791a */ /* 0x000fc80000000000 */
[----:B------:R-:W-:Y:S05]  /*4f60*/  BRA `(.L_x_7) ;  /* 0x00000028001c7947 */ /* 0x000fea0003800000 */
.L_x_5:
[----:B------:R-:W-:-:S08]  /*4f70*/  NOP ;  /* 0x0000000000007918 */ /* 0x000fd00000000000 */
[----:B------:R-:W1:-:S00]  /*4f80*/  USETMAXREG.DEALLOC.CTAPOOL 0x18 ;  /* 0x00000018000079c8 */ /* 0x000e4000080e0500 */
[----:B-1----:R-:W-:Y:S01]  /*4f90*/  LOP3.LUT R2, R0, 0x3, RZ, 0xc0, !PT ;  /* 0x0000000300027812 */ /* 0x002fe200078ec0ff */
[----:B------:R-:W-:-:S05]  /*4fa0*/  IMAD.MOV.U32 R0, RZ, RZ, RZ ;  /* 0x000000ffff007224 */ /* 0x000fca00078e00ff */
[----:B------:R-:W1:Y:S02]  /*4fb0*/  SHFL.IDX PT, R2, R2, RZ, 0x1f ;  /* 0x00001fff02027589 */ /* 0x000e6400000e0000 */
[----:B-1----:R-:W-:-:S13]  /*4fc0*/  ISETP.NE.AND P0, PT, R2, RZ, PT ;  /* 0x000000ff0200720c */ /* 0x002fda0003f05270 */
[----:B------:R-:W-:Y:S05]  /*4fd0*/  @!P0 BRA `(.L_x_33) ;  /* 0x0000000800b08947 */ /* 0x000fea0003800000 */
[----:B------:R-:W-:-:S13]  /*4fe0*/  ISETP.NE.AND P0, PT, R2, 0x1, PT ;  /* 0x000000010200780c */ /* 0x000fda0003f05270 */
[----:B------:R-:W-:Y:S05]  /*4ff0*/  @P0 BRA `(.L_x_7) ;  /* 0x0000002400f80947 */ /* 0x000fea0003800000 */
[----:B------:R-:W1:Y:S02]  /*5000*/  S2UR UR11, SR_CTAID.Z ;  /* 0x00000000000b79c3 */ /* 0x000e640000002700 */
[----:B-1----:R-:W-:-:S13]  /*5010*/  ISETP.LE.AND P0, PT, RZ, UR11, PT ;  /* 0x0000000bff007c0c */ /* 0x002fda000bf03270 */
[----:B------:R-:W-:Y:S05]  /*5020*/  @!P0 BRA `(.L_x_7) ;  /* 0x0000002400ec8947 */ /* 0x000fea0003800000 */
[----:B------:R-:W1:Y:S01]  /*5030*/  S2UR UR7, SR_CTAID.Y ;  /* 0x00000000000779c3 */ /* 0x000e620000002600 */
[----:B------:R-:W-:Y:S01]  /*5040*/  ULDC.64 UR8, c[0x0][0x2d8] ;  /* 0x0000b60000087ab9 */ /* 0x000fe20000000a00 */
[----:B------:R-:W-:-:S06]  /*5050*/  ELECT P0, URZ, PT ;  /* 0x00000000003f782f */ /* 0x000fcc0003800000 */
[----:B------:R-:W2:Y:S01]  /*5060*/  LDC R2, c[0x0][0x280] ;  /* 0x0000a000ff027b82 */ /* 0x000ea20000000800 */
[----:B-1----:R-:W-:-:S04]  /*5070*/  USHF.R.S32.HI UR4, URZ, 0x1f, UR7 ;  /* 0x0000001f3f047899 */ /* 0x002fc80008011407 */
[----:B------:R-:W-:Y:S02]  /*5080*/  UIMAD UR6, UR4, UR8, URZ ;  /* 0x00000008040672a4 */ /* 0x000fe4000f8e023f */
[----:B------:R-:W-:Y:S01]  /*5090*/  UIMAD.WIDE.U32 UR4, UR7, UR8, URZ ;  /* 0x00000008070472a5 */ /* 0x000fe2000f8e003f */
[----:B--2---:R-:W-:Y:S01]  /*50a0*/  ISETP.GE.AND P1, PT, R2, 0x1, PT ;  /* 0x000000010200780c */ /* 0x004fe20003f26270 */
[----:B------:R-:W-:Y:S02]  /*50b0*/  UIMAD UR7, UR7, UR9, UR6 ;  /* 0x00000009070772a4 */ /* 0x000fe4000f8e0206 */
[----:B------:R-:W-:Y:S01]  /*50c0*/  USHF.R.S32.HI UR6, URZ, 0x1f, UR11 ;  /* 0x0000001f3f067899 */ /* 0x000fe2000801140b */
[----:B------:R-:W-:Y:S01]  /*50d0*/  ULDC.64 UR8, c[0x0][0x2e0] ;  /* 0x0000b80000087ab9 */ /* 0x000fe20000000a00 */
[----:B------:R-:W-:Y:S02]  /*50e0*/  UIADD3 UR5, UR5, UR7, URZ ;  /* 0x0000000705057290 */ /* 0x000fe4000fffe03f */
[----:B------:R-:W-:-:S04]  /*50f0*/  UIMAD UR6, UR6, UR8, URZ ;  /* 0x00000008060672a4 */ /* 0x000fc8000f8e023f */
[----:B------:R-:W-:Y:S02]  /*5100*/  UIMAD UR10, UR11, UR9, UR6 ;  /* 0x000000090b0a72a4 */ /* 0x000fe4000f8e0206 */
[----:B------:R-:W-:Y:S01]  /*5110*/  UIMAD.WIDE.U32 UR6, UR11, UR8, UR4 ;  /* 0x000000080b0672a5 */ /* 0x000fe2000f8e0004 */
[----:B------:R-:W-:Y:S11]  /*5120*/  @!P1 BRA `(.L_x_7) ;  /* 0x0000002400ac9947 */ /* 0x000ff60003800000 */
[C---:B------:R-:W-:Y:S01]  /*5130*/  VIADD R0, R2.reuse, 0x3f ;  /* 0x0000003f02007836 */ /* 0x040fe20000000000 */
[----:B------:R-:W-:Y:S01]  /*5140*/  ISETP.GE.AND P1, PT, R2, 0x41, PT ;  /* 0x000000410200780c */ /* 0x000fe20003f26270 */
[----:B------:R-:W-:Y:S01]  /*5150*/  UIADD3 UR10, UR7, UR10, URZ ;  /* 0x0000000a070a7290 */ /* 0x000fe2000fffe03f */
[----:B------:R-:W-:Y:S02]  /*5160*/  UMOV UR5, URZ ;  /* 0x0000003f00057c82 */ /* 0x000fe40008000000 */
[----:B------:R-:W-:-:S04]  /*5170*/  SHF.R.S32.HI R3, RZ, 0x1f, R0 ;  /* 0x0000001fff037819 */ /* 0x000fc80000011400 */
[----:B------:R-:W-:-:S04]  /*5180*/  LEA.HI R3, R3, R0, RZ, 0x6 ;  /* 0x0000000003037211 */ /* 0x000fc800078f30ff */
[----:B------:R-:W-:-:S04]  /*5190*/  SHF.R.S32.HI R0, RZ, 0x6, R3 ;  /* 0x00000006ff007819 */ /* 0x000fc80000011403 */
[----:B------:R-:W-:-:S04]  /*51a0*/  VIMNMX R0, R0, 0x1, !PT ;  /* 0x0000000100007848 */ /* 0x000fc80007fe0100 */
[----:B------:R-:W-:Y:S01]  /*51b0*/  LOP3.LUT R3, R0, 0x1, RZ, 0xc0, !PT ;  /* 0x0000000100037812 */ /* 0x000fe200078ec0ff */
[----:B------:R-:W-:Y:S06]  /*51c0*/  @!P1 BRA `(.L_x_34) ;  /* 0x0000000400789947 */ /* 0x000fec0003800000 */
[----:B------:R-:W-:Y:S01]  /*51d0*/  ULDC.64 UR16, c[0x0][0x2c0] ;  /* 0x0000b00000107ab9 */ /* 0x000fe20000000a00 */
[----:B------:R-:W-:Y:S01]  /*51e0*/  IMAD.IADD R0, R0, 0x1, -R3 ;  /* 0x0000000100007824 */ /* 0x000fe200078e0a03 */
[----:B------:R-:W-:Y:S01]  /*51f0*/  ULEA UR16, UP0, UR6, UR16, 0x2 ;  /* 0x0000001006107291 */ /* 0x000fe2000f80103f */
[----:B------:R-:W-:Y:S01]  /*5200*/  UMOV UR4, URZ ;  /* 0x0000003f00047c82 */ /* 0x000fe20008000000 */
[----:B------:R-:W-:Y:S02]  /*5210*/  UMOV UR5, URZ ;  /* 0x0000003f00057c82 */ /* 0x000fe40008000000 */
[----:B------:R-:W-:Y:S02]  /*5220*/  ULEA.HI.X UR17, UR6, UR17, UR10, 0x2, UP0 ;  /* 0x0000001106117291 */ /* 0x000fe400080f140a */
[----:B------:R-:W-:Y:S02]  /*5230*/  UIADD3 UR12, UP0, UR16, 0x4000, URZ ;  /* 0x00004000100c7890 */ /* 0x000fe4000ff1e03f */
[----:B------:R-:W-:-:S02]  /*5240*/  UIADD3 UR14, UP1, UR16, 0x8000, URZ ;  /* 0x00008000100e7890 */ /* 0x000fc4000ff3e03f */
[----:B------:R-:W-:Y:S02]  /*5250*/  UIADD3 UR16, UP2, UR16, 0xc000, URZ ;  /* 0x0000c00010107890 */ /* 0x000fe4000ff5e03f */
[----:B------:R-:W-:Y:S02]  /*5260*/  UIADD3.X UR13, URZ, UR17, URZ, UP0, !UPT ;  /* 0x000000113f0d7290 */ /* 0x000fe400087fe43f */
[----:B------:R-:W-:Y:S02]  /*5270*/  UIADD3.X UR15, URZ, UR17, URZ, UP1, !UPT ;  /* 0x000000113f0f7290 */ /* 0x000fe40008ffe43f */
[----:B------:R-:W-:Y:S01]  /*5280*/  UIADD3.X UR17, URZ, UR17, URZ, UP2, !UPT ;  /* 0x000000113f117290 */ /* 0x000fe200097fe43f */
[----:B------:R-:W-:-:S11]  /*5290*/  ULDC.64 UR20, c[0x0][0x2c0] ;  /* 0x0000b00000147ab9 */ /* 0x000fd60000000a00 */
.L_x_47:
[----:B------:R-:W-:Y:S01]  /*52a0*/  USHF.L.U32 UR8, UR4, 0xe, URZ ;  /* 0x0000000e04087899 */ /* 0x000fe2000800063f */
[----:B------:R-:W-:Y:S03]  /*52b0*/  BAR.SYNC.DEFER_BLOCKING 0xd, 0xa0 ;  /* 0x0342800000007b1d */ /* 0x000fe60000010000 */
[----:B------:R-:W-:Y:S02]  /*52c0*/  UIMAD.WIDE UR24, UR8, 0x4, UR12 ;  /* 0x00000004081878a5 */ /* 0x000fe4000f8e020c */
[----:B------:R-:W-:Y:S01]  /*52d0*/  UIMAD.WIDE UR22, UR8, 0x4, UR14 ;  /* 0x00000004081678a5 */ /* 0x000fe2000f8e020e */
[----:B------:R-:W-:Y:S01]  /*52e0*/  BSSY B0, `(.L_x_35) ;  /* 0x0000011000007945 */ /* 0x000fe20003800000 */
[----:B------:R-:W-:-:S03]  /*52f0*/  UIMAD.WIDE UR8, UR8, 0x4, UR16 ;  /* 0x00000004080878a5 */ /* 0x000fc6000f8e0210 */
[----:B------:R-:W-:Y:S09]  /*5300*/  @!P0 BRA `(.L_x_36) ;  /* 0x0000000000388947 */ /* 0x000ff20003800000 */
[----:B------:R-:W1:Y:S01]  /*5310*/  S2UR UR19, SR_CgaCtaId ;  /* 0x00000000001379c3 */ /* 0x000e620000008800 */
[----:B------:R-:W-:Y:S01]  /*5320*/  USHF.L.U32 UR11, UR5, 0xd, URZ ;  /* 0x0000000d050b7899 */ /* 0x000fe2000800063f */
[----:B------:R-:W-:Y:S01]  /*5330*/  UMOV UR18, 0x400 ;  /* 0x0000040000127882 */ /* 0x000fe20000000000 */
[----:B------:R-:W-:Y:S02]  /*5340*/  UMOV UR27, 0x14f00000 ;  /* 0x14f00000001b7882 */ /* 0x000fe40000000000 */
[----:B------:R-:W-:-:S04]  /*5350*/  UIADD3 UR26, UP0, UR11, UR6, URZ ;  /* 0x000000060b1a7290 */ /* 0x000fc8000ff1e03f */
[----:B------:R-:W-:Y:S02]  /*5360*/  ULEA.HI.X.SX32 UR11, UR11, UR10, 0x1, UP0 ;  /* 0x0000000a0b0b7291 */ /* 0x000fe400080f0e3f */
[----:B------:R-:W-:-:S04]  /*5370*/  ULEA UR28, UP0, UR26, UR20, 0x2 ;  /* 0x000000141a1c7291 */ /* 0x000fc8000f80103f */
[----:B------:R-:W-:-:S03]  /*5380*/  ULEA.HI.X UR29, UR26, UR21, UR11, 0x2, UP0 ;  /* 0x000000151a1d7291 */ /* 0x000fc600080f140b */
[----:B------:R-:W-:Y:S01]  /*5390*/  UMOV UR11, 0x400 ;  /* 0x00000400000b7882 */ /* 0x000fe20000000000 */
[----:B------:R-:W-:Y:S01]  /*53a0*/  UMOV UR26, 0x0 ;  /* 0x00000000001a7882 */ /* 0x000fe20000000000 */
[----:B-1----:R-:W-:-:S04]  /*53b0*/  ULEA UR18, UR19, UR18, 0x18 ;  /* 0x0000001213127291 */ /* 0x002fc8000f8ec03f */
[----:B------:R-:W-:-:S09]  /*53c0*/  UIADD3 UR18, UR18, 0x10000, URZ ;  /* 0x0001000012127890 */ /* 0x000fd2000fffe03f */
[----:B------:R1:W-:Y:S02]  /*53d0*/  UBLKRED.G.S.ADD.F32.RN [UR28], [UR18], UR11, desc[UR26] ;  /* 0x00001a1c120073bb */ /* 0x0003e400080a140b */
[----:B-1----:R0:W-:Y:S02]  /*53e0*/  UTMACMDFLUSH ;  /* 0x00000000000079b7 */ /* 0x0021e40000000000 */
.L_x_36:
[----:B------:R-:W-:Y:S05]  /*53f0*/  BSYNC B0 ;  /* 0x0000000000007941 */ /* 0x000fea0003800000 */
.L_x_35:
[----:B------:R-:W-:Y:S06]  /*5400*/  BAR.SYNC.DEFER_BLOCKING 0xe, 0xa0 ;  /* 0x0382800000007b1d */ /* 0x000fec0000010000 */
[----:B------:R-:W-:Y:S04]  /*5410*/  BSSY B0, `(.L_x_37) ;  /* 0x000000c000007945 */ /* 0x000fe80003800000 */
[----:B------:R-:W-:Y:S05]  /*5420*/  @!P0 BRA `(.L_x_38) ;  /* 0x0000000000288947 */ /* 0x000fea0003800000 */
[----:B------:R-:W1:Y:S01]  /*5430*/  S2UR UR18, SR_CgaCtaId ;  /* 0x00000000001279c3 */ /* 0x000e620000008800 */
[----:B------:R-:W-:Y:S01]  /*5440*/  UMOV UR11, 0x400 ;  /* 0x00000400000b7882 */ /* 0x000fe20000000000 */
[----:B------:R-:W-:Y:S01]  /*5450*/  UMOV UR26, 0x0 ;  /* 0x00000000001a7882 */ /* 0x000fe20000000000 */
[----:B------:R-:W-:Y:S01]  /*5460*/  UMOV UR27, 0x14f00000 ;  /* 0x14f00000001b7882 */ /* 0x000fe20000000000 */
[----:B-1----:R-:W-:-:S03]  /*5470*/  ULEA UR11, UR18, UR11, 0x18 ;  /* 0x0000000b120b7291 */ /* 0x002fc6000f8ec03f */
[----:B------:R-:W-:Y:S01]  /*5480*/  UMOV UR18, 0x400 ;  /* 0x0000040000127882 */ /* 0x000fe20000000000 */
[----:B------:R-:W-:-:S09]  /*5490*/  UIADD3 UR11, UR11, 0x14000, URZ ;  /* 0x000140000b0b7890 */ /* 0x000fd2000fffe03f */
[----:B------:R1:W-:Y:S01]  /*54a0*/  UBLKRED.G.S.ADD.F32.RN [UR24], [UR11], UR18, desc[UR26] ;  /* 0x00001a180b0073bb */ /* 0x0003e200080a1412 */
[----:B------:R0:W-:Y:S01]  /*54b0*/  UTMACMDFLUSH ;  /* 0x00000000000079b7 */ /* 0x0001e20000000000 */
[----:B-1----:R-:W-:-:S04]  /*54c0*/  DEPBAR.LE SB0, 0x1 ;  /* 0x000080400000791a */ /* 0x002fc80000000000 */
.L_x_38:
[----:B------:R-:W-:Y:S05]  /*54d0*/  BSYNC B0 ;  /* 0x0000000000007941 */ /* 0x000fea0003800000 */
.L_x_37:
[----:B------:R-:W-:Y:S06]  /*54e0*/  BAR.ARV 0xa, 0xa0 ;  /* 0x0282800000007b1d */ /* 0x000fec0000002000 */
[----:B------:R-:W-:Y:S04]  /*54f0*/  BSSY B0, `(.L_x_39) ;  /* 0x0000003000007945 */ /* 0x000fe80003800000 */
[----:B------:R-:W-:Y:S05]  /*5500*/  @!P0 BRA `(.L_x_40) ;  /* 0x0000000000048947 */ /* 0x000fea0003800000 */
[----:B------:R-:W-:-:S04]  /*5510*/  DEPBAR.LE SB0, 0x0 ;  /* 0x000080000000791a */ /* 0x000fc80000000000 */
.L_x_40:
[----:B------:R-:W-:Y:S05]  /*5520*/  BSYNC B0 ;  /* 0x0000000000007941 */ /* 0x000fea0003800000 */
.L_x_39:
[----:B------:R-:W-:Y:S06]  /*5530*/  BAR.ARV 0xb, 0xa0 ;  /* 0x02c2800000007b1d */ /* 0x000fec0000002000 */
[----:B------:R-:W-:Y:S02]  /*5540*/  BSSY B0, `(.L_x_41) ;  /* 0x000000c000007945 */ /* 0x000fe40003800000 */
[----:B------:R-:W-:Y:S06]  /*5550*/  BAR.SYNC.DEFER_BLOCKING 0xd, 0xa0 ;  /* 0x0342800000007b1d */ /* 0x000fec0000010000 */
        /* <DEDUP_REMOVED lines=8> */
[----:B------:R1:W-:Y:S02]  /*55e0*/  UBLKRED.G.S.ADD.F32.RN [UR22], [UR11], UR18, desc[UR24] ;  /* 0x000018160b0073bb */ /* 0x0003e400080a1412 */
[----:B-1----:R0:W-:Y:S02]  /*55f0*/  UTMACMDFLUSH ;  /* 0x00000000000079b7 */ /* 0x0021e40000000000 */
.L_x_42:
[----:B------:R-:W-:Y:S05]  /*5600*/  BSYNC B0 ;  /* 0x0000000000007941 */ /* 0x000fea0003800000 */
.L_x_41:
        /* <DEDUP_REMOVED lines=13> */
.L_x_44:
[----:B------:R-:W-:Y:S05]  /*56e0*/  BSYNC B0 ;  /* 0x0000000000007941 */ /* 0x000fea0003800000 */
.L_x_43:
[----:B------:R-:W-:Y:S01]  /*56f0*/  VIADD R0, R0, 0xfffffffe ;  /* 0xfffffffe00007836 */ /* 0x000fe20000000000 */
[----:B------:R-:W-:Y:S06]  /*5700*/  BAR.ARV 0xa, 0xa0 ;  /* 0x0282800000007b1d */ /* 0x000fec0000002000 */
[----:B------:R-:W-:Y:S01]  /*5710*/  BSSY B0, `(.L_x_45) ;  /* 0x0000004000007945 */ /* 0x000fe20003800000 */
[----:B------:R-:W-:-:S03]  /*5720*/  ISETP.NE.AND P1, PT, R0, RZ, PT ;  /* 0x000000ff0000720c */ /* 0x000fc60003f25270 */
[----:B------:R-:W-:Y:S10]  /*5730*/  @!P0 BRA `(.L_x_46) ;  /* 0x0000000000048947 */ /* 0x000ff40003800000 */
[----:B------:R-:W-:-:S04]  /*5740*/  DEPBAR.LE SB0, 0x0 ;  /* 0x000080000000791a */ /* 0x000fc80000000000 */
.L_x_46:
[----:B------:R-:W-:Y:S05]  /*5750*/  BSYNC B0 ;  /* 0x0000000000007941 */ /* 0x000fea0003800000 */
.L_x_45:
[----:B------:R-:W-:Y:S06]  /*5760*/  BAR.ARV 0xb, 0xa0 ;  /* 0x02c2800000007b1d */ /* 0x000fec0000002000 */
[----:B------:R-:W-:Y:S02]  /*5770*/  UIADD3 UR5, UR5, 0x2, URZ ;  /* 0x0000000205057890 */ /* 0x000fe4000fffe03f */
[----:B------:R-:W-:Y:S01]  /*5780*/  UIADD3 UR4, UR4, 0x1, URZ ;  /* 0x0000000104047890 */ /* 0x000fe2000fffe03f */
[----:B------:R-:W-:Y:S11]  /*5790*/  @P1 BRA `(.L_x_47) ;  /* 0xfffffff800c01947 */ /* 0x000ff6000383ffff */
[----:B------:R-:W-:-:S12]  /*57a0*/  USHF.L.U32 UR5, UR5, 0xd, URZ ;  /* 0x0000000d05057899 */ /* 0x000fd8000800063f */
.L_x_34:
[----:B------:R-:W-:-:S13]  /*57b0*/  ISETP.NE.AND P1, PT, R3, RZ, PT ;  /* 0x000000ff0300720c */ /* 0x000fda0003f25270 */
[----:B------:R-:W-:Y:S05]  /*57c0*/  @!P1 BRA `(.L_x_7) ;  /* 0x0000002000049947 */ /* 0x000fea0003800000 */
[----:B------:R-:W-:Y:S06]  /*57d0*/  BAR.SYNC.DEFER_BLOCKING 0xd, 0xa0 ;  /* 0x0342800000007b1d */ /* 0x000fec0000010000 */
[----:B------:R-:W-:Y:S04]  /*57e0*/  BSSY B0, `(.L_x_48) ;  /* 0x0000010000007945 */ /* 0x000fe80003800000 */
[----:B------:R-:W-:Y:S05]  /*57f0*/  @!P0 BRA `(.L_x_49) ;  /* 0x0000000000388947 */ /* 0x000fea0003800000 */
[----:B------:R-:W1:Y:S01]  /*5800*/  S2UR UR11, SR_CgaCtaId ;  /* 0x00000000000b79c3 */ /* 0x000e620000008800 */
[----:B------:R-:W-:Y:S01]  /*5810*/  UIADD3 UR12, UP0, UR5, UR6, URZ ;  /* 0x00000006050c7290 */ /* 0x000fe2000ff1e03f */
[----:B------:R-:W-:Y:S01]  /*5820*/  UMOV UR4, 0x400 ;  /* 0x0000040000047882 */ /* 0x000fe20000000000 */
[----:B------:R-:W-:Y:S02]  /*5830*/  ULDC.64 UR8, c[0x0][0x2c0] ;  /* 0x0000b00000087ab9 */ /* 0x000fe40000000a00 */
[----:B------:R-:W-:Y:S02]  /*5840*/  ULEA.HI.X.SX32 UR13, UR5, UR10, 0x1, UP0 ;  /* 0x0000000a050d7291 */ /* 0x000fe400080f0e3f */
[----:B------:R-:W-:-:S04]  /*5850*/  ULEA UR8, UP0, UR12, UR8, 0x2 ;  /* 0x000000080c087291 */ /* 0x000fc8000f80103f */
[----:B------:R-:W-:-:S03]  /*5860*/  ULEA.HI.X UR9, UR12, UR9, UR13, 0x2, UP0 ;  /* 0x000000090c097291 */ /* 0x000fc600080f140d */
[----:B------:R-:W-:Y:S01]  /*5870*/  UMOV UR12, 0x0 ;  /* 0x00000000000c7882 */ /* 0x000fe20000000000 */
[----:B------:R-:W-:Y:S01]  /*5880*/  UMOV UR13, 0x14f00000 ;  /* 0x14f00000000d7882 */ /* 0x000fe20000000000 */
[----:B-1----:R-:W-:-:S03]  /*5890*/  ULEA UR4, UR11, UR4, 0x18 ;  /* 0x000000040b047291 */ /* 0x002fc6000f8ec03f */
[----:B------:R-:W-:Y:S01]  /*58a0*/  UMOV UR11, 0x400 ;  /* 0x00000400000b7882 */ /* 0x000fe20000000000 */
[----:B------:R-:W-:-:S09]  /*58b0*/  UIADD3 UR4, UR4, 0x10000, URZ ;  /* 0x0001000004047890 */ /* 0x000fd2000fffe03f */
[----:B------:R1:W-:Y:S02]  /*58c0*/  UBLKRED.G.S.ADD.F32.RN [UR8], [UR4], UR11, desc[UR12] ;  /* 0x00000c08040073bb */ /* 0x0003e400080a140b */
[----:B-1----:R0:W-:Y:S02]  /*58d0*/  UTMACMDFLUSH ;  /* 0x00000000000079b7 */ /* 0x0021e40000000000 */
.L_x_49:
[----:B------:R-:W-:Y:S05]  /*58e0*/  BSYNC B0 ;  /* 0x0000000000007941 */ /* 0x000fea0003800000 */
.L_x_48:
[----:B------:R-:W-:Y:S06]  /*58f0*/  BAR.SYNC.DEFER_BLOCKING 0xe, 0xa0 ;  /* 0x0382800000007b1d */ /* 0x000fec0000010000 */
[----:B------:R-:W-:Y:S04]  /*5900*/  BSSY B0, `(.L_x_50) ;  /* 0x0000012000007945 */ /* 0x000fe80003800000 */
[----:B------:R-:W-:Y:S05]  /*5910*/  @!P0 BRA `(.L_x_51) ;  /* 0x0000000000408947 */ /* 0x000fea0003800000 */
[----:B------:R-:W1:Y:S01]  /*5920*/  S2UR UR12, SR_CgaCtaId ;  /* 0x00000000000c79c3 */ /* 0x000e620000008800 */
[----:B------:R-:W-:Y:S01]  /*5930*/  UIADD3 UR4, UR5, 0x1000, URZ ;  /* 0x0000100005047890 */ /* 0x000fe2000fffe03f */
[----:B------:R-:W-:Y:S01]  /*5940*/  UMOV UR11, 0x400 ;  /* 0x00000400000b7882 */ /* 0x000fe20000000000 */
[----:B------:R-:W-:Y:S02]  /*5950*/  ULDC.64 UR8, c[0x0][0x2c0] ;  /* 0x0000b00000087ab9 */ /* 0x000fe40000000a00 */
[----:B------:R-:W-:-:S04]  /*5960*/  UIADD3 UR13, UP0, UR4, UR6, URZ ;  /* 0x00000006040d7290 */ /* 0x000fc8000ff1e03f */
        /* <DEDUP_REMOVED lines=11> */
.L_x_51:
[----:B------:R-:W-:Y:S05]  /*5a20*/  BSYNC B0 ;  /* 0x0000000000007941 */ /* 0x000fea0003800000 */
.L_x_50:
[----:B------:R-:W-:Y:S06]  /*5a30*/  BAR.ARV 0xa, 0xa0 ;  /* 0x0282800000007b1d */ /* 0x000fec0000002000 */
[----:B------:R-:W-:Y:S04]  /*5a40*/  BSSY B0, `(.L_x_52) ;  /* 0x0000003000007945 */ /* 0x000fe80003800000 */
[----:B------:R-:W-:Y:S05]  /*5a50*/  @!P0 BRA `(.L_x_53) ;  /* 0x0000000000048947 */ /* 0x000fea0003800000 */
[----:B------:R-:W-:-:S04]  /*5a60*/  DEPBAR.LE SB0, 0x0 ;  /* 0x000080000000791a */ /* 0x000fc80000000000 */
.L_x_53:
[----:B------:R-:W-:Y:S05]  /*5a70*/  BSYNC B0 ;  /* 0x0000000000007941 */ /* 0x000fea0003800000 */
.L_x_52:
[----:B------:R-:W-:Y:S06]  /*5a80*/  BAR.ARV 0xb, 0xa0 ;  /* 0x02c2800000007b1d */ /* 0x000fec0000002000 */
[----:B------:R-:W-:Y:S05]  /*5a90*/  BRA `(.L_x_7) ;  /* 0x0000001c00507947 */ /* 0x000fea0003800000 */
.L_x_33:
[----:B------:R-:W1:Y:S01]  /*5aa0*/  S2UR UR21, SR_CTAID.Z ;  /* 0x00000000001579c3 */ /* 0x000e620000002700 */
[----:B------:R-:W-:Y:S01]  /*5ab0*/  IMAD.MOV.U32 R9, RZ, RZ, 0x1 ;  /* 0x00000001ff097424 */ /* 0x000fe200078e00ff */
[----:B-1----:R-:W-:-:S13]  /*5ac0*/  ISETP.LE.AND P0, PT, RZ, UR21, PT ;  /* 0x00000015ff007c0c */ /* 0x002fda000bf03270 */
[----:B------:R-:W-:Y:S05]  /*5ad0*/  @!P0 BRA `(.L_x_54) ;  /* 0x0000001800b08947 */ /* 0x000fea0003800000 */
[----:B------:R-:W1:Y:S01]  /*5ae0*/  S2R R15, SR_CTAID.Y ;  /* 0x00000000000f7919 */ /* 0x000e620000002600 */
[----:B------:R-:W2:Y:S01]  /*5af0*/  LDC.64 R2, c[0x0][0x718] ;  /* 0x0001c600ff027b82 */ /* 0x000ea20000000a00 */
[----:B------:R-:W-:Y:S01]  /*5b00*/  ULDC UR4, c[0x0][0x2e8] ;  /* 0x0000ba0000047ab9 */ /* 0x000fe20000000800 */
[----:B------:R-:W-:Y:S01]  /*5b10*/  BSSY B0, `(.L_x_54) ;  /* 0x00001a8000007945 */ /* 0x000fe20003800000 */
[----:B------:R-:W3:Y:S01]  /*5b20*/  S2R R13, SR_CTAID.Z ;  /* 0x00000000000d7919 */ /* 0x000ee20000002700 */
[----:B------:R-:W-:-:S04]  /*5b30*/  UISETP.NE.AND UP0, UPT, UR4, 0x1, UPT ;  /* 0x000000010400788c */ /* 0x000fc8000bf05270 */
[----:B------:R-:W4:Y:S07]  /*5b40*/  S2UR UR20, SR_CTAID.Y ;  /* 0x00000000001479c3 */ /* 0x000f2e0000002600 */
[----:B------:R-:W-:Y:S01]  /*5b50*/  @UP0 ULDC UR6, c[0x0][0x2ec] ;  /* 0x0000bb0000060ab9 */ /* 0x000fe20000000800 */
[----:B------:R-:W5:Y:S01]  /*5b60*/  LDC.64 R10, c[0x0][0x720] ;  /* 0x0001c800ff0a7b82 */ /* 0x000f620000000a00 */
[----:B------:R-:W-:-:S07]  /*5b70*/  @UP0 ULDC UR8, c[0x0][0x2f0] ;  /* 0x0000bc0000080ab9 */ /* 0x000fce0000000800 */
[----:B------:R-:W5:Y:S01]  /*5b80*/  LDC.64 R4, c[0x0][0x700] ;  /* 0x0001c000ff047b82 */ /* 0x000f620000000a00 */
[----:B-1----:R-:W-:Y:S01]  /*5b90*/  SHF.R.S32.HI R15, RZ, 0x1f, R15 ;  /* 0x0000001fff0f7819 */ /* 0x002fe2000001140f */
[----:B----4-:R-:W-:Y:S02]  /*5ba0*/  UIMAD.WIDE.U32 UR6, UR20, UR6, URZ ;  /* 0x00000006140672a5 */ /* 0x010fe4000f8e003f */
[----:B------:R-:W-:Y:S01]  /*5bb0*/  UMOV UR12, UR20 ;  /* 0x00000014000c7c82 */ /* 0x000fe20008000000 */
[----:B---3--:R-:W-:Y:S01]  /*5bc0*/  SHF.R.S32.HI R13, RZ, 0x1f, R13 ;  /* 0x0000001fff0d7819 */ /* 0x008fe2000001140d */
[----:B--2---:R-:W-:Y:S01]  /*5bd0*/  IMAD R0, R15, R2, RZ ;  /* 0x000000020f007224 */ /* 0x004fe200078e02ff */
[----:B------:R-:W-:-:S03]  /*5be0*/  @UP0 USHF.R.U32.HI UR12, URZ, UR8, UR7 ;  /* 0x000000083f0c0299 */ /* 0x000fc60008011607 */
[----:B------:R-:W-:Y:S02]  /*5bf0*/  IMAD R7, R3, UR20, R0 ;  /* 0x0000001403077c24 */ /* 0x000fe4000f8e0200 */
[----:B------:R-:W-:-:S04]  /*5c00*/  IMAD.WIDE.U32 R2, R2, UR20, RZ ;  /* 0x0000001402027c25 */ /* 0x000fc8000f8e00ff */
[----:B------:R-:W-:Y:S02]  /*5c10*/  IMAD.IADD R3, R3, 0x1, R7 ;  /* 0x0000000103037824 */ /* 0x000fe400078e0207 */
[----:B------:R-:W1:Y:S01]  /*5c20*/  LDC.64 R6, c[0x0][0x730] ;  /* 0x0001cc00ff067b82 */ /* 0x000e620000000a00 */
[----:B-----5:R-:W-:Y:S02]  /*5c30*/  IMAD R0, R13, R10, RZ ;  /* 0x0000000a0d007224 */ /* 0x020fe400078e02ff */
[----:B------:R-:W-:-:S04]  /*5c40*/  IMAD.WIDE.U32 R2, R10, UR21, R2 ;  /* 0x000000150a027c25 */ /* 0x000fc8000f8e0002 */
[----:B------:R-:W-:Y:S01]  /*5c50*/  IMAD R11, R11, UR21, R0 ;  /* 0x000000150b0b7c24 */ /* 0x000fe2000f8e0200 */
[----:B------:R-:W-:-:S03]  /*5c60*/  LEA R4, P0, R2, R4, 0x2 ;  /* 0x0000000402047211 */ /* 0x000fc600078010ff */
[----:B------:R-:W-:Y:S01]  /*5c70*/  IMAD.IADD R0, R3, 0x1, R11 ;  /* 0x0000000103007824 */ /* 0x000fe200078e020b */
[----:B------:R-:W-:-:S04]  /*5c80*/  R2UR UR4, R4 ;  /* 0x00000000040472ca */ /* 0x000fc800000e0000 */
[----:B------:R-:W-:Y:S02]  /*5c90*/  LEA.HI.X R0, R2, R5, R0, 0x2, P0 ;  /* 0x0000000502007211 */ /* 0x000fe400000f1400 */
[----:B------:R-:W-:Y:S02]  /*5ca0*/  ELECT P0, URZ, PT ;  /* 0x00000000003f782f */ /* 0x000fe40003800000 */
[----:B------:R-:W-:Y:S01]  /*5cb0*/  R2UR UR5, R0 ;  /* 0x00000000000572ca */ /* 0x000fe200000e0000 */
[----:B-1----:R-:W-:-:S04]  /*5cc0*/  IMAD R2, R15, R6, RZ ;  /* 0x000000060f027224 */ /* 0x002fc800078e02ff */
[----:B------:R-:W-:Y:S02]  /*5cd0*/  IMAD R5, R7, UR20, R2 ;  /* 0x0000001407057c24 */ /* 0x000fe4000f8e0202 */
[----:B------:R-:W1:Y:S01]  /*5ce0*/  LDC.64 R2, c[0x0][0x738] ;  /* 0x0001ce00ff027b82 */ /* 0x000e620000000a00 */
[----:B------:R-:W-:-:S04]  /*5cf0*/  IMAD.WIDE.U32 R6, R6, UR20, RZ ;  /* 0x0000001406067c25 */ /* 0x000fc8000f8e00ff */
[----:B------:R-:W-:Y:S02]  /*5d00*/  IMAD.IADD R7, R7, 0x1, R5 ;  /* 0x0000000107077824 */ /* 0x000fe400078e0205 */
[----:B-1----:R-:W-:Y:S02]  /*5d10*/  IMAD R0, R13, R2, RZ ;  /* 0x000000020d007224 */ /* 0x002fe400078e02ff */
[----:B------:R-:W-:-:S04]  /*5d20*/  IMAD.WIDE.U32 R6, R2, UR21, R6 ;  /* 0x0000001502067c25 */ /* 0x000fc8000f8e0006 */
[----:B------:R-:W-:Y:S02]  /*5d30*/  IMAD R3, R3, UR21, R0 ;  /* 0x0000001503037c24 */ /* 0x000fe4000f8e0200 */
[----:B------:R-:W-:Y:S01]  /*5d40*/  IMAD.MOV.U32 R0, RZ, RZ, RZ ;  /* 0x000000ffff007224 */ /* 0x000fe200078e00ff */
[----:B------:R-:W-:Y:S06]  /*5d50*/  @!P0 BRA `(.L_x_55) ;  /* 0x00000018000c8947 */ /* 0x000fec0003800000 */
[----:B------:R-:W1:Y:S01]  /*5d60*/  S2R R0, SR_CgaCtaId ;  /* 0x0000000000007919 */ /* 0x000e620000008800 */
[----:B------:R-:W-:Y:S01]  /*5d70*/  MOV R11, 0x400 ;  /* 0x00000400000b7802 */ /* 0x000fe20000000f00 */
[----:B------:R-:W2:Y:S01]  /*5d80*/  S2R R8, SR_TID.X ;  /* 0x0000000000087919 */ /* 0x000ea20000002100 */
[----:B------:R-:W3:Y:S02]  /*5d90*/  S2R R2, SR_CTAID.X ;  /* 0x0000000000027919 */ /* 0x000ee40000002500 */
[----:B-1----:R-:W-:Y:S01]  /*5da0*/  LEA R11, R0, R11, 0x18 ;  /* 0x0000000b000b7211 */ /* 0x002fe200078ec0ff */
[----:B------:R-:W-:Y:S01]  /*5db0*/  IMAD.MOV.U32 R0, RZ, RZ, 0x1 ;  /* 0x00000001ff007424 */ /* 0x000fe200078e00ff */
[----:B--2---:R-:W-:-:S04]  /*5dc0*/  LOP3.LUT R8, R8, 0x7f, RZ, 0xc0, !PT ;  /* 0x0000007f08087812 */ /* 0x004fc800078ec0ff */
[----:B------:R-:W-:Y:S02]  /*5dd0*/  SHF.L.U32 R0, R0, 0x1f, RZ ;  /* 0x0000001f00007819 */ /* 0x000fe400000006ff */
[----:B------:R-:W-:Y:S02]  /*5de0*/  ISETP.NE.AND P0, PT, R8, RZ, PT ;  /* 0x000000ff0800720c */ /* 0x000fe40003f05270 */
[----:B------:R-:W1:Y:S02]  /*5df0*/  SYNCS.PHASECHK.TRANS64.TRYWAIT P1, [R11+URZ+0x30820], R0 ;  /* 0x030820000b0075a7 */ /* 0x000e64000802017f */
[----:B-1-3--:R-:W-:Y:S09]  /*5e00*/  @!P1 BRA `(.L_x_56) ;  /* 0x0000001800d49947 */ /* 0x00aff20003800000 */
.L_x_84:
[----:B------:R-:W-:Y:S02]  /*5e10*/  IMAD.IADD R10, R7, 0x1, R3 ;  /* 0x00000001070a7824 */ /* 0x000fe400078e0203 */
[----:B------:R-:W-:Y:S02]  /*5e20*/  IMAD.SHL.U32 R2, R2, 0x80, RZ ;  /* 0x0000008002027824 */ /* 0x000fe400078e00ff */
[----:B------:R-:W-:Y:S01]  /*5e30*/  IMAD.MOV.U32 R9, RZ, RZ, 0x1 ;  /* 0x00000001ff097424 */ /* 0x000fe200078e00ff */
[----:B------:R-:W-:Y:S06]  /*5e40*/  @P0 BRA `(.L_x_57) ;  /* 0x0000000000180947 */ /* 0x000fec0003800000 */
[----:B------:R-:W2:Y:S01]  /*5e50*/  S2R R4, SR_TID.X ;  /* 0x0000000000047919 */ /* 0x000ea20000002100 */
[----:B-1----:R-:W-:-:S04]  /*5e60*/  IMAD.MOV.U32 R0, RZ, RZ, 0x4100 ;  /* 0x00004100ff007424 */ /* 0x002fc800078e00ff */
[----:B------:R3:W-:Y:S01]  /*5e70*/  SYNCS.ARRIVE.TRANS64 RZ, [R11+URZ+0x30810], R0 ;  /* 0x030810000bff79a7 */ /* 0x0007e2000800003f */
[----:B--2---:R-:W-:-:S13]  /*5e80*/  LOP3.LUT P1, RZ, R4, 0x1f, RZ, 0xc0, !PT ;  /* 0x0000001f04ff7812 */ /* 0x004fda000782c0ff */
[----:B---3--:R-:W-:Y:S05]  /*5e90*/  @!P1 BRA `(.L_x_57) ;  /* 0x0000000000049947 */ /* 0x008fea0003800000 */
[----:B------:R-:W-:Y:S01]  /*5ea0*/  BPT.TRAP 0x1 ;  /* 0x000000040000795c */ /* 0x000fe20000300000 */
.L_x_57:
[----:B------:R-:W2:Y:S01]  /*5eb0*/  LDC.64 R4, c[0x0][0x198] ;  /* 0x00006600ff047b82 */ /* 0x000ea20000000a00 */
[----:B------:R-:W-:Y:S01]  /*5ec0*/  R2UR UR11, R2 ;  /* 0x00000000020b72ca */ /* 0x000fe200000e0000 */
[----:B------:R-:W-:Y:S01]  /*5ed0*/  UMOV UR19, URZ ;  /* 0x0000003f00137c82 */ /* 0x000fe20008000000 */
[----:B------:R-:W-:Y:S01]  /*5ee0*/  R2UR UR8, R11 ;  /* 0x000000000b0872ca */ /* 0x000fe200000e0000 */
[----:B------:R-:W-:Y:S01]  /*5ef0*/  UMOV UR22, 0x0 ;  /* 0x0000000000167882 */ /* 0x000fe20000000000 */
[----:B------:R-:W-:Y:S01]  /*5f00*/  UMOV UR23, 0x14f00000 ;  /* 0x14f0000000177882 */ /* 0x000fe20000000000 */
[----:B------:R-:W-:Y:S01]  /*5f10*/  UMOV UR18, URZ ;  /* 0x0000003f00127c82 */ /* 0x000fe20008000000 */
[----:B------:R-:W-:Y:S01]  /*5f20*/  UMOV UR26, 0x40 ;  /* 0x00000040001a7882 */ /* 0x000fe20000000000 */
[----:B------:R-:W3:Y:S01]  /*5f30*/  LDC R12, c[0x0][0x280] ;  /* 0x0000a000ff0c7b82 */ /* 0x000ee20000000800 */
[----:B------:R-:W-:Y:S01]  /*5f40*/  UMOV UR28, UR20 ;  /* 0x00000014001c7c82 */ /* 0x000fe20008000000 */
[----:B------:R-:W-:Y:S01]  /*5f50*/  UMOV UR29, UR21 ;  /* 0x00000015001d7c82 */ /* 0x000fe20008000000 */
[----:B------:R-:W-:Y:S01]  /*5f60*/  UMOV UR27, UR19 ;  /* 0x00000013001b7c82 */ /* 0x000fe20008000000 */
[----:B------:R-:W-:Y:S01]  /*5f70*/  UMOV UR10, 0x10 ;  /* 0x00000010000a7882 */ /* 0x000fe20000000000 */
[----:B------:R-:W-:Y:S01]  /*5f80*/  UMOV UR30, 0x0 ;  /* 0x00000000001e7882 */ /* 0x000fe20000000000 */
[----:B------:R-:W-:Y:S01]  /*5f90*/  UMOV UR31, 0x10000000 ;  /* 0x10000000001f7882 */ /* 0x000fe20000000000 */
[----:B------:R-:W-:Y:S01]  /*5fa0*/  UMOV UR13, UR21 ;  /* 0x00000015000d7c82 */ /* 0x000fe20008000000 */
[----:B------:R-:W-:Y:S01]  /*5fb0*/  UIADD3 UR16, UR8, 0x18000, URZ ;  /* 0x0001800008107890 */ /* 0x000fe2000fffe03f */
[----:B------:R-:W-:Y:S01]  /*5fc0*/  IMAD.MOV.U32 R20, RZ, RZ, RZ ;  /* 0x000000ffff147224 */ /* 0x000fe200078e00ff */
[----:B------:R-:W-:-:S02]  /*5fd0*/  UIADD3 UR17, UR8, 0x30810, URZ ;  /* 0x0003081008117890 */ /* 0x000fc4000fffe03f */
[----:B------:R-:W-:Y:S02]  /*5fe0*/  UIADD3 UR24, UR8, 0x1a000, URZ ;  /* 0x0001a00008187890 */ /* 0x000fe4000fffe03f */
[----:B------:R-:W-:Y:S01]  /*5ff0*/  UIADD3 UR32, UR8, 0x28000, URZ ;  /* 0x0002800008207890 */ /* 0x000fe2000fffe03f */
[----:B--2---:R-:W-:Y:S02]  /*6000*/  IMAD.MOV.U32 R8, RZ, RZ, R4 ;  /* 0x000000ffff087224 */ /* 0x004fe400078e0004 */
[----:B------:R-:W-:Y:S01]  /*6010*/  UMOV UR25, UR17 ;  /* 0x0000001100197c82 */ /* 0x000fe20008000000 */
[----:B------:R-:W-:Y:S01]  /*6020*/  UMOV UR33, UR17 ;  /* 0x0000001100217c82 */ /* 0x000fe20008000000 */
[----:B------:R-:W-:Y:S01]  /*6030*/  UIADD3 UR9, UR8, 0x30800, URZ ;  /* 0x0003080008097890 */ /* 0x000fe2000fffe03f */
[----:B------:R-:W-:Y:S01]  /*6040*/  IMAD.MOV.U32 R4, RZ, RZ, 0x10000 ;  /* 0x00010000ff047424 */ /* 0x000fe200078e00ff */
[----:B-1----:R-:W-:Y:S01]  /*6050*/  IADD3 R0, P1, R8, 0x2f0, RZ ;  /* 0x000002f008007810 */ /* 0x002fe20007f3e0ff */
[----:B------:R-:W-:Y:S01]  /*6060*/  UIADD3 UR40, UR8, 0x4000, URZ ;  /* 0x0000400008287890 */ /* 0x000fe2000fffe03f */
[----:B------:R-:W-:-:S02]  /*6070*/  UMOV UR42, 0x40 ;  /* 0x00000040002a7882 */ /* 0x000fc40000000000 */
[----:B------:R-:W-:Y:S01]  /*6080*/  R2UR UR6, R0 ;  /* 0x00000000000672ca */ /* 0x000fe200000e0000 */
[----:B------:R-:W-:Y:S01]  /*6090*/  UMOV UR44, UR12 ;  /* 0x0000000c002c7c82 */ /* 0x000fe20008000000 */
[----:B------:R-:W-:Y:S01]  /*60a0*/  IADD3 R0, P2, R8, 0x3f0, RZ ;  /* 0x000003f008007810 */ /* 0x000fe20007f5e0ff */
[----:B------:R-:W-:Y:S01]  /*60b0*/  UMOV UR45, UR21 ;  /* 0x00000015002d7c82 */ /* 0x000fe20008000000 */
[----:B------:R-:W-:Y:S01]  /*60c0*/  UMOV UR43, UR11 ;  /* 0x0000000b002b7c82 */ /* 0x000fe20008000000 */
[----:B------:R-:W-:Y:S01]  /*60d0*/  UMOV UR41, UR9 ;  /* 0x0000000900297c82 */ /* 0x000fe20008000000 */
[----:B------:R-:W-:Y:S01]  /*60e0*/  R2UR UR38, R0 ;  /* 0x00000000002672ca */ /* 0x000fe200000e0000 */
[----:B------:R-:W-:Y:S01]  /*60f0*/  IMAD.MOV.U32 R0, RZ, RZ, R5 ;  /* 0x000000ffff007224 */ /* 0x000fe200078e0005 */
[----:B------:R-:W-:Y:S01]  /*6100*/  UMOV UR36, UR12 ;  /* 0x0000000c00247c82 */ /* 0x000fe20008000000 */
[----:B------:R-:W-:Y:S01]  /*6110*/  UMOV UR37, UR21 ;  /* 0x0000001500257c82 */ /* 0x000fe20008000000 */
[----:B------:R-:W-:Y:S01]  /*6120*/  UMOV UR35, UR11 ;  /* 0x0000000b00237c82 */ /* 0x000fe20008000000 */
[----:B------:R-:W-:Y:S01]  /*6130*/  IMAD.X R2, RZ, RZ, R0, P1 ;  /* 0x000000ffff027224 */ /* 0x000fe200008e0600 */
[----:B------:R-:W-:Y:S01]  /*6140*/  UMOV UR34, UR18 ;  /* 0x0000001200227c82 */ /* 0x000fe20008000000 */
[----:B------:R-:W-:-:S03]  /*6150*/  IMAD.MOV.U32 R5, RZ, RZ, RZ ;  /* 0x000000ffff057224 */ /* 0x000fc600078e00ff */
[----:B------:R-:W-:Y:S01]  /*6160*/  R2UR UR7, R2 ;  /* 0x00000000020772ca */ /* 0x000fe200000e0000 */
[----:B------:R-:W-:-:S05]  /*6170*/  IMAD.X R2, RZ, RZ, R0, P2 ;  /* 0x000000ffff027224 */ /* 0x000fca00010e0600 */
[----:B------:R-:W-:Y:S02]  /*6180*/  R2UR UR39, R2 ;  /* 0x00000000022772ca */ /* 0x000fe400000e0000 */
[----:B------:R-:W-:-:S04]  /*6190*/  IADD3 R2, P1, R8, 0xf0, RZ ;  /* 0x000000f008027810 */ /* 0x000fc80007f3e0ff */
[----:B------:R-:W-:Y:S02]  /*61a0*/  IADD3.X R3, RZ, R0, RZ, P1, !PT ;  /* 0x00000000ff037210 */ /* 0x000fe40000ffe4ff */
[----:B------:R-:W-:Y:S02]  /*61b0*/  R2UR UR14, R2 ;  /* 0x00000000020e72ca */ /* 0x000fe400000e0000 */
[----:B------:R-:W-:Y:S02]  /*61c0*/  R2UR UR15, R3 ;  /* 0x00000000030f72ca */ /* 0x000fe400000e0000 */
[----:B---3--:R-:W-:-:S11]  /*61d0*/  ISETP.GE.AND P1, PT, R12, 0x41, PT ;  /* 0x000000410c00780c */ /* 0x008fd60003f26270 */
[----:B------:R-:W-:Y:S01]  /*61e0*/  UTMALDG.4D [UR16], [UR14], desc[UR22] ;  /* 0x000016100e0075b4 */ /* 0x000fe20008019000 */
[----:B------:R-:W-:Y:S01]  /*61f0*/  UTMALDG.4D [UR24], [UR14], desc[UR22] ;  /* 0x000016180e0075b4 */ /* 0x000fe20008019000 */
[----:B------:R1:W-:Y:S01]  /*6200*/  UBLKCP.S.G [UR32], [UR4], UR10 ;  /* 0x00000020040073ba */ /* 0x0003e2000800020a */
[----:B------:R2:W-:Y:S01]  /*6210*/  SYNCS.ARRIVE.TRANS64 RZ, [R11+URZ+0x30800], R4 ;  /* 0x030800040bff79a7 */ /* 0x0005e2000800003f */
[----:B-1----:R-:W-:Y:S02]  /*6220*/  UIADD3 UR32, UR8, 0x8000, URZ ;  /* 0x0000800008207890 */ /* 0x002fe4000fffe03f */
[----:B------:R-:W-:Y:S01]  /*6230*/  UIADD3 UR24, UR8, 0xc000, URZ ;  /* 0x0000c00008187890 */ /* 0x000fe2000fffe03f */
[----:B------:R-:W-:Y:S01]  /*6240*/  UMOV UR10, UR18 ;  /* 0x00000012000a7c82 */ /* 0x000fe20008000000 */
[----:B------:R-:W-:Y:S01]  /*6250*/  UMOV UR33, UR9 ;  /* 0x0000000900217c82 */ /* 0x000fe20008000000 */
[----:B------:R2:W-:Y:S01]  /*6260*/  UTMALDG.4D [UR8], [UR6], desc[UR30] ;  /* 0x00001e08060075b4 */ /* 0x0005e20008019000 */
[----:B------:R-:W-:Y:S01]  /*6270*/  UMOV UR28, UR12 ;  /* 0x0000000c001c7c82 */ /* 0x000fe20008000000 */
[----:B------:R-:W-:Y:S01]  /*6280*/  UMOV UR27, UR11 ;  /* 0x0000000b001b7c82 */ /* 0x000fe20008000000 */
[----:B------:R-:W-:Y:S01]  /*6290*/  UMOV UR25, UR9 ;  /* 0x0000000900197c82 */ /* 0x000fe20008000000 */
[----:B------:R2:W-:Y:S01]  /*62a0*/  UTMALDG.4D [UR40], [UR6], desc[UR30] ;  /* 0x00001e28060075b4 */ /* 0x0005e20008019000 */
[----:B------:R2:W-:Y:S01]  /*62b0*/  UTMALDG.4D [UR32], [UR38], desc[UR30] ;  /* 0x00001e20260075b4 */ /* 0x0005e20008019000 */
[----:B------:R2:W-:Y:S02]  /*62c0*/  UTMALDG.4D [UR24], [UR38], desc[UR30] ;  /* 0x00001e18260075b4 */ /* 0x0005e40008019000 */
[----:B--2---:R-:W-:Y:S05]  /*62d0*/  @!P1 BRA `(.L_x_58) ;  /* 0x0000000c00d49947 */ /* 0x004fea0003800000 */
[----:B------:R-:W1:Y:S01]  /*62e0*/  S2R R13, SR_TID.X ;  /* 0x00000000000d7919 */ /* 0x000e620000002100 */
[C---:B------:R-:W-:Y:S01]  /*62f0*/  VIADD R4, R12.reuse, 0x3f ;  /* 0x0000003f0c047836 */ /* 0x040fe20000000000 */
[----:B------:R-:W-:Y:S01]  /*6300*/  ISETP.GE.AND P1, PT, R12, 0x81, PT ;  /* 0x000000810c00780c */ /* 0x000fe20003f26270 */
[----:B------:R-:W-:Y:S02]  /*6310*/  IMAD.MOV.U32 R20, RZ, RZ, RZ ;  /* 0x000000ffff147224 */ /* 0x000fe400078e00ff */
[----:B------:R-:W-:Y:S01]  /*6320*/  IMAD.MOV.U32 R15, RZ, RZ, RZ ;  /* 0x000000ffff0f7224 */ /* 0x000fe200078e00ff */
[----:B------:R-:W-:-:S04]  /*6330*/  SHF.R.S32.HI R9, RZ, 0x1f, R4 ;  /* 0x0000001fff097819 */ /* 0x000fc80000011404 */
[----:B------:R-:W-:Y:S01]  /*6340*/  LEA.HI R4, R9, R4, RZ, 0x6 ;  /* 0x0000000409047211 */ /* 0x000fe200078f30ff */
[----:B------:R-:W-:-:S03]  /*6350*/  IMAD.MOV.U32 R9, RZ, RZ, 0x1 ;  /* 0x00000001ff097424 */ /* 0x000fc600078e00ff */
[----:B------:R-:W-:-:S04]  /*6360*/  LEA.HI.SX32 R4, R4, 0xffffffff, 0x1a ;  /* 0xffffffff04047811 */ /* 0x000fc800078fd2ff */
[----:B------:R-:W-:-:S04]  /*6370*/  VIMNMX R4, R4, 0x1, !PT ;  /* 0x0000000104047848 */ /* 0x000fc80007fe0100 */
[----:B------:R-:W-:Y:S02]  /*6380*/  LOP3.LUT R19, R4, 0x1, RZ, 0xc0, !PT ;  /* 0x0000000104137812 */ /* 0x000fe400078ec0ff */
[----:B-1----:R-:W-:Y:S01]  /*6390*/  LOP3.LUT R14, R13, 0x1f, RZ, 0xc0, !PT ;  /* 0x0000001f0d0e7812 */ /* 0x002fe200078ec0ff */
[----:B------:R-:W-:Y:S06]  /*63a0*/  @!P1 BRA `(.L_x_59) ;  /* 0x0000000800709947 */ /* 0x000fec0003800000 */
[----:B------:R-:W-:Y:S02]  /*63b0*/  IMAD.IADD R18, R4, 0x1, -R19 ;  /* 0x0000000104127824 */ /* 0x000fe400078e0a13 */
[----:B------:R-:W-:Y:S02]  /*63c0*/  IMAD.MOV.U32 R9, RZ, RZ, 0x1 ;  /* 0x00000001ff097424 */ /* 0x000fe400078e00ff */
[----:B------:R-:W-:-:S07]  /*63d0*/  IMAD.MOV.U32 R15, RZ, RZ, RZ ;  /* 0x000000ffff0f7224 */ /* 0x000fce00078e00ff */
.L_x_68:
[----:B------:R-:W-:-:S04]  /*63e0*/  SHF.L.U32 R21, R9, 0x1f, RZ ;  /* 0x0000001f09157819 */ /* 0x000fc800000006ff */
[----:B-1----:R-:W1:Y:S02]  /*63f0*/  SYNCS.PHASECHK.TRANS64.TRYWAIT P1, [R11+URZ+0x30840], R21 ;  /* 0x030840150b0075a7 */ /* 0x002e64000802017f */
[----:B-12---:R-:W-:Y:S05]  /*6400*/  @!P1 BRA `(.L_x_60) ;  /* 0x0000001400689947 */ /* 0x006fea0003800000 */
.L_x_85:
[----:B------:R-:W-:Y:S05]  /*6410*/  @P0 BRA `(.L_x_61) ;  /* 0x0000000000140947 */ /* 0x000fea0003800000 */
[----:B------:R-:W-:Y:S01]  /*6420*/  ISETP.NE.AND P1, PT, R14, RZ, PT ;  /* 0x000000ff0e00720c */ /* 0x000fe20003f25270 */
[----:B------:R-:W-:-:S04]  /*6430*/  IMAD.MOV.U32 R0, RZ, RZ, 0x4100 ;  /* 0x00004100ff007424 */ /* 0x000fc800078e00ff */
[----:B------:R2:W-:Y:S08]  /*6440*/  SYNCS.ARRIVE.TRANS64 RZ, [R11+URZ+0x30830], R0 ;  /* 0x030830000bff79a7 */ /* 0x0005f0000800003f */
[----:B------:R-:W-:Y:S05]  /*6450*/  @!P1 BRA `(.L_x_61) ;  /* 0x0000000000049947 */ /* 0x000fea0003800000 */
[----:B------:R-:W-:Y:S01]  /*6460*/  BPT.TRAP 0x1 ;  /* 0x000000040000795c */ /* 0x000fe20000300000 */
.L_x_61:
[----:B------:R-:W3:Y:S01]  /*6470*/  LDC.64 R12, c[0x0][0x728] ;  /* 0x0001ca00ff0c7b82 */ /* 0x000ee20000000a00 */
[----:B------:R-:W-:Y:S01]  /*6480*/  IMAD.SHL.U32 R16, R15, 0x40, RZ ;  /* 0x000000400f107824 */ /* 0x000fe200078e00ff */
[----:B------:R-:W-:Y:S01]  /*6490*/  R2UR UR10, R11 ;  /* 0x000000000b0a72ca */ /* 0x000fe200000e0000 */
[----:B------:R-:W-:Y:S01]  /*64a0*/  UMOV UR8, 0x0 ;  /* 0x0000000000087882 */ /* 0x000fe20000000000 */
[----:B------:R-:W-:Y:S01]  /*64b0*/  UMOV UR9, 0x14f00000 ;  /* 0x14f0000000097882 */ /* 0x000fe20000000000 */
[----:B------:R-:W-:Y:S01]  /*64c0*/  UMOV UR18, URZ ;  /* 0x0000003f00127c82 */ /* 0x000fe20008000000 */
[C---:B--2---:R-:W-:Y:S01]  /*64d0*/  IADD3 R0, P1, R16.reuse, R6, RZ ;  /* 0x0000000610007210 */ /* 0x044fe20007f3e0ff */
[----:B------:R-:W-:Y:S01]  /*64e0*/  UMOV UR26, 0x40 ;  /* 0x00000040001a7882 */ /* 0x000fe20000000000 */
[----:B------:R-:W2:Y:S01]  /*64f0*/  LDC.64 R4, c[0x0][0x198] ;  /* 0x00006600ff047b82 */ /* 0x000ea20000000a00 */
[----:B------:R-:W-:Y:S01]  /*6500*/  R2UR UR19, R16 ;  /* 0x00000000101372ca */ /* 0x000fe200000e0000 */
[----:B------:R-:W-:Y:S01]  /*6510*/  UMOV UR28, UR20 ;  /* 0x00000014001c7c82 */ /* 0x000fe20008000000 */
[----:B------:R-:W-:Y:S01]  /*6520*/  UMOV UR29, UR21 ;  /* 0x00000015001d7c82 */ /* 0x000fe20008000000 */
[----:B------:R-:W-:-:S03]  /*6530*/  UMOV UR13, 0x10 ;  /* 0x00000010000d7882 */ /* 0x000fc60000000000 */
[----:B------:R-:W-:Y:S02]  /*6540*/  UIADD3 UR16, UR10, 0x20000, URZ ;  /* 0x000200000a107890 */ /* 0x000fe4000fffe03f */
[----:B------:R-:W-:Y:S02]  /*6550*/  UIADD3 UR17, UR10, 0x30830, URZ ;  /* 0x000308300a117890 */ /* 0x000fe4000fffe03f */
[----:B------:R-:W-:Y:S02]  /*6560*/  UIADD3 UR24, UR10, 0x22000, URZ ;  /* 0x000220000a187890 */ /* 0x000fe4000fffe03f */
[----:B------:R-:W-:Y:S01]  /*6570*/  UIADD3 UR10, UR10, 0x28200, URZ ;  /* 0x000282000a0a7890 */ /* 0x000fe2000fffe03f */
[----:B------:R-:W-:Y:S01]  /*6580*/  UMOV UR27, UR19 ;  /* 0x00000013001b7c82 */ /* 0x000fe20008000000 */
[----:B---3--:R-:W-:Y:S01]  /*6590*/  LEA R2, P2, R0, R12, 0x2 ;  /* 0x0000000c00027211 */ /* 0x008fe200078410ff */
[----:B------:R-:W-:Y:S01]  /*65a0*/  UMOV UR25, UR17 ;  /* 0x0000001100197c82 */ /* 0x000fe20008000000 */
[----:B------:R-:W-:-:S02]  /*65b0*/  UMOV UR11, UR17 ;  /* 0x00000011000b7c82 */ /* 0x000fc40008000000 */
[----:B------:R-:W-:Y:S02]  /*65c0*/  R2UR UR14, R2 ;  /* 0x00000000020e72ca */ /* 0x000fe400000e0000 */
[----:B------:R-:W-:Y:S01]  /*65d0*/  LEA.HI.X.SX32 R2, R16, R10, 0x1, P1 ;  /* 0x0000000a10027211 */ /* 0x000fe200008f0eff */
[----:B--2---:R-:W-:-:S03]  /*65e0*/  IMAD.MOV.U32 R8, RZ, RZ, R4 ;  /* 0x000000ffff087224 */ /* 0x004fc600078e0004 */
[----:B------:R-:W-:Y:S02]  /*65f0*/  LEA.HI.X R0, R0, R13, R2, 0x2, P2 ;  /* 0x0000000d00007211 */ /* 0x000fe400010f1402 */
[----:B------:R-:W-:Y:S02]  /*6600*/  IADD3 R4, P1, R8, 0x1f0, RZ ;  /* 0x000001f008047810 */ /* 0x000fe40007f3e0ff */
[----:B------:R-:W-:Y:S01]  /*6610*/  R2UR UR15, R0 ;  /* 0x00000000000f72ca */ /* 0x000fe200000e0000 */
[----:B------:R-:W-:Y:S01]  /*6620*/  IMAD.MOV.U32 R0, RZ, RZ, R5 ;  /* 0x000000ffff007224 */ /* 0x000fe200078e0005 */
[----:B------:R-:W-:-:S03]  /*6630*/  R2UR UR6, R4 ;  /* 0x00000000040672ca */ /* 0x000fc600000e0000 */
[----:B------:R-:W-:-:S05]  /*6640*/  IMAD.X R5, RZ, RZ, R0, P1 ;  /* 0x000000ffff057224 */ /* 0x000fca00008e0600 */
[----:B------:R-:W-:-:S13]  /*6650*/  R2UR UR7, R5 ;  /* 0x00000000050772ca */ /* 0x000fda00000e0000 */
[----:B------:R2:W-:Y:S01]  /*6660*/  UTMALDG.4D [UR16], [UR6], desc[UR8] ;  /* 0x00000810060075b4 */ /* 0x0005e20008019000 */
[----:B------:R2:W-:Y:S01]  /*6670*/  UTMALDG.4D [UR24], [UR6], desc[UR8] ;  /* 0x00000818060075b4 */ /* 0x0005e20008019000 */
[----:B------:R2:W-:Y:S01]  /*6680*/  UBLKCP.S.G [UR10], [UR14], UR13 ;  /* 0x0000000a0e0073ba */ /* 0x0005e2000800020d */
[----:B------:R-:W3:Y:S02]  /*6690*/  SYNCS.PHASECHK.TRANS64.TRYWAIT P1, [R11+URZ+0x30828], R21 ;  /* 0x030828150b0075a7 */ /* 0x000ee4000802017f */
[----:B--23--:R-:W-:Y:S05]  /*66a0*/  @!P1 BRA `(.L_x_62) ;  /* 0x0000001000d49947 */ /* 0x00cfea0003800000 */
.L_x_86:
[----:B------:R-:W-:Y:S05]  /*66b0*/  @P0 BRA `(.L_x_63) ;  /* 0x0000000000140947 */ /* 0x000fea0003800000 */
[----:B------:R-:W-:Y:S01]  /*66c0*/  ISETP.NE.AND P1, PT, R14, RZ, PT ;  /* 0x000000ff0e00720c */ /* 0x000fe20003f25270 */
[----:B------:R-:W-:-:S04]  /*66d0*/  IMAD.MOV.U32 R2, RZ, RZ, 0x4100 ;  /* 0x00004100ff027424 */ /* 0x000fc800078e00ff */
[----:B------:R3:W-:Y:S08]  /*66e0*/  SYNCS.ARRIVE.TRANS64 RZ, [R11+URZ+0x30818], R2 ;  /* 0x030818020bff79a7 */ /* 0x0007f0000800003f */
[----:B------:R-:W-:Y:S05]  /*66f0*/  @!P1 BRA `(.L_x_63) ;  /* 0x0000000000049947 */ /* 0x000fea0003800000 */
[----:B------:R-:W-:Y:S01]  /*6700*/  BPT.TRAP 0x1 ;  /* 0x000000040000795c */ /* 0x000fe20000300000 */
.L_x_63:
[----:B------:R-:W-:Y:S01]  /*6710*/  VIADD R16, R16, 0x40 ;  /* 0x0000004010107836 */ /* 0x000fe20000000000 */
[----:B---3--:R-:W-:Y:S01]  /*6720*/  IADD3 R2, P1, R8, 0xf0, RZ ;  /* 0x000000f008027810 */ /* 0x008fe20007f3e0ff */
[----:B------:R-:W-:Y:S01]  /*6730*/  UMOV UR8, 0x0 ;  /* 0x0000000000087882 */ /* 0x000fe20000000000 */
[----:B------:R-:W-:Y:S01]  /*6740*/  R2UR UR16, R11 ;  /* 0x000000000b1072ca */ /* 0x000fe200000e0000 */
[----:B------:R-:W-:Y:S01]  /*6750*/  UMOV UR9, 0x14f00000 ;  /* 0x14f0000000097882 */ /* 0x000fe20000000000 */
[----:B------:R-:W-:Y:S01]  /*6760*/  R2UR UR27, R16 ;  /* 0x00000000101b72ca */ /* 0x000fe200000e0000 */
[----:B------:R-:W-:Y:S01]  /*6770*/  IMAD.X R3, RZ, RZ, R0, P1 ;  /* 0x000000ffff037224 */ /* 0x000fe200008e0600 */
[----:B------:R-:W-:Y:S01]  /*6780*/  R2UR UR6, R2 ;  /* 0x00000000020672ca */ /* 0x000fe200000e0000 */
[----:B------:R-:W-:Y:S01]  /*6790*/  UMOV UR26, URZ ;  /* 0x0000003f001a7c82 */ /* 0x000fe20008000000 */
[----:B------:R-:W-:Y:S01]  /*67a0*/  UMOV UR28, UR20 ;  /* 0x00000014001c7c82 */ /* 0x000fe20008000000 */
[----:B------:R-:W-:Y:S01]  /*67b0*/  UMOV UR29, UR21 ;  /* 0x00000015001d7c82 */ /* 0x000fe20008000000 */
[----:B------:R-:W-:Y:S01]  /*67c0*/  R2UR UR7, R3 ;  /* 0x00000000030772ca */ /* 0x000fe200000e0000 */
[----:B------:R-:W-:Y:S01]  /*67d0*/  UMOV UR18, 0x40 ;  /* 0x0000004000127882 */ /* 0x000fe20000000000 */
[----:B------:R-:W-:-:S03]  /*67e0*/  UMOV UR10, 0x10 ;  /* 0x00000010000a7882 */ /* 0x000fc60000000000 */
[----:B------:R-:W-:Y:S02]  /*67f0*/  UIADD3 UR24, UR16, 0x1c000, URZ ;  /* 0x0001c00010187890 */ /* 0x000fe4000fffe03f */
[----:B------:R-:W-:Y:S02]  /*6800*/  UIADD3 UR25, UR16, 0x30818, URZ ;  /* 0x0003081810197890 */ /* 0x000fe4000fffe03f */
[----:B------:R-:W-:Y:S02]  /*6810*/  UIADD3 UR22, UR16, 0x28100, URZ ;  /* 0x0002810010167890 */ /* 0x000fe4000fffe03f */
[----:B------:R-:W-:Y:S02]  /*6820*/  UIADD3 UR16, UR16, 0x1e000, URZ ;  /* 0x0001e00010107890 */ /* 0x000fe4000fffe03f */
[----:B------:R-:W-:Y:S01]  /*6830*/  UIMAD.WIDE UR14, UR27, 0x4, UR4 ;  /* 0x000000041b0e78a5 */ /* 0x000fe2000f8e0204 */
[----:B------:R-:W-:Y:S01]  /*6840*/  UMOV UR17, UR25 ;  /* 0x0000001900117c82 */ /* 0x000fe20008000000 */
[----:B------:R-:W-:Y:S01]  /*6850*/  UMOV UR19, UR27 ;  /* 0x0000001b00137c82 */ /* 0x000fe20008000000 */
[----:B------:R-:W-:Y:S01]  /*6860*/  UMOV UR23, UR25 ;  /* 0x0000001900177c82 */ /* 0x000fe20008000000 */
[----:B------:R3:W-:Y:S03]  /*6870*/  UTMALDG.4D [UR24], [UR6], desc[UR8] ;  /* 0x00000818060075b4 */ /* 0x0007e60008019000 */
[----:B------:R3:W-:Y:S02]  /*6880*/  UTMALDG.4D [UR16], [UR6], desc[UR8] ;  /* 0x00000810060075b4 */ /* 0x0007e40008019000 */
[----:B------:R3:W-:Y:S01]  /*6890*/  UBLKCP.S.G [UR22], [UR14], UR10 ;  /* 0x000000160e0073ba */ /* 0x0007e2000800020a */
[----:B------:R-:W4:Y:S02]  /*68a0*/  SYNCS.PHASECHK.TRANS64.TRYWAIT P1, [R11+URZ+0x30848], R21 ;  /* 0x030848150b0075a7 */ /* 0x000f24000802017f */
[----:B---34-:R-:W-:Y:S05]  /*68b0*/  @!P1 BRA `(.L_x_64) ;  /* 0x0000001000649947 */ /* 0x018fea0003800000 */
.L_x_87:
[----:B-123--:R-:W-:Y:S01]  /*68c0*/  SHF.R.S32.HI R21, RZ, 0x1f, R16 ;  /* 0x0000001fff157819 */ /* 0x00efe20000011410 */
[----:B------:R-:W-:Y:S06]  /*68d0*/  @P0 BRA `(.L_x_65) ;  /* 0x00000000001c0947 */ /* 0x000fec0003800000 */
[----:B------:R-:W-:-:S04]  /*68e0*/  IMAD.MOV.U32 R14, RZ, RZ, 0x4100 ;  /* 0x00004100ff0e7424 */ /* 0x000fc800078e00ff */
[----:B------:R1:W-:Y:S02]  /*68f0*/  SYNCS.ARRIVE.TRANS64 RZ, [R11+URZ+0x30838], R14 ;  /* 0x0308380e0bff79a7 */ /* 0x0003e4000800003f */
[----:B-1----:R-:W1:Y:S02]  /*6900*/  S2R R14, SR_TID.X ;  /* 0x00000000000e7919 */ /* 0x002e640000002100 */
[----:B-1----:R-:W-:-:S04]  /*6910*/  LOP3.LUT R14, R14, 0x1f, RZ, 0xc0, !PT ;  /* 0x0000001f0e0e7812 */ /* 0x002fc800078ec0ff */
[----:B------:R-:W-:-:S13]  /*6920*/  ISETP.NE.AND P1, PT, R14, RZ, PT ;  /* 0x000000ff0e00720c */ /* 0x000fda0003f25270 */
[----:B------:R-:W-:Y:S05]  /*6930*/  @!P1 BRA `(.L_x_65) ;  /* 0x0000000000049947 */ /* 0x000fea0003800000 */
[----:B------:R-:W-:Y:S01]  /*6940*/  BPT.TRAP 0x1 ;  /* 0x000000040000795c */ /* 0x000fe20000300000 */
.L_x_65:
[C---:B------:R-:W-:Y:S01]  /*6950*/  R2UR UR27, R16.reuse ;  /* 0x00000000101b72ca */ /* 0x040fe200000e0000 */
[----:B------:R-:W-:Y:S01]  /*6960*/  UMOV UR8, 0x0 ;  /* 0x0000000000087882 */ /* 0x000fe20000000000 */
[----:B------:R-:W-:Y:S01]  /*6970*/  IADD3 R16, P1, R16, R6, RZ ;  /* 0x0000000610107210 */ /* 0x000fe20007f3e0ff */
[----:B------:R-:W-:Y:S01]  /*6980*/  UMOV UR9, 0x14f00000 ;  /* 0x14f0000000097882 */ /* 0x000fe20000000000 */
[----:B------:R-:W-:Y:S01]  /*6990*/  R2UR UR10, R11 ;  /* 0x000000000b0a72ca */ /* 0x000fe200000e0000 */
[----:B------:R-:W-:Y:S01]  /*69a0*/  UMOV UR26, URZ ;  /* 0x0000003f001a7c82 */ /* 0x000fe20008000000 */
[----:B------:R-:W-:Y:S01]  /*69b0*/  R2UR UR6, R4 ;  /* 0x00000000040672ca */ /* 0x000fe200000e0000 */
[----:B------:R-:W-:Y:S01]  /*69c0*/  IMAD.X R21, R21, 0x1, R10, P1 ;  /* 0x0000000115157824 */ /* 0x000fe200008e060a */
[C---:B------:R-:W-:Y:S01]  /*69d0*/  LEA R12, P1, R16.reuse, R12, 0x2 ;  /* 0x0000000c100c7211 */ /* 0x040fe200078210ff */
[----:B------:R-:W-:Y:S01]  /*69e0*/  UMOV UR28, UR20 ;  /* 0x00000014001c7c82 */ /* 0x000fe20008000000 */
[----:B------:R-:W-:Y:S01]  /*69f0*/  R2UR UR7, R5 ;  /* 0x00000000050772ca */ /* 0x000fe200000e0000 */
[----:B------:R-:W-:Y:S01]  /*6a00*/  UMOV UR29, UR21 ;  /* 0x00000015001d7c82 */ /* 0x000fe20008000000 */
[----:B------:R-:W-:Y:S01]  /*6a10*/  LEA.HI.X R21, R16, R13, R21, 0x2, P1 ;  /* 0x0000000d10157211 */ /* 0x000fe200008f1415 */
[----:B------:R-:W-:Y:S01]  /*6a20*/  UMOV UR18, 0x40 ;  /* 0x0000004000127882 */ /* 0x000fe20000000000 */
[----:B------:R-:W-:Y:S01]  /*6a30*/  R2UR UR14, R12 ;  /* 0x000000000c0e72ca */ /* 0x000fe200000e0000 */
[----:B------:R-:W-:Y:S01]  /*6a40*/  UMOV UR19, UR27 ;  /* 0x0000001b00137c82 */ /* 0x000fe20008000000 */
[----:B------:R-:W-:Y:S01]  /*6a50*/  R2UR UR15, R21 ;  /* 0x00000000150f72ca */ /* 0x000fe200000e0000 */
[----:B------:R-:W-:Y:S01]  /*6a60*/  UIADD3 UR24, UR10, 0x24000, URZ ;  /* 0x000240000a187890 */ /* 0x000fe2000fffe03f */
[----:B------:R-:W-:Y:S01]  /*6a70*/  LOP3.LUT R9, R9, 0x1, RZ, 0x3c, !PT ;  /* 0x0000000109097812 */ /* 0x000fe200078e3cff */
[----:B------:R-:W-:-:S02]  /*6a80*/  UIADD3 UR25, UR10, 0x30838, URZ ;  /* 0x000308380a197890 */ /* 0x000fc4000fffe03f */
[----:B------:R-:W-:Y:S01]  /*6a90*/  UIADD3 UR16, UR10, 0x26000, URZ ;  /* 0x000260000a107890 */ /* 0x000fe2000fffe03f */
[----:B------:R-:W-:Y:S01]  /*6aa0*/  SHF.L.U32 R4, R9, 0x1f, RZ ;  /* 0x0000001f09047819 */ /* 0x000fe200000006ff */
[----:B------:R-:W-:Y:S01]  /*6ab0*/  UIADD3 UR10, UR10, 0x28300, URZ ;  /* 0x000283000a0a7890 */ /* 0x000fe2000fffe03f */
[----:B------:R-:W-:Y:S02]  /*6ac0*/  UMOV UR13, 0x10 ;  /* 0x00000010000d7882 */ /* 0x000fe40000000000 */
[----:B------:R-:W-:Y:S01]  /*6ad0*/  UMOV UR17, UR25 ;  /* 0x0000001900117c82 */ /* 0x000fe20008000000 */
[----:B------:R-:W-:Y:S01]  /*6ae0*/  UMOV UR11, UR25 ;  /* 0x00000019000b7c82 */ /* 0x000fe20008000000 */
[----:B------:R1:W-:Y:S02]  /*6af0*/  UTMALDG.4D [UR24], [UR6], desc[UR8] ;  /* 0x00000818060075b4 */ /* 0x0003e40008019000 */
[----:B------:R1:W-:Y:S02]  /*6b00*/  UTMALDG.4D [UR16], [UR6], desc[UR8] ;  /* 0x00000810060075b4 */ /* 0x0003e40008019000 */
[----:B------:R1:W-:Y:S01]  /*6b10*/  UBLKCP.S.G [UR10], [UR14], UR13 ;  /* 0x0000000a0e0073ba */ /* 0x0003e2000800020d */
[----:B------:R-:W2:Y:S02]  /*6b20*/  SYNCS.PHASECHK.TRANS64.TRYWAIT P1, [R11+URZ+0x30820], R4 ;  /* 0x030820040b0075a7 */ /* 0x000ea4000802017f */
[----:B-12---:R-:W-:Y:S05]  /*6b30*/  @!P1 BRA `(.L_x_66) ;  /* 0x0000000c00d89947 */ /* 0x006fea0003800000 */
.L_x_89:
[----:B------:R-:W-:Y:S05]  /*6b40*/  @P0 BRA `(.L_x_67) ;  /* 0x0000000000140947 */ /* 0x000fea0003800000 */
[----:B------:R-:W-:Y:S01]  /*6b50*/  ISETP.NE.AND P1, PT, R14, RZ, PT ;  /* 0x000000ff0e00720c */ /* 0x000fe20003f25270 */
[----:B-1----:R-:W-:-:S04]  /*6b60*/  IMAD.MOV.U32 R4, RZ, RZ, 0x4100 ;  /* 0x00004100ff047424 */ /* 0x002fc800078e00ff */
[----:B------:R2:W-:Y:S08]  /*6b70*/  SYNCS.ARRIVE.TRANS64 RZ, [R11+URZ+0x30810], R4 ;  /* 0x030810040bff79a7 */ /* 0x0005f0000800003f */
[----:B------:R-:W-:Y:S05]  /*6b80*/  @!P1 BRA `(.L_x_67) ;  /* 0x0000000000049947 */ /* 0x000fea0003800000 */
[----:B------:R-:W-:Y:S01]  /*6b90*/  BPT.TRAP 0x1 ;  /* 0x000000040000795c */ /* 0x000fe20000300000 */
.L_x_67:
[----:B------:R-:W-:Y:S01]  /*6ba0*/  R2UR UR6, R15 ;  /* 0x000000000f0672ca */ /* 0x000fe200000e0000 */
[----:B------:R-:W-:Y:S01]  /*6bb0*/  VIADD R18, R18, 0xfffffffe ;  /* 0xfffffffe12127836 */ /* 0x000fe20000000000 */
[----:B------:R-:W-:Y:S01]  /*6bc0*/  R2UR UR16, R11 ;  /* 0x000000000b1072ca */ /* 0x000fe200000e0000 */
[----:B------:R-:W-:Y:S01]  /*6bd0*/  UMOV UR22, 0x0 ;  /* 0x0000000000167882 */ /* 0x000fe20000000000 */
[----:B------:R-:W-:Y:S01]  /*6be0*/  R2UR UR14, R2 ;  /* 0x00000000020e72ca */ /* 0x000fe200000e0000 */
[----:B------:R-:W-:Y:S01]  /*6bf0*/  UMOV UR23, 0x14f00000 ;  /* 0x14f0000000177882 */ /* 0x000fe20000000000 */
[----:B------:R-:W-:Y:S01]  /*6c00*/  R2UR UR15, R3 ;  /* 0x00000000030f72ca */ /* 0x000fe200000e0000 */
[----:B------:R-:W-:Y:S01]  /*6c10*/  UMOV UR26, URZ ;  /* 0x0000003f001a7c82 */ /* 0x000fe20008000000 */
[----:B------:R-:W-:Y:S01]  /*6c20*/  ISETP.NE.AND P1, PT, R18, RZ, PT ;  /* 0x000000ff1200720c */ /* 0x000fe20003f25270 */
[----:B------:R-:W-:Y:S01]  /*6c30*/  UMOV UR28, UR20 ;  /* 0x00000014001c7c82 */ /* 0x000fe20008000000 */
[----:B------:R-:W-:Y:S01]  /*6c40*/  UMOV UR29, UR21 ;  /* 0x00000015001d7c82 */ /* 0x000fe20008000000 */
[----:B------:R-:W-:Y:S01]  /*6c50*/  UMOV UR18, 0x40 ;  /* 0x0000004000127882 */ /* 0x000fe20000000000 */
[----:B------:R-:W-:Y:S01]  /*6c60*/  UMOV UR7, 0x10 ;  /* 0x0000001000077882 */ /* 0x000fe20000000000 */
[----:B------:R-:W-:-:S02]  /*6c70*/  UIADD3 UR6, UR6, 0x2, URZ ;  /* 0x0000000206067890 */ /* 0x000fc4000fffe03f */
[----:B------:R-:W-:Y:S02]  /*6c80*/  UIADD3 UR10, UR16, 0x28000, URZ ;  /* 0x00028000100a7890 */ /* 0x000fe4000fffe03f */
[----:B------:R-:W-:Y:S02]  /*6c90*/  USHF.L.U32 UR27, UR6, 0x6, URZ ;  /* 0x00000006061b7899 */ /* 0x000fe4000800063f */
[----:B------:R-:W-:Y:S01]  /*6ca0*/  UIADD3 UR24, UR16, 0x18000, URZ ;  /* 0x0001800010187890 */ /* 0x000fe2000fffe03f */
[----:B------:R-:W-:Y:S01]  /*6cb0*/  IMAD.U32 R15, RZ, RZ, UR6 ;  /* 0x00000006ff0f7e24 */ /* 0x000fe2000f8e00ff */
[----:B------:R-:W-:Y:S02]  /*6cc0*/  UIADD3 UR25, UR16, 0x30810, URZ ;  /* 0x0003081010197890 */ /* 0x000fe4000fffe03f */
[----:B------:R-:W-:Y:S02]  /*6cd0*/  UIADD3 UR16, UR16, 0x1a000, URZ ;  /* 0x0001a00010107890 */ /* 0x000fe4000fffe03f */
[----:B------:R-:W-:-:S02]  /*6ce0*/  UIMAD.WIDE UR8, UR27, 0x4, UR4 ;  /* 0x000000041b0878a5 */ /* 0x000fc4000f8e0204 */
[----:B------:R-:W-:Y:S01]  /*6cf0*/  UMOV UR19, UR27 ;  /* 0x0000001b00137c82 */ /* 0x000fe20008000000 */
[----:B------:R-:W-:Y:S01]  /*6d00*/  UMOV UR17, UR25 ;  /* 0x0000001900117c82 */ /* 0x000fe20008000000 */
[----:B------:R-:W-:Y:S01]  /*6d10*/  UMOV UR11, UR25 ;  /* 0x00000019000b7c82 */ /* 0x000fe20008000000 */
[----:B------:R3:W-:Y:S02]  /*6d20*/  UTMALDG.4D [UR24], [UR14], desc[UR22] ;  /* 0x000016180e0075b4 */ /* 0x0007e40008019000 */
[----:B------:R3:W-:Y:S02]  /*6d30*/  UTMALDG.4D [UR16], [UR14], desc[UR22] ;  /* 0x000016100e0075b4 */ /* 0x0007e40008019000 */
[----:B------:R3:W-:Y:S02]  /*6d40*/  UBLKCP.S.G [UR10], [UR8], UR7 ;  /* 0x0000000a080073ba */ /* 0x0007e40008000207 */
[----:B---3--:R-:W-:Y:S05]  /*6d50*/  @P1 BRA `(.L_x_68) ;  /* 0xfffffff400a01947 */ /* 0x008fea000383ffff */
[----:B------:R-:W-:-:S07]  /*6d60*/  IMAD.U32 R5, RZ, RZ, UR27 ;  /* 0x0000001bff057e24 */ /* 0x000fce000f8e00ff */
.L_x_59:
[----:B------:R-:W-:-:S13]  /*6d70*/  ISETP.NE.AND P1, PT, R19, RZ, PT ;  /* 0x000000ff1300720c */ /* 0x000fda0003f25270 */
[----:B------:R-:W-:Y:S05]  /*6d80*/  @!P1 BRA `(.L_x_58) ;  /* 0x0000000400289947 */ /* 0x000fea0003800000 */
[----:B------:R-:W-:-:S04]  /*6d90*/  SHF.L.U32 R12, R9, 0x1f, RZ ;  /* 0x0000001f090c7819 */ /* 0x000fc800000006ff */
[----:B------:R-:W3:Y:S02]  /*6da0*/  SYNCS.PHASECHK.TRANS64.TRYWAIT P1, [R11+URZ+0x30840], R12 ;  /* 0x0308400c0b0075a7 */ /* 0x000ee4000802017f */
[----:B---3--:R-:W-:Y:S05]  /*6db0*/  @!P1 BRA `(.L_x_69) ;  /* 0x0000000c00509947 */ /* 0x008fea0003800000 */
.L_x_90:
[----:B------:R-:W-:Y:S05]  /*6dc0*/  @P0 BRA `(.L_x_70) ;  /* 0x0000000000140947 */ /* 0x000fea0003800000 */
[----:B------:R-:W-:Y:S01]  /*6dd0*/  ISETP.NE.AND P1, PT, R14, RZ, PT ;  /* 0x000000ff0e00720c */ /* 0x000fe20003f25270 */
[----:B-12---:R-:W-:-:S04]  /*6de0*/  IMAD.MOV.U32 R4, RZ, RZ, 0x4100 ;  /* 0x00004100ff047424 */ /* 0x006fc800078e00ff */
[----:B------:R4:W-:Y:S08]  /*6df0*/  SYNCS.ARRIVE.TRANS64 RZ, [R11+URZ+0x30830], R4 ;  /* 0x030830040bff79a7 */ /* 0x0009f0000800003f */
[----:B------:R-:W-:Y:S05]  /*6e00*/  @!P1 BRA `(.L_x_70) ;  /* 0x0000000000049947 */ /* 0x000fea0003800000 */
[----:B------:R-:W-:Y:S01]  /*6e10*/  BPT.TRAP 0x1 ;  /* 0x000000040000795c */ /* 0x000fe20000300000 */
.L_x_70:
[----:B-12-4-:R-:W1:Y:S01]  /*6e20*/  LDC.64 R4, c[0x0][0x728] ;  /* 0x0001ca00ff047b82 */ /* 0x016e620000000a00 */
[----:B------:R-:W-:Y:S01]  /*6e30*/  IMAD.SHL.U32 R15, R15, 0x40, RZ ;  /* 0x000000400f0f7824 */ /* 0x000fe200078e00ff */
[----:B------:R-:W-:Y:S01]  /*6e40*/  R2UR UR10, R11 ;  /* 0x000000000b0a72ca */ /* 0x000fe200000e0000 */
[----:B------:R-:W-:Y:S01]  /*6e50*/  UMOV UR8, 0x0 ;  /* 0x0000000000087882 */ /* 0x000fe20000000000 */
[----:B------:R-:W-:Y:S01]  /*6e60*/  UMOV UR9, 0x14f00000 ;  /* 0x14f0000000097882 */ /* 0x000fe20000000000 */
[----:B------:R-:W-:Y:S01]  /*6e70*/  UMOV UR26, URZ ;  /* 0x0000003f001a7c82 */ /* 0x000fe20008000000 */
[C---:B------:R-:W-:Y:S01]  /*6e80*/  IADD3 R13, P1, R15.reuse, R6, RZ ;  /* 0x000000060f0d7210 */ /* 0x040fe20007f3e0ff */
[----:B------:R-:W-:Y:S01]  /*6e90*/  UMOV UR28, UR20 ;  /* 0x00000014001c7c82 */ /* 0x000fe20008000000 */
[----:B------:R-:W-:Y:S01]  /*6ea0*/  R2UR UR27, R15 ;  /* 0x000000000f1b72ca */ /* 0x000fe200000e0000 */
[----:B------:R-:W-:Y:S01]  /*6eb0*/  UMOV UR29, UR21 ;  /* 0x00000015001d7c82 */ /* 0x000fe20008000000 */
[----:B------:R-:W-:Y:S01]  /*6ec0*/  UMOV UR18, 0x40 ;  /* 0x0000004000127882 */ /* 0x000fe20000000000 */
[----:B------:R-:W-:-:S04]  /*6ed0*/  UMOV UR13, 0x10 ;  /* 0x00000010000d7882 */ /* 0x000fc80000000000 */
[----:B------:R-:W-:Y:S02]  /*6ee0*/  UIADD3 UR25, UR10, 0x30830, URZ ;  /* 0x000308300a197890 */ /* 0x000fe4000fffe03f */
[----:B------:R-:W-:Y:S02]  /*6ef0*/  UIADD3 UR24, UR10, 0x20000, URZ ;  /* 0x000200000a187890 */ /* 0x000fe4000fffe03f */
[----:B------:R-:W-:Y:S02]  /*6f00*/  UIADD3 UR16, UR10, 0x22000, URZ ;  /* 0x000220000a107890 */ /* 0x000fe4000fffe03f */
[----:B------:R-:W-:Y:S01]  /*6f10*/  UIADD3 UR10, UR10, 0x28200, URZ ;  /* 0x000282000a0a7890 */ /* 0x000fe2000fffe03f */
[----:B------:R-:W-:Y:S01]  /*6f20*/  UMOV UR17, UR25 ;  /* 0x0000001900117c82 */ /* 0x000fe20008000000 */
[----:B-1----:R-:W-:Y:S01]  /*6f30*/  LEA R4, P2, R13, R4, 0x2 ;  /* 0x000000040d047211 */ /* 0x002fe200078410ff */
[----:B------:R-:W-:Y:S01]  /*6f40*/  UMOV UR19, UR27 ;  /* 0x0000001b00137c82 */ /* 0x000fe20008000000 */
[----:B------:R-:W-:-:S02]  /*6f50*/  UMOV UR11, UR25 ;  /* 0x00000019000b7c82 */ /* 0x000fc40008000000 */
[----:B------:R-:W-:Y:S02]  /*6f60*/  R2UR UR14, R4 ;  /* 0x00000000040e72ca */ /* 0x000fe400000e0000 */
[----:B------:R-:W-:-:S04]  /*6f70*/  LEA.HI.X.SX32 R4, R15, R10, 0x1, P1 ;  /* 0x0000000a0f047211 */ /* 0x000fc800008f0eff */
[----:B------:R-:W-:Y:S02]  /*6f80*/  LEA.HI.X R5, R13, R5, R4, 0x2, P2 ;  /* 0x000000050d057211 */ /* 0x000fe400010f1404 */
[----:B------:R-:W-:Y:S02]  /*6f90*/  IADD3 R4, P1, R8, 0x1f0, RZ ;  /* 0x000001f008047810 */ /* 0x000fe40007f3e0ff */
[----:B------:R-:W-:Y:S02]  /*6fa0*/  R2UR UR15, R5 ;  /* 0x00000000050f72ca */ /* 0x000fe400000e0000 */
[----:B------:R-:W-:Y:S01]  /*6fb0*/  R2UR UR6, R4 ;  /* 0x00000000040672ca */ /* 0x000fe200000e0000 */
[----:B------:R-:W-:-:S05]  /*6fc0*/  IMAD.X R4, RZ, RZ, R0, P1 ;  /* 0x000000ffff047224 */ /* 0x000fca00008e0600 */
[----:B------:R-:W-:-:S13]  /*6fd0*/  R2UR UR7, R4 ;  /* 0x00000000040772ca */ /* 0x000fda00000e0000 */
[----:B------:R1:W-:Y:S01]  /*6fe0*/  UTMALDG.4D [UR24], [UR6], desc[UR8] ;  /* 0x00000818060075b4 */ /* 0x0003e20008019000 */
[----:B------:R1:W-:Y:S01]  /*6ff0*/  UTMALDG.4D [UR16], [UR6], desc[UR8] ;  /* 0x00000810060075b4 */ /* 0x0003e20008019000 */
[----:B------:R1:W-:Y:S01]  /*7000*/  UBLKCP.S.G [UR10], [UR14], UR13 ;  /* 0x0000000a0e0073ba */ /* 0x0003e2000800020d */
[----:B------:R-:W2:Y:S02]  /*7010*/  SYNCS.PHASECHK.TRANS64.TRYWAIT P1, [R11+URZ+0x30828], R12 ;  /* 0x0308280c0b0075a7 */ /* 0x000ea4000802017f */
[----:B-12---:R-:W-:Y:S05]  /*7020*/  @!P1 BRA `(.L_x_71) ;  /* 0x0000000800c89947 */ /* 0x006fea0003800000 */
.L_x_91:
[----:B------:R-:W-:Y:S05]  /*7030*/  @P0 BRA `(.L_x_72) ;  /* 0x0000000000140947 */ /* 0x000fea0003800000 */
[----:B------:R-:W-:Y:S01]  /*7040*/  ISETP.NE.AND P0, PT, R14, RZ, PT ;  /* 0x000000ff0e00720c */ /* 0x000fe20003f05270 */
[----:B------:R-:W-:-:S04]  /*7050*/  IMAD.MOV.U32 R4, RZ, RZ, 0x4100 ;  /* 0x00004100ff047424 */ /* 0x000fc800078e00ff */
[----:B------:R2:W-:Y:S08]  /*7060*/  SYNCS.ARRIVE.TRANS64 RZ, [R11+URZ+0x30818], R4 ;  /* 0x030818040bff79a7 */ /* 0x0005f0000800003f */
[----:B------:R-:W-:Y:S05]  /*7070*/  @!P0 BRA `(.L_x_72) ;  /* 0x0000000000048947 */ /* 0x000fea0003800000 */
[----:B------:R-:W-:Y:S01]  /*7080*/  BPT.TRAP 0x1 ;  /* 0x000000040000795c */ /* 0x000fe20000300000 */
.L_x_72:
[----:B------:R-:W-:Y:S01]  /*7090*/  R2UR UR27, R15 ;  /* 0x000000000f1b72ca */ /* 0x000fe200000e0000 */
[----:B------:R-:W-:Y:S01]  /*70a0*/  UMOV UR8, 0x0 ;  /* 0x0000000000087882 */ /* 0x000fe20000000000 */
[----:B------:R-:W-:Y:S01]  /*70b0*/  R2UR UR16, R11 ;  /* 0x000000000b1072ca */ /* 0x000fe200000e0000 */
[----:B------:R-:W-:Y:S01]  /*70c0*/  UMOV UR9, 0x14f00000 ;  /* 0x14f0000000097882 */ /* 0x000fe20000000000 */
[----:B------:R-:W-:Y:S01]  /*70d0*/  R2UR UR6, R2 ;  /* 0x00000000020672ca */ /* 0x000fe200000e0000 */
[----:B------:R-:W-:Y:S01]  /*70e0*/  UMOV UR26, URZ ;  /* 0x0000003f001a7c82 */ /* 0x000fe20008000000 */
[----:B------:R-:W-:Y:S01]  /*70f0*/  R2UR UR7, R3 ;  /* 0x00000000030772ca */ /* 0x000fe200000e0000 */
[----:B------:R-:W-:Y:S01]  /*7100*/  UMOV UR28, UR20 ;  /* 0x00000014001c7c82 */ /* 0x000fe20008000000 */
[----:B------:R-:W-:Y:S01]  /*7110*/  UMOV UR29, UR21 ;  /* 0x00000015001d7c82 */ /* 0x000fe20008000000 */
[----:B------:R-:W-:Y:S01]  /*7120*/  UMOV UR18, 0x40 ;  /* 0x0000004000127882 */ /* 0x000fe20000000000 */
[----:B------:R-:W-:Y:S01]  /*7130*/  UMOV UR13, 0x10 ;  /* 0x00000010000d7882 */ /* 0x000fe20000000000 */
[----:B------:R-:W-:-:S02]  /*7140*/  IMAD.MOV.U32 R20, RZ, RZ, 0x1 ;  /* 0x00000001ff147424 */ /* 0x000fc400078e00ff */
[----:B------:R-:W-:Y:S02]  /*7150*/  UIADD3 UR27, UR27, 0x40, URZ ;  /* 0x000000401b1b7890 */ /* 0x000fe4000fffe03f */
[----:B------:R-:W-:Y:S02]  /*7160*/  UIADD3 UR24, UR16, 0x1c000, URZ ;  /* 0x0001c00010187890 */ /* 0x000fe4000fffe03f */
[----:B------:R-:W-:Y:S02]  /*7170*/  UIADD3 UR25, UR16, 0x30818, URZ ;  /* 0x0003081810197890 */ /* 0x000fe4000fffe03f */
[----:B------:R-:W-:Y:S01]  /*7180*/  UIADD3 UR14, UR16, 0x28100, URZ ;  /* 0x00028100100e7890 */ /* 0x000fe2000fffe03f */
[----:B------:R-:W-:Y:S01]  /*7190*/  IMAD.U32 R5, RZ, RZ, UR27 ;  /* 0x0000001bff057e24 */ /* 0x000fe2000f8e00ff */
[----:B------:R-:W-:Y:S02]  /*71a0*/  UIADD3 UR16, UR16, 0x1e000, URZ ;  /* 0x0001e00010107890 */ /* 0x000fe4000fffe03f */
[----:B------:R-:W-:Y:S01]  /*71b0*/  UIMAD.WIDE UR10, UR27, 0x4, UR4 ;  /* 0x000000041b0a78a5 */ /* 0x000fe2000f8e0204 */
[----:B------:R-:W-:Y:S01]  /*71c0*/  UMOV UR17, UR25 ;  /* 0x0000001900117c82 */ /* 0x000fe20008000000 */
[----:B------:R-:W-:Y:S01]  /*71d0*/  UMOV UR19, UR27 ;  /* 0x0000001b00137c82 */ /* 0x000fe20008000000 */
[----:B------:R4:W-:Y:S01]  /*71e0*/  UTMALDG.4D [UR24], [UR6], desc[UR8] ;  /* 0x00000818060075b4 */ /* 0x0009e20008019000 */
[----:B------:R-:W-:-:S03]  /*71f0*/  UMOV UR15, UR25 ;  /* 0x00000019000f7c82 */ /* 0x000fc60008000000 */
[----:B------:R4:W-:Y:S02]  /*7200*/  UTMALDG.4D [UR16], [UR6], desc[UR8] ;  /* 0x00000810060075b4 */ /* 0x0009e40008019000 */
[----:B------:R4:W-:Y:S02]  /*7210*/  UBLKCP.S.G [UR14], [UR10], UR13 ;  /* 0x0000000e0a0073ba */ /* 0x0009e4000800020d */
[----:B----4-:R-:W-:Y:S01]  /*7220*/  NOP ;  /* 0x0000000000007918 */ /* 0x010fe20000000000 */
.L_x_58:
[----:B-12---:R-:W-:Y:S01]  /*7230*/  IMAD R4, R20, 0x8, R11 ;  /* 0x0000000814047824 */ /* 0x006fe200078e020b */
[----:B------:R-:W-:Y:S01]  /*7240*/  SHF.L.U32 R3, R9, 0x1f, RZ ;  /* 0x0000001f09037819 */ /* 0x000fe200000006ff */
[----:B------:R-:W1:Y:S03]  /*7250*/  S2R R2, SR_TID.X ;  /* 0x0000000000027919 */ /* 0x000e660000002100 */
[----:B------:R-:W2:Y:S01]  /*7260*/  SYNCS.PHASECHK.TRANS64.TRYWAIT P0, [R4+URZ+0x30840], R3 ;  /* 0x03084003040075a7 */ /* 0x000ea2000800017f */
[----:B-1----:R-:W-:-:S04]  /*7270*/  LOP3.LUT R2, R2, 0x7f, RZ, 0xc0, !PT ;  /* 0x0000007f02027812 */ /* 0x002fc800078ec0ff */
[----:B------:R-:W-:Y:S01]  /*7280*/  ISETP.NE.AND P1, PT, R2, RZ, PT ;  /* 0x000000ff0200720c */ /* 0x000fe20003f25270 */
[----:B--2---:R-:W-:-:S12]  /*7290*/  @!P0 BRA `(.L_x_73) ;  /* 0x0000000800408947 */ /* 0x004fd80003800000 */
.L_x_92:
[----:B------:R-:W-:Y:S05]  /*72a0*/  @P1 BRA `(.L_x_74) ;  /* 0x0000000000181947 */ /* 0x000fea0003800000 */
[----:B------:R-:W2:Y:S01]  /*72b0*/  S2R R2, SR_TID.X ;  /* 0x0000000000027919 */ /* 0x000ea20000002100 */
[----:B-1----:R-:W-:-:S04]  /*72c0*/  IMAD.MOV.U32 R3, RZ, RZ, 0x4100 ;  /* 0x00004100ff037424 */ /* 0x002fc800078e00ff */
[----:B------:R4:W-:Y:S01]  /*72d0*/  SYNCS.ARRIVE.TRANS64 RZ, [R4+URZ+0x30830], R3 ;  /* 0x0308300304ff79a7 */ /* 0x0009e2000800003f */
[----:B--2---:R-:W-:-:S13]  /*72e0*/  LOP3.LUT P0, RZ, R2, 0x1f, RZ, 0xc0, !PT ;  /* 0x0000001f02ff7812 */ /* 0x004fda000780c0ff */
[----:B----4-:R-:W-:Y:S05]  /*72f0*/  @!P0 BRA `(.L_x_74) ;  /* 0x0000000000048947 */ /* 0x010fea0003800000 */
[----:B------:R-:W-:Y:S01]  /*7300*/  BPT.TRAP 0x1 ;  /* 0x000000040000795c */ /* 0x000fe20000300000 */
.L_x_74:
[----:B-1----:R-:W1:Y:S01]  /*7310*/  LDC.64 R2, c[0x0][0x728] ;  /* 0x0001ca00ff027b82 */ /* 0x002e620000000a00 */
[C---:B------:R-:W-:Y:S01]  /*7320*/  IADD3 R6, P0, R5.reuse, R6, RZ ;  /* 0x0000000605067210 */ /* 0x040fe20007f1e0ff */
[----:B------:R-:W-:Y:S01]  /*7330*/  UMOV UR8, 0x0 ;  /* 0x0000000000087882 */ /* 0x000fe20000000000 */
[----:B------:R-:W-:Y:S01]  /*7340*/  R2UR UR25, R4 ;  /* 0x00000000041972ca */ /* 0x000fe200000e0000 */
[C-C-:B------:R-:W-:Y:S01]  /*7350*/  IMAD R4, R20.reuse, 0x4000, R11.reuse ;  /* 0x0000400014047824 */ /* 0x140fe200078e020b */
[C---:B------:R-:W-:Y:S01]  /*7360*/  LEA.HI.X.SX32 R10, R5.reuse, R10, 0x1, P0 ;  /* 0x0000000a050a7211 */ /* 0x040fe200000f0eff */
[----:B---3--:R-:W-:Y:S01]  /*7370*/  IMAD R11, R20, 0x100, R11 ;  /* 0x00000100140b7824 */ /* 0x008fe200078e020b */
        /* <DEDUP_REMOVED lines=9> */
[----:B------:R-:W-:-:S04]  /*7410*/  UIADD3 UR25, UR25, 0x30830, URZ ;  /* 0x0003083019197890 */ /* 0x000fc8000fffe03f */
[----:B------:R-:W-:Y:S02]  /*7420*/  UMOV UR19, UR27 ;  /* 0x0000001b00137c82 */ /* 0x000fe40008000000 */
[----:B------:R-:W-:Y:S01]  /*7430*/  UIADD3 UR24, UR16, 0x20000, URZ ;  /* 0x0002000010187890 */ /* 0x000fe2000fffe03f */
[C---:B-1----:R-:W-:Y:S01]  /*7440*/  LEA R2, P0, R6.reuse, R2, 0x2 ;  /* 0x0000000206027211 */ /* 0x042fe200078010ff */
[----:B------:R-:W-:Y:S02]  /*7450*/  UIADD3 UR16, UR16, 0x22000, URZ ;  /* 0x0002200010107890 */ /* 0x000fe4000fffe03f */
[----:B------:R-:W-:Y:S01]  /*7460*/  UIADD3 UR10, UR10, 0x28200, URZ ;  /* 0x000282000a0a7890 */ /* 0x000fe2000fffe03f */
[----:B------:R-:W-:Y:S01]  /*7470*/  LEA.HI.X R3, R6, R3, R10, 0x2, P0 ;  /* 0x0000000306037211 */ /* 0x000fe200000f140a */
[----:B------:R-:W-:Y:S01]  /*7480*/  UMOV UR17, UR25 ;  /* 0x0000001900117c82 */ /* 0x000fe20008000000 */
[----:B------:R-:W-:Y:S01]  /*7490*/  IADD3 R8, P0, R8, 0x1f0, RZ ;  /* 0x000001f008087810 */ /* 0x000fe20007f1e0ff */
[----:B------:R-:W-:Y:S01]  /*74a0*/  UMOV UR11, UR25 ;  /* 0x00000019000b7c82 */ /* 0x000fe20008000000 */
[----:B------:R-:W-:-:S02]  /*74b0*/  R2UR UR14, R2 ;  /* 0x00000000020e72ca */ /* 0x000fc400000e0000 */
[----:B------:R-:W-:Y:S01]  /*74c0*/  R2UR UR6, R8 ;  /* 0x00000000080672ca */ /* 0x000fe200000e0000 */
[----:B------:R-:W-:Y:S01]  /*74d0*/  IMAD.X R0, RZ, RZ, R0, P0 ;  /* 0x000000ffff007224 */ /* 0x000fe200000e0600 */
[----:B------:R-:W-:-:S04]  /*74e0*/  R2UR UR15, R3 ;  /* 0x00000000030f72ca */ /* 0x000fc800000e0000 */
[----:B------:R-:W-:Y:S01]  /*74f0*/  R2UR UR7, R0 ;  /* 0x00000000000772ca */ /* 0x000fe200000e0000 */
[----:B------:R-:W-:-:S05]  /*7500*/  VIADD R0, R20, 0x1 ;  /* 0x0000000114007836 */ /* 0x000fca0000000000 */
[----:B------:R-:W-:-:S04]  /*7510*/  ISETP.NE.AND P0, PT, R0, 0x2, PT ;  /* 0x000000020000780c */ /* 0x000fc80003f05270 */
[----:B------:R-:W-:Y:S02]  /*7520*/  SEL R2, RZ, 0x1, P0 ;  /* 0x00000001ff027807 */ /* 0x000fe40000000000 */
[----:B------:R-:W-:Y:S01]  /*7530*/  SEL R0, R0, RZ, P0 ;  /* 0x000000ff00007207 */ /* 0x000fe20000000000 */
[----:B------:R1:W-:Y:S01]  /*7540*/  UTMALDG.4D [UR24], [UR6], desc[UR8] ;  /* 0x00000818060075b4 */ /* 0x0003e20008019000 */
[----:B------:R-:W-:Y:S01]  /*7550*/  LOP3.LUT R9, R9, R2, RZ, 0x3c, !PT ;  /* 0x0000000209097212 */ /* 0x000fe200078e3cff */
[----:B------:R1:W-:Y:S01]  /*7560*/  UTMALDG.4D [UR16], [UR6], desc[UR8] ;  /* 0x00000810060075b4 */ /* 0x0003e20008019000 */
[----:B------:R1:W-:Y:S02]  /*7570*/  UBLKCP.S.G [UR10], [UR14], UR13 ;  /* 0x0000000a0e0073ba */ /* 0x0003e4000800020d */
[----:B-1----:R-:W-:-:S03]  /*7580*/  NOP ;  /* 0x0000000000007918 */ /* 0x002fc60000000000 */
.L_x_55:
[----:B------:R-:W-:Y:S05]  /*7590*/  BSYNC B0 ;  /* 0x0000000000007941 */ /* 0x000fea0003800000 */
.L_x_54:
[----:B------:R-:W-:-:S03]  /*75a0*/  UMOV UR6, 0xffffffff ;  /* 0xffffffff00067882 */ /* 0x000fc60000000000 */
[----:B------:R-:W-:Y:S05]  /*75b0*/  BRA.DIV UR6, `(.L_x_75) ;  /* 0x00000006068c7947 */ /* 0x000fea000b800000 */
[----:B------:R-:W-:-:S13]  /*75c0*/  ELECT P0, URZ, PT ;  /* 0x00000000003f782f */ /* 0x000fda0003800000 */
.L_x_95:
[----:B------:R-:W-:Y:S05]  /*75d0*/  @!P0 BRA `(.L_x_7) ;  /* 0x0000000000808947 */ /* 0x000fea0003800000 */
[----:B------:R-:W-:-:S04]  /*75e0*/  LOP3.LUT R17, R17, 0x2, RZ, 0xfc, !PT ;  /* 0x0000000211117812 */ /* 0x000fc800078efcff */
[----:B------:R-:W-:-:S13]  /*75f0*/  ISETP.NE.AND P0, PT, R17, 0x3, PT ;  /* 0x000000031100780c */ /* 0x000fda0003f05270 */
[----:B------:R-:W-:Y:S05]  /*7600*/  @!P0 BRA `(.L_x_76) ;  /* 0x0000000000048947 */ /* 0x000fea0003800000 */
[----:B------:R-:W-:Y:S01]  /*7610*/  BPT.TRAP 0x1 ;  /* 0x000000040000795c */ /* 0x000fe20000300000 */
.L_x_76:
[----:B------:R-:W1:Y:S01]  /*7620*/  S2R R3, SR_CgaCtaId ;  /* 0x0000000000037919 */ /* 0x000e620000008800 */
[----:B------:R-:W-:Y:S02]  /*7630*/  MOV R2, 0x400 ;  /* 0x0000040000027802 */ /* 0x000fe40000000f00 */
[----:B------:R-:W-:Y:S02]  /*7640*/  SHF.L.U32 R5, R9, 0x1f, RZ ;  /* 0x0000001f09057819 */ /* 0x000fe400000006ff */
[----:B-1----:R-:W-:Y:S01]  /*7650*/  LEA R7, R3, R2, 0x18 ;  /* 0x0000000203077211 */ /* 0x002fe200078ec0ff */
[----:B------:R-:W-:-:S04]  /*7660*/  VIADD R2, R0, 0x1 ;  /* 0x0000000100027836 */ /* 0x000fc80000000000 */
[----:B------:R-:W-:Y:S01]  /*7670*/  VIADD R3, R7, 0x30820 ;  /* 0x0003082007037836 */ /* 0x000fe20000000000 */
[----:B------:R-:W-:-:S03]  /*7680*/  ISETP.NE.AND P2, PT, R2, 0x2, PT ;  /* 0x000000020200780c */ /* 0x000fc60003f45270 */
[----:B------:R-:W-:Y:S01]  /*7690*/  IMAD R6, R0, 0x8, R3 ;  /* 0x0000000800067824 */ /* 0x000fe200078e0203 */
[----:B------:R-:W-:-:S03]  /*76a0*/  SEL R4, RZ, 0x1, P2 ;  /* 0x00000001ff047807 */ /* 0x000fc60001000000 */
[----:B------:R-:W1:Y:S01]  /*76b0*/  SYNCS.PHASECHK.TRANS64.TRYWAIT P1, [R6+URZ], R5 ;  /* 0x00000005060075a7 */ /* 0x000e62000802017f */
[----:B------:R-:W-:Y:S02]  /*76c0*/  LOP3.LUT R9, R9, R4, RZ, 0x3c, !PT ;  /* 0x0000000409097212 */ /* 0x000fe400078e3cff */
[----:B------:R-:W-:Y:S02]  /*76d0*/  SEL R4, R2, RZ, P2 ;  /* 0x000000ff02047207 */ /* 0x000fe40001000000 */
[----:B------:R-:W-:-:S03]  /*76e0*/  SHF.L.U32 R2, R9, 0x1f, RZ ;  /* 0x0000001f09027819 */ /* 0x000fc600000006ff */
[----:B------:R-:W-:Y:S01]  /*76f0*/  IMAD R3, R4, 0x8, R3 ;  /* 0x0000000804037824 */ /* 0x000fe200078e0203 */
[----:B-1----:R-:W-:Y:S06]  /*7700*/  @!P1 BRA `(.L_x_77) ;  /* 0x00000004005c9947 */ /* 0x002fec0003800000 */
.L_x_96:
[----:B------:R-:W2:Y:S02]  /*7710*/  SYNCS.PHASECHK.TRANS64.TRYWAIT P1, [R3+URZ], R2 ;  /* 0x00000002030075a7 */ /* 0x000ea4000802017f */
[----:B--2---:R-:W-:Y:S05]  /*7720*/  @!P1 BRA `(.L_x_78) ;  /* 0x0000000400689947 */ /* 0x004fea0003800000 */
.L_x_97:
[----:B------:R-:W-:Y:S05]  /*7730*/  @!P0 BRA `(.L_x_79) ;  /* 0x0000000000048947 */ /* 0x000fea0003800000 */
[----:B------:R-:W-:Y:S01]  /*7740*/  BPT.TRAP 0x1 ;  /* 0x000000040000795c */ /* 0x000fe20000300000 */
.L_x_79:
[----:B--2---:R-:W-:-:S04]  /*7750*/  VIADD R3, R7, 0x30840 ;  /* 0x0003084007037836 */ /* 0x004fc80000000000 */
[----:B------:R-:W-:-:S04]  /*7760*/  IMAD R0, R0, 0x8, R3 ;  /* 0x0000000800007824 */ /* 0x000fc800078e0203 */
[----:B------:R-:W2:Y:S02]  /*7770*/  SYNCS.PHASECHK.TRANS64.TRYWAIT P0, [R0+URZ], R5 ;  /* 0x00000005000075a7 */ /* 0x000ea4000800017f */
[----:B--2---:R-:W-:Y:S05]  /*7780*/  @!P0 BRA `(.L_x_80) ;  /* 0x0000000400648947 */ /* 0x004fea0003800000 */
.L_x_98:
[----:B------:R-:W-:-:S07]  /*7790*/  IMAD R3, R4, 0x8, R3 ;  /* 0x0000000804037824 */ /* 0x000fce00078e0203 */
.L_x_81:
[----:B---3--:R3:W4:Y:S02]  /*77a0*/  SYNCS.PHASECHK.TRANS64.TRYWAIT P0, [R3+URZ], R2 ;  /* 0x00000002030075a7 */ /* 0x008724000800017f */
[----:B----4-:R-:W-:Y:S05]  /*77b0*/  @!P0 NANOSLEEP.SYNCS 0x989680 ;  /* 0x009896800000895d */ /* 0x010fea0003900000 */
[----:B------:R-:W4:Y:S02]  /*77c0*/  @!P0 SYNCS.PHASECHK.TRANS64 P0, [R3+URZ], R2 ;  /* 0x00000002030085a7 */ /* 0x000f24000800007f */
[----:B----4-:R-:W-:Y:S05]  /*77d0*/  @!P0 BRA `(.L_x_81) ;  /* 0xfffffffc00f08947 */ /* 0x010fea000383ffff */
.L_x_7:
[----:B------:R-:W-:Y:S05]  /*77e0*/  BSYNC B6 ;  /* 0x0000000000067941 */ /* 0x000fea0003800000 */
.L_x_4:
[----:B------:R-:W-:Y:S05]  /*77f0*/  EXIT ;  /* 0x000000000000794d */ /* 0x000fea0003800000 */
.L_x_12:
[----:B------:R-:W-:Y:S02]  /*7800*/  IMAD.MOV.U32 R12, RZ, RZ, RZ ;  /* 0x000000ffff0c7224 */ /* 0x000fe400078e00ff */
[----:B------:R-:W-:Y:S02]  /*7810*/  IMAD.MOV.U32 R11, RZ, RZ, 0x1f ;  /* 0x0000001fff0b7424 */ /* 0x000fe400078e00ff */
[----:B------:R-:W-:-:S07]  /*7820*/  IMAD.MOV.U32 R15, RZ, RZ, -0x1 ;  /* 0xffffffffff0f7424 */ /* 0x000fce00078e00ff */
[----:B------:R-:W-:Y:S05]  /*7830*/  WARPSYNC.COLLECTIVE R15, `(.L_x_82) ;  /* 0x000000000f087348 */ /* 0x000fea0003c00000 */
[----:B------:R1:W2:Y:S02]  /*7840*/  SHFL.IDX P6, R14, R13, R12, R11 ;  /* 0x0000000c0d0e7389 */ /* 0x0002a400000c000b */
[----:B-12---:R-:W-:Y:S01]  /*7850*/  ENDCOLLECTIVE ;  /* 0x000000000000791b */ /* 0x006fe20003800000 */
.L_x_82:
[----:B------:R-:W-:Y:S05]  /*7860*/  BRA `(.L_x_83) ;  /* 0xffffff9000c87947 */ /* 0x000fea000383ffff */
.L_x_14:
[----:B--2---:R2:W3:Y:S02]  /*7870*/  SYNCS.PHASECHK.TRANS64.TRYWAIT P0, [R16+URZ+0x30800], R9 ;  /* 0x03080009100075a7 */ /* 0x0044e4000800017f */
[----:B---3--:R-:W-:Y:S05]  /*7880*/  @!P0 NANOSLEEP.SYNCS 0x989680 ;  /* 0x009896800000895d */ /* 0x008fea0003900000 */
[----:B------:R-:W3:Y:S02]  /*7890*/  @!P0 SYNCS.PHASECHK.TRANS64 P0, [R16+URZ+0x30800], R9 ;  /* 0x03080009100085a7 */ /* 0x000ee4000800007f */
[----:B---3--:R-:W-:Y:S05]  /*78a0*/  @!P0 BRA `(.L_x_14) ;  /* 0xfffffffc00f08947 */ /* 0x008fea000383ffff */
[----:B------:R-:W-:Y:S05]  /*78b0*/  BRA `(.L_x_13) ;  /* 0xffffff9000e87947 */ /* 0x000fea000383ffff */
.L_x_19:
[----:B---3--:R3:W4:Y:S02]  /*78c0*/  SYNCS.PHASECHK.TRANS64.TRYWAIT P1, [R2+URZ+0x30810], R17 ;  /* 0x03081011020075a7 */ /* 0x008724000802017f */
[----:B----4-:R-:W-:Y:S05]  /*78d0*/  @!P1 NANOSLEEP.SYNCS 0x989680 ;  /* 0x009896800000995d */ /* 0x010fea0003900000 */
[----:B------:R-:W4:Y:S02]  /*78e0*/  @!P1 SYNCS.PHASECHK.TRANS64 P1, [R2+URZ+0x30810], R17 ;  /* 0x03081011020095a7 */ /* 0x000f24000802007f */
[----:B----4-:R-:W-:Y:S05]  /*78f0*/  @!P1 BRA `(.L_x_19) ;  /* 0xfffffffc00f09947 */ /* 0x010fea000383ffff */
[----:B------:R-:W-:Y:S05]  /*7900*/  BRA `(.L_x_18) ;  /* 0xffffff9800c07947 */ /* 0x000fea000383ffff */
.L_x_23:
[----:B------:R1:W1:Y:S02]  /*7910*/  SYNCS.PHASECHK.TRANS64.TRYWAIT P1, [R2+URZ+0x30830], R17 ;  /* 0x03083011020075a7 */ /* 0x000264000802017f */
[----:B-1----:R-:W-:Y:S05]  /*7920*/  @!P1 NANOSLEEP.SYNCS 0x989680 ;  /* 0x009896800000995d */ /* 0x002fea0003900000 */
[----:B------:R-:W1:Y:S02]  /*7930*/  @!P1 SYNCS.PHASECHK.TRANS64 P1, [R2+URZ+0x30830], R17 ;  /* 0x03083011020095a7 */ /* 0x000e64000802007f */
[----:B-1----:R-:W-:Y:S05]  /*7940*/  @!P1 BRA `(.L_x_23) ;  /* 0xfffffffc00f09947 */ /* 0x002fea000383ffff */
[----:B------:R-:W-:Y:S05]  /*7950*/  BRA `(.L_x_22) ;  /* 0xffffffa000187947 */ /* 0x000fea000383ffff */
.L_x_56:
[----:B-1----:R1:W2:Y:S02]  /*7960*/  SYNCS.PHASECHK.TRANS64.TRYWAIT P1, [R11+URZ+0x30820], R0 ;  /* 0x030820000b0075a7 */ /* 0x0022a4000802017f */
[----:B--2---:R-:W-:Y:S05]  /*7970*/  @!P1 NANOSLEEP.SYNCS 0x989680 ;  /* 0x009896800000995d */ /* 0x004fea0003900000 */
[----:B------:R-:W2:Y:S02]  /*7980*/  @!P1 SYNCS.PHASECHK.TRANS64 P1, [R11+URZ+0x30820], R0 ;  /* 0x030820000b0095a7 */ /* 0x000ea4000802007f */
[----:B--2---:R-:W-:Y:S05]  /*7990*/  @!P1 BRA `(.L_x_56) ;  /* 0xfffffffc00f09947 */ /* 0x004fea000383ffff */
[----:B------:R-:W-:Y:S05]  /*79a0*/  BRA `(.L_x_84) ;  /* 0xffffffe400187947 */ /* 0x000fea000383ffff */
.L_x_60:
[----:B-1----:R1:W2:Y:S02]  /*79b0*/  SYNCS.PHASECHK.TRANS64.TRYWAIT P1, [R11+URZ+0x30840], R21 ;  /* 0x030840150b0075a7 */ /* 0x0022a4000802017f */
[----:B--2---:R-:W-:Y:S05]  /*79c0*/  @!P1 NANOSLEEP.SYNCS 0x989680 ;  /* 0x009896800000995d */ /* 0x004fea0003900000 */
[----:B------:R-:W2:Y:S02]  /*79d0*/  @!P1 SYNCS.PHASECHK.TRANS64 P1, [R11+URZ+0x30840], R21 ;  /* 0x030840150b0095a7 */ /* 0x000ea4000802007f */
[----:B--2---:R-:W-:Y:S05]  /*79e0*/  @!P1 BRA `(.L_x_60) ;  /* 0xfffffffc00f09947 */ /* 0x004fea000383ffff */
[----:B------:R-:W-:Y:S05]  /*79f0*/  BRA `(.L_x_85) ;  /* 0xffffffe800847947 */ /* 0x000fea000383ffff */
.L_x_62:
[----:B--2---:R2:W3:Y:S02]  /*7a00*/  SYNCS.PHASECHK.TRANS64.TRYWAIT P1, [R11+URZ+0x30828], R21 ;  /* 0x030828150b0075a7 */ /* 0x0044e4000802017f */
[----:B---3--:R-:W-:Y:S05]  /*7a10*/  @!P1 NANOSLEEP.SYNCS 0x989680 ;  /* 0x009896800000995d */ /* 0x008fea0003900000 */
[----:B------:R-:W3:Y:S02]  /*7a20*/  @!P1 SYNCS.PHASECHK.TRANS64 P1, [R11+URZ+0x30828], R21 ;  /* 0x030828150b0095a7 */ /* 0x000ee4000802007f */
[----:B---3--:R-:W-:Y:S05]  /*7a30*/  @!P1 BRA `(.L_x_62) ;  /* 0xfffffffc00f09947 */ /* 0x008fea000383ffff */
[----:B------:R-:W-:Y:S05]  /*7a40*/  BRA `(.L_x_86) ;  /* 0xffffffec00187947 */ /* 0x000fea000383ffff */
.L_x_64:
[----:B---3--:R3:W4:Y:S02]  /*7a50*/  SYNCS.PHASECHK.TRANS64.TRYWAIT P1, [R11+URZ+0x30848], R21 ;  /* 0x030848150b0075a7 */ /* 0x008724000802017f */
[----:B----4-:R-:W-:Y:S05]  /*7a60*/  @!P1 NANOSLEEP.SYNCS 0x989680 ;  /* 0x009896800000995d */ /* 0x010fea0003900000 */
[----:B------:R-:W4:Y:S02]  /*7a70*/  @!P1 SYNCS.PHASECHK.TRANS64 P1, [R11+URZ+0x30848], R21 ;  /* 0x030848150b0095a7 */ /* 0x000f24000802007f */
[----:B----4-:R-:W-:Y:S05]  /*7a80*/  @!P1 BRA `(.L_x_64) ;  /* 0xfffffffc00f09947 */ /* 0x010fea000383ffff */
[----:B------:R-:W-:Y:S05]  /*7a90*/  BRA `(.L_x_87) ;  /* 0xffffffec00887947 */ /* 0x000fea000383ffff */
.L_x_66:
[----:B------:R-:W-:-:S07]  /*7aa0*/  SHF.L.U32 R4, R9, 0x1f, RZ ;  /* 0x0000001f09047819 */ /* 0x000fce00000006ff */
.L_x_88:
[----:B-1----:R1:W2:Y:S02]  /*7ab0*/  SYNCS.PHASECHK.TRANS64.TRYWAIT P1, [R11+URZ+0x30820], R4 ;  /* 0x030820040b0075a7 */ /* 0x0022a4000802017f */
[----:B--2---:R-:W-:Y:S05]  /*7ac0*/  @!P1 NANOSLEEP.SYNCS 0x989680 ;  /* 0x009896800000995d */ /* 0x004fea0003900000 */
[----:B------:R-:W2:Y:S02]  /*7ad0*/  @!P1 SYNCS.PHASECHK.TRANS64 P1, [R11+URZ+0x30820], R4 ;  /* 0x030820040b0095a7 */ /* 0x000ea4000802007f */
[----:B--2---:R-:W-:Y:S05]  /*7ae0*/  @!P1 BRA `(.L_x_88) ;  /* 0xfffffffc00f09947 */ /* 0x004fea000383ffff */
[----:B------:R-:W-:Y:S05]  /*7af0*/  BRA `(.L_x_89) ;  /* 0xfffffff000107947 */ /* 0x000fea000383ffff */
.L_x_69:
[----:B---3--:R3:W4:Y:S02]  /*7b00*/  SYNCS.PHASECHK.TRANS64.TRYWAIT P1, [R11+URZ+0x30840], R12 ;  /* 0x0308400c0b0075a7 */ /* 0x008724000802017f */
[----:B----4-:R-:W-:Y:S05]  /*7b10*/  @!P1 NANOSLEEP.SYNCS 0x989680 ;  /* 0x009896800000995d */ /* 0x010fea0003900000 */
[----:B------:R-:W4:Y:S02]  /*7b20*/  @!P1 SYNCS.PHASECHK.TRANS64 P1, [R11+URZ+0x30840], R12 ;  /* 0x0308400c0b0095a7 */ /* 0x000f24000802007f */
[----:B----4-:R-:W-:Y:S05]  /*7b30*/  @!P1 BRA `(.L_x_69) ;  /* 0xfffffffc00f09947 */ /* 0x010fea000383ffff */
[----:B------:R-:W-:Y:S05]  /*7b40*/  BRA `(.L_x_90) ;  /* 0xfffffff0009c7947 */ /* 0x000fea000383ffff */
.L_x_71:
[----:B-1----:R1:W2:Y:S02]  /*7b50*/  SYNCS.PHASECHK.TRANS64.TRYWAIT P1, [R11+URZ+0x30828], R12 ;  /* 0x0308280c0b0075a7 */ /* 0x0022a4000802017f */
[----:B--2---:R-:W-:Y:S05]  /*7b60*/  @!P1 NANOSLEEP.SYNCS 0x989680 ;  /* 0x009896800000995d */ /* 0x004fea0003900000 */
[----:B------:R-:W2:Y:S02]  /*7b70*/  @!P1 SYNCS.PHASECHK.TRANS64 P1, [R11+URZ+0x30828], R12 ;  /* 0x0308280c0b0095a7 */ /* 0x000ea4000802007f */
[----:B--2---:R-:W-:Y:S05]  /*7b80*/  @!P1 BRA `(.L_x_71) ;  /* 0xfffffffc00f09947 */ /* 0x004fea000383ffff */
[----:B------:R-:W-:Y:S05]  /*7b90*/  BRA `(.L_x_91) ;  /* 0xfffffff400247947 */ /* 0x000fea000383ffff */
.L_x_73:
[----:B-1----:R1:W2:Y:S02]  /*7ba0*/  SYNCS.PHASECHK.TRANS64.TRYWAIT P0, [R4+URZ+0x30840], R3 ;  /* 0x03084003040075a7 */ /* 0x0022a4000800017f */
[----:B--2---:R-:W-:Y:S05]  /*7bb0*/  @!P0 NANOSLEEP.SYNCS 0x989680 ;  /* 0x009896800000895d */ /* 0x004fea0003900000 */
[----:B------:R-:W2:Y:S02]  /*7bc0*/  @!P0 SYNCS.PHASECHK.TRANS64 P0, [R4+URZ+0x30840], R3 ;  /* 0x03084003040085a7 */ /* 0x000ea4000800007f */
[----:B--2---:R-:W-:Y:S05]  /*7bd0*/  @!P0 BRA `(.L_x_73) ;  /* 0xfffffffc00f08947 */ /* 0x004fea000383ffff */
[----:B------:R-:W-:Y:S05]  /*7be0*/  BRA `(.L_x_92) ;  /* 0xfffffff400ac7947 */ /* 0x000fea000383ffff */
.L_x_75:
[----:B------:R-:W-:Y:S01]  /*7bf0*/  BSSY B0, `(.L_x_93) ;  /* 0x0000006000007945 */ /* 0x000fe20003800000 */
[----:B------:R-:W-:-:S07]  /*7c00*/  IMAD.MOV.U32 R15, RZ, RZ, -0x1 ;  /* 0xffffffffff0f7424 */ /* 0x000fce00078e00ff */
[----:B------:R-:W-:Y:S05]  /*7c10*/  WARPSYNC.COLLECTIVE R15, `(.L_x_94) ;  /* 0x000000000f0c7348 */ /* 0x000fea0003c00000 */
[----:B------:R-:W-:Y:S02]  /*7c20*/  ELECT P6, UR62, PT ;  /* 0x00000000003e782f */ /* 0x000fe400038c0000 */
[----:B------:R-:W-:Y:S01]  /*7c30*/  MOV R14, UR62 ;  /* 0x0000003e000e7c02 */ /* 0x000fe20008000f00 */
[----:B------:R-:W-:Y:S10]  /*7c40*/  ENDCOLLECTIVE ;  /* 0x000000000000791b */ /* 0x000ff40003800000 */
.L_x_94:
[----:B------:R-:W-:Y:S05]  /*7c50*/  BSYNC B0 ;  /* 0x0000000000007941 */ /* 0x000fea0003800000 */
.L_x_93:
[----:B------:R-:W-:Y:S01]  /*7c60*/  PLOP3.LUT P0, PT, P6, PT, PT, 0x80, 0x0 ;  /* 0x000000000000781c */ /* 0x000fe2000370f070 */
[----:B------:R-:W-:-:S12]  /*7c70*/  BRA `(.L_x_95) ;  /* 0xfffffff800547947 */ /* 0x000fd8000383ffff */
.L_x_77:
[----:B-1----:R1:W2:Y:S02]  /*7c80*/  SYNCS.PHASECHK.TRANS64.TRYWAIT P1, [R6+URZ], R5 ;  /* 0x00000005060075a7 */ /* 0x0022a4000802017f */
[----:B--2---:R-:W-:Y:S05]  /*7c90*/  @!P1 NANOSLEEP.SYNCS 0x989680 ;  /* 0x009896800000995d */ /* 0x004fea0003900000 */
[----:B------:R-:W2:Y:S02]  /*7ca0*/  @!P1 SYNCS.PHASECHK.TRANS64 P1, [R6+URZ], R5 ;  /* 0x00000005060095a7 */ /* 0x000ea4000802007f */
[----:B--2---:R-:W-:Y:S05]  /*7cb0*/  @!P1 BRA `(.L_x_77) ;  /* 0xfffffffc00f09947 */ /* 0x004fea000383ffff */
[----:B------:R-:W-:Y:S05]  /*7cc0*/  BRA `(.L_x_96) ;  /* 0xfffffff800907947 */ /* 0x000fea000383ffff */
.L_x_78:
[----:B--2---:R2:W3:Y:S02]  /*7cd0*/  SYNCS.PHASECHK.TRANS64.TRYWAIT P1, [R3+URZ], R2 ;  /* 0x00000002030075a7 */ /* 0x0044e4000802017f */
[----:B---3--:R-:W-:Y:S05]  /*7ce0*/  @!P1 NANOSLEEP.SYNCS 0x989680 ;  /* 0x009896800000995d */ /* 0x008fea0003900000 */
[----:B------:R-:W3:Y:S02]  /*7cf0*/  @!P1 SYNCS.PHASECHK.TRANS64 P1, [R3+URZ], R2 ;  /* 0x00000002030095a7 */ /* 0x000ee4000802007f */
[----:B---3--:R-:W-:Y:S05]  /*7d00*/  @!P1 BRA `(.L_x_78) ;  /* 0xfffffffc00f09947 */ /* 0x008fea000383ffff */
[----:B------:R-:W-:Y:S05]  /*7d10*/  BRA `(.L_x_97) ;  /* 0xfffffff800847947 */ /* 0x000fea000383ffff */
.L_x_80:
[----:B--2---:R2:W3:Y:S02]  /*7d20*/  SYNCS.PHASECHK.TRANS64.TRYWAIT P0, [R0+URZ], R5 ;  /* 0x00000005000075a7 */ /* 0x0044e4000800017f */
[----:B---3--:R-:W-:Y:S05]  /*7d30*/  @!P0 NANOSLEEP.SYNCS 0x989680 ;  /* 0x009896800000895d */ /* 0x008fea0003900000 */
[----:B------:R-:W3:Y:S02]  /*7d40*/  @!P0 SYNCS.PHASECHK.TRANS64 P0, [R0+URZ], R5 ;  /* 0x00000005000085a7 */ /* 0x000ee4000800007f */
[----:B---3--:R-:W-:Y:S05]  /*7d50*/  @!P0 BRA `(.L_x_80) ;  /* 0xfffffffc00f08947 */ /* 0x008fea000383ffff */
[----:B------:R-:W-:Y:S05]  /*7d60*/  BRA `(.L_x_98) ;  /* 0xfffffff800887947 */ /* 0x000fea000383ffff */
.L_x_99:
[----:B------:R-:W-:-:S00]  /*7d70*/  BRA `(.L_x_99) ;  /* 0xfffffffc00fc7947 */ /* 0x000fc0000383ffff */
[----:B------:R-:W-:-:S00]  /*7d80*/  NOP ;  /* 0x0000000000007918 */ /* 0x000fc00000000000 */
[----:B------:R-:W-:-:S00]  /*7d90*/  NOP ;  /* 0x0000000000007918 */ /* 0x000fc00000000000 */
[----:B------:R-:W-:-:S00]  /*7da0*/  NOP ;  /* 0x0000000000007918 */ /* 0x000fc00000000000 */
[----:B------:R-:W-:-:S00]  /*7db0*/  NOP ;  /* 0x0000000000007918 */ /* 0x000fc00000000000 */
[----:B------:R-:W-:-:S00]  /*7dc0*/  NOP ;  /* 0x0000000000007918 */ /* 0x000fc00000000000 */
[----:B------:R-:W-:-:S00]  /*7dd0*/  NOP ;  /* 0x0000000000007918 */ /* 0x000fc00000000000 */
[----:B------:R-:W-:-:S00]  /*7de0*/  NOP ;  /* 0x0000000000007918 */ /* 0x000fc00000000000 */
[----:B------:R-:W-:-:S00]  /*7df0*/  NOP ;  /* 0x0000000000007918 */ /* 0x000fc00000000000 */
.L_x_3653:


//--------------------- .text._ZN7cutlass13device_kernelIN5flash11enable_sm90INS1_16FlashAttnBwdSm90INS1_25CollectiveMainloopBwdSm90ILi2ELi2ELi2EN4cute5tupleIJNS5_1CILi1EEES8_S8_EEENS6_IJNS7_ILi64EEENS7_ILi128EEESB_EEENS_10bfloat16_tEfNS_4arch4Sm90ELb0ELb0ELb1ELb0ELb1ELb1ELb0ELb0ELi2ELi1ELi2ELi1ELb0EEENS1_21CollectiveEpilogueBwdISC_SD_SF_Li256ELb0ELb0ELi1EEENS1_19SingleTileSchedulerILb0ELb0ELb0ELi128EEEEEEEEEvNT_6ParamsE --------------------------
	.section	.text._ZN7cutlass13device_kernelIN5flash11enable_sm90INS1_16FlashAttnBwdSm90INS1_25CollectiveMainloopBwdSm90ILi2ELi2ELi2EN4cute5tupleIJNS5_1CILi1EEES8_S8_EEENS6_IJNS7_ILi64EEENS7_ILi128EEESB_EEENS_10bfloat16_tEfNS_4arch4Sm90ELb0ELb0ELb1ELb0ELb1ELb1ELb0ELb0ELi2ELi1ELi2ELi1ELb0EEENS1_21CollectiveEpilogueBwdISC_SD_SF_Li256ELb0ELb0ELi1EEENS1_19SingleTileSchedulerILb0ELb0ELb0ELi128EEEEEEEEEvNT_6ParamsE,"ax",@progbits
	.align	128
.text._ZN7cutlass13device_kernelIN5flash11enable_sm90INS1_16FlashAttnBwdSm90INS1_25CollectiveMainloopBwdSm90ILi2ELi2ELi2EN4cute5tupleIJNS5_1CILi1EEES8_S8_EEENS6_IJNS7_ILi64EEENS7_ILi128EEESB_EEENS_10bfloat16_tEfNS_4arch4Sm90ELb0ELb0ELb1ELb0ELb1ELb1ELb0ELb0ELi2ELi1ELi2ELi1ELb0EEENS1_21CollectiveEpilogueBwdISC_SD_SF_Li256ELb0ELb0ELi1EEENS1_19SingleTileSchedulerILb0ELb0ELb0ELi128EEEEEEEEEvNT_6ParamsE:
        .type           _ZN7cutlass13device_kernelIN5flash11enable_sm90INS1_16FlashAttnBwdSm90INS1_25CollectiveMainloopBwdSm90ILi2ELi2ELi2EN4cute5tupleIJNS5_1CILi1EEES8_S8_EEENS6_IJNS7_ILi64EEENS7_ILi128EEESB_EEENS_10bfloat16_tEfNS_4arch4Sm90ELb0ELb0ELb1ELb0ELb1ELb1ELb0ELb0ELi2ELi1ELi2ELi1ELb0EEENS1_21CollectiveEpilogueBwdISC_SD_SF_Li256ELb0ELb0ELi1EEENS1_19SingleTileSchedulerILb0ELb0ELb0ELi128EEEEEEEEEvNT_6ParamsE,@function
        .size           _ZN7cutlass13device_kernelIN5flash11enable_sm90INS1_16FlashAttnBwdSm90INS1_25CollectiveMainloopBwdSm90ILi2ELi2ELi2EN4cute5tupleIJNS5_1CILi1EEES8_S8_EEENS6_IJNS7_ILi64EEENS7_ILi128EEESB_EEENS_10bfloat16_tEfNS_4arch4Sm90ELb0ELb0ELb1ELb0ELb1ELb1ELb0ELb0ELi2ELi1ELi2ELi1ELb0EEENS1_21CollectiveEpilogueBwdISC_SD_SF_Li256ELb0ELb0ELi1EEENS1_19SingleTileSchedulerILb0ELb0ELb0ELi128EEEEEEEEEvNT_6ParamsE,(.L_x_3654 - _ZN7cutlass13device_kernelIN5flash11enable_sm90INS1_16FlashAttnBwdSm90INS1_25CollectiveMainloopBwdSm90ILi2ELi2ELi2EN4cute5tupleIJNS5_1CILi1EEES8_S8_EEENS6_IJNS7_ILi64EEENS7_ILi128EEESB_EEENS_10bfloat16_tEfNS_4arch4Sm90ELb0ELb0ELb1ELb0ELb1ELb1ELb0ELb0ELi2ELi1ELi2ELi1ELb0EEENS1_21CollectiveEpilogueBwdISC_SD_SF_Li256ELb0ELb0ELi1EEENS1_19SingleTileSchedulerILb0ELb0ELb0ELi128EEEEEEEEEvNT_6ParamsE)
        .other          _ZN7cutlass13device_kernelIN5flash11enable_sm90INS1_16FlashAttnBwdSm90INS1_25CollectiveMainloopBwdSm90ILi2ELi2ELi2EN4cute5tupleIJNS5_1CILi1EEES8_S8_EEENS6_IJNS7_ILi64EEENS7_ILi128EEESB_EEENS_10bfloat16_tEfNS_4arch4Sm90ELb0ELb0ELb1ELb0ELb1ELb1ELb0ELb0ELi2ELi1ELi2ELi1ELb0EEENS1_21CollectiveEpilogueBwdISC_SD_SF_Li256ELb0ELb0ELi1EEENS1_19SingleTileSchedulerILb0ELb0ELb0ELi128EEEEEEEEEvNT_6ParamsE,@"STO_CUDA_ENTRY STV_DEFAULT"
_ZN7cutlass13device_kernelIN5flash11enable_sm90INS1_16FlashAttnBwdSm90INS1_25CollectiveMainloopBwdSm90ILi2ELi2ELi2EN4cute5tupleIJNS5_1CILi1EEES8_S8_EEENS6_IJNS7_ILi64EEENS7_ILi128EEESB_EEENS_10bfloat16_tEfNS_4arch4Sm90ELb0ELb0ELb1ELb0ELb1ELb1ELb0ELb0ELi2ELi1ELi2ELi1ELb0EEENS1_21CollectiveEpilogueBwdISC_SD_SF_Li256ELb0ELb0ELi1EEENS1_19SingleTileSchedulerILb0ELb0ELb0ELi128EEEEEEEEEvNT_6ParamsE:
        /* <DEDUP_REMOVED lines=28> */
.L_x_101:
[----:B------:R-:W-:Y:S05]  /*01c0*/  BSYNC B0 ;  /* 0x0000000000007941 */ /* 0x000fea0003800000 */
.L_x_100:
        /* <DEDUP_REMOVED lines=30> */
[----:B------:R1:W1:Y:S01]  /*03b0*/  SYNCS.EXCH.64 URZ, [UR8+0x30820], UR4 ;  /* 0x03082004083f75b2 */ /* 0x0002620008000100 */
[----:B------:R1:W1:Y:S01]  /*03c0*/  SYNCS.EXCH.64 URZ, [UR8+0x30818], UR6 ;  /* 0x03081806083f75b2 */ /* 0x0002620008000100 */
[----:B------:R1:W1:Y:S01]  /*03d0*/  SYNCS.EXCH.64 URZ, [UR8+0x30828], UR4 ;  /* 0x03082804083f75b2 */ /* 0x0002620008000100 */
[----:B------:R-:W-:Y:S01]  /*03e0*/  NOP ;  /* 0x0000000000007918 */ /* 0x000fe20000000000 */
.L_x_102:
[----:B------:R-:W5:Y:S01]  /*03f0*/  SHFL.IDX PT, R3, R0, RZ, 0x1f ;  /* 0x00001fff00037589 */ /* 0x000f6200000e0000 */
[----:B------:R-:W-:Y:S01]  /*0400*/  NOP ;  /* 0x0000000000007918 */ /* 0x000fe20000000000 */
[----:B-----5:R-:W-:-:S13]  /*0410*/  ISETP.NE.AND P0, PT, R3, RZ, PT ;  /* 0x000000ff0300720c */ /* 0x020fda0003f05270 */
        /* <DEDUP_REMOVED lines=17> */
[----:B------:R1:W1:Y:S01]  /*0530*/  SYNCS.EXCH.64 URZ, [UR8+0x30848], UR6 ;  /* 0x03084806083f75b2 */ /* 0x0002620008000100 */
[----:B------:R-:W-:Y:S01]  /*0540*/  NOP ;  /* 0x0000000000007918 */ /* 0x000fe20000000000 */
.L_x_103:
[----:B---3--:R-:W-:Y:S01]  /*0550*/  ISETP.NE.AND P0, PT, R2, RZ, PT ;  /* 0x000000ff0200720c */ /* 0x008fe20003f05270 */
[----:B------:R-:W-:Y:S01]  /*0560*/  IMAD.MOV.U32 R17, RZ, RZ, 0x1 ;  /* 0x00000001ff117424 */ /* 0x000fe200078e00ff */
[----:B------:R-:W-:Y:S01]  /*0570*/  NOP ;  /* 0x0000000000007918 */ /* 0x000fe20000000000 */
[----:B------:R-:W-:Y:S03]  /*0580*/  BSSY B6, `(.L_x_104) ;  /* 0x00007a8000067945 */ /* 0x000fe60003800000 */
[----:B------:R-:W-:Y:S01]  /*0590*/  SEL R17, R17, 0x2, !P0 ;  /* 0x0000000211117807 */ /* 0x000fe20004000000 */
[----:B-12-4-:R-:W-:Y:S06]  /*05a0*/  BAR.SYNC.DEFER_BLOCKING 0x0 ;  /* 0x0000000000007b1d */ /* 0x016fec0000010000 */
[----:B------:R-:W-:Y:S05]  /*05b0*/  @!P0 BRA `(.L_x_105) ;  /* 0x00000048006c8947 */ /* 0x000fea0003800000 */
.L_x_106:
        /* <DEDUP_REMOVED lines=33> */
.L_x_109:
        /* <DEDUP_REMOVED lines=15> */
.L_x_108:
        /* <DEDUP_REMOVED lines=22> */
.L_x_111:
        /* <DEDUP_REMOVED lines=15> */
.L_x_110:
        /* <DEDUP_REMOVED lines=8> */
.L_x_199:
        /* <DEDUP_REMOVED lines=13> */
.L_x_113:
        /* <DEDUP_REMOVED lines=111> */
.L_x_126:
[----:B------:R-:W-:Y:S01]  /*1350*/  ISETP.NE.AND P0, PT, R7, 0x3, PT ;  /* 0x000000030700780c */ /* 0x000fe20003f05270 */
[----:B------:R-:W-:-:S12]  /*1360*/  YIELD ;  /* 0x0000000000007946 */ /* 0x000fd80003800000 */
[----:B---3--:R-:W-:Y:S05]  /*1370*/  @!P0 BRA `(.L_x_116) ;  /* 0x0000000000048947 */ /* 0x008fea0003800000 */
[----:B------:R-:W-:Y:S01]  /*1380*/  BPT.TRAP 0x1 ;  /* 0x000000040000795c */ /* 0x000fe20000300000 */
.L_x_116:
[----:B------:R-:W-:Y:S01]  /*1390*/  IMAD R2, R4, 0x8, R16 ;  /* 0x0000000804027824 */ /* 0x000fe200078e0210 */
[----:B------:R-:W-:-:S04]  /*13a0*/  SHF.L.U32 R17, R5, 0x1f, RZ ;  /* 0x0000001f05117819 */ /* 0x000fc800000006ff */
[----:B------:R2:W3:Y:S01]  /*13b0*/  SYNCS.PHASECHK.TRANS64.TRYWAIT P1, [R2+URZ+0x30810], R17 ;  /* 0x03081011020075a7 */ /* 0x0004e2000802017f */
[----:B------:R-:W-:Y:S05]  /*13c0*/  @!P0 BRA `(.L_x_117) ;  /* 0x0000000000048947 */ /* 0x000fea0003800000 */
[----:B------:R-:W-:Y:S01]  /*13d0*/  BPT.TRAP 0x1 ;  /* 0x000000040000795c */ /* 0x000fe20000300000 */
.L_x_117:
[----:B---3--:R-:W-:Y:S05]  /*13e0*/  @P1 BRA `(.L_x_118) ;  /* 0x0000000000081947 */ /* 0x008fea0003800000 */
[----:B------:R-:W3:Y:S02]  /*13f0*/  SYNCS.PHASECHK.TRANS64.TRYWAIT P1, [R2+URZ+0x30810], R17 ;  /* 0x03081011020075a7 */ /* 0x000ee4000802017f */
[----:B---3--:R-:W-:Y:S05]  /*1400*/  @!P1 BRA `(.L_x_119) ;  /* 0x0000006c00349947 */ /* 0x008fea0003800000 */
.L_x_118:
        /* <DEDUP_REMOVED lines=72> */
[----:B------:R1:W1:Y:S04]  /*1890*/  LDS.64 R220, [R12+0x28020] ;  /* 0x028020000cdc7984 */ /* 0x0002680000000a00 */
        /* <DEDUP_REMOVED lines=8> */
.L_x_120:
[----:B------:R1:W1:Y:S01]  /*1920*/  SYNCS.PHASECHK.TRANS64.TRYWAIT P1, [R2+URZ+0x30830], R17 ;  /* 0x03083011020075a7 */ /* 0x000262000802017f */
[----:B------:R-:W-:Y:S05]  /*1930*/  @!P0 BRA `(.L_x_121) ;  /* 0x0000000000048947 */ /* 0x000fea0003800000 */
[----:B------:R-:W-:Y:S01]  /*1940*/  BPT.TRAP 0x1 ;  /* 0x000000040000795c */ /* 0x000fe20000300000 */
.L_x_121:
[----:B------:R-:W-:-:S05]  /*1950*/  VIADD R13, R16, 0x20000 ;  /* 0x00020000100d7836 */ /* 0x000fca0000000000 */
[----:B------:R-:W-:-:S04]  /*1960*/  SHF.R.U32.HI R13, RZ, 0x4, R13 ;  /* 0x00000004ff0d7819 */ /* 0x000fc8000001160d */
[----:B------:R-:W-:-:S04]  /*1970*/  LOP3.LUT R13, R13, 0x3fff, RZ, 0xc0, !PT ;  /* 0x00003fff0d0d7812 */ /* 0x000fc800078ec0ff */
[----:B------:R-:W-:Y:S01]  /*1980*/  LOP3.LUT R153, R13, 0x10000, RZ, 0xfc, !PT ;  /* 0x000100000d997812 */ /* 0x000fe200078efcff */
[----:B-1----:R-:W-:Y:S06]  /*1990*/  @P1 BRA `(.L_x_122) ;  /* 0x0000000000081947 */ /* 0x002fec0003800000 */
[----:B------:R-:W1:Y:S02]  /*19a0*/  SYNCS.PHASECHK.TRANS64.TRYWAIT P1, [R2+URZ+0x30830], R17 ;  /* 0x03083011020075a7 */ /* 0x000e64000802017f */
[----:B-1----:R-:W-:Y:S05]  /*19b0*/  @!P1 BRA `(.L_x_123) ;  /* 0x0000006400dc9947 */ /* 0x002fea0003800000 */
.L_x_122:
        /* <DEDUP_REMOVED lines=166> */
[----:B------:R-:W-:Y:S01]  /*2420*/  FFMA.FTZ R154, R155, UR5, -R220 ;  /* 0x000000059b9a7c23 */ /* 0x000fe200080108dc */
        /* <DEDUP_REMOVED lines=330> */
.L_x_124:
        /* <DEDUP_REMOVED lines=49> */
.L_x_125:
        /* <DEDUP_REMOVED lines=11> */
.L_x_115:
        /* <DEDUP_REMOVED lines=83> */
.L_x_127:
        /* <DEDUP_REMOVED lines=19> */
.L_x_128:
        /* <DEDUP_REMOVED lines=18> */
.L_x_129:
        /* <DEDUP_REMOVED lines=18> */
.L_x_130:
        /* <DEDUP_REMOVED lines=161> */
.L_x_132:
[----:B------:R-:W-:Y:S05]  /*4f40*/  BSYNC B0 ;  /* 0x0000000000007941 */ /* 0x000fea0003800000 */
.L_x_131:
[----:B------:R-:W-:-:S04]  /*4f50*/  DEPBAR.LE SB0, 0x0 ;  /* 0x000080000000791a */ /* 0x000fc80000000000 */
[----:B------:R-:W-:Y:S05]  /*4f60*/  BRA `(.L_x_107) ;  /* 0x0000003000247947 */ /* 0x000fea0003800000 */
.L_x_105:
        /* <DEDUP_REMOVED lines=14> */
[----:B------:R-:W-:Y:S01]  /*5050*/  ULDC UR13, c[0x0][0x288] ;  /* 0x0000a200000d7ab9 */ /* 0x000fe20000000800 */
[----:B------:R-:W-:Y:S01]  /*5060*/  ULDC.64 UR14, c[0x0][0x2e0] ;  /* 0x0000b800000e7ab9 */ /* 0x000fe20000000a00 */
[----:B------:R-:W-:-:S04]  /*5070*/  ELECT P0, URZ, PT ;  /* 0x00000000003f782f */ /* 0x000fc80003800000 */
[----:B------:R-:W2:Y:S01]  /*5080*/  LDC R4, c[0x0][0x280] ;  /* 0x0000a000ff047b82 */ /* 0x000ea20000000800 */
[----:B-1----:R-:W-:Y:S02]  /*5090*/  USHF.R.S32.HI UR8, URZ, 0x1f, UR16 ;  /* 0x0000001f3f087899 */ /* 0x002fe40008011410 */
[----:B------:R-:W-:Y:S02]  /*50a0*/  UIMAD.WIDE.U32 UR4, UR16, UR10, URZ ;  /* 0x0000000a100472a5 */ /* 0x000fe4000f8e003f */
[----:B------:R-:W-:Y:S01]  /*50b0*/  UIMAD UR6, UR8, UR10, URZ ;  /* 0x0000000a080672a4 */ /* 0x000fe2000f8e023f */
[----:B--2---:R-:W-:-:S03]  /*50c0*/  ISETP.GE.AND P1, PT, R4, 0x1, PT ;  /* 0x000000010400780c */ /* 0x004fc60003f26270 */
[----:B------:R-:W-:Y:S02]  /*50d0*/  UIMAD UR7, UR16, UR11, UR6 ;  /* 0x0000000b100772a4 */ /* 0x000fe4000f8e0206 */
[----:B------:R-:W-:Y:S02]  /*50e0*/  USHF.R.S32.HI UR6, URZ, 0x1f, UR9 ;  /* 0x0000001f3f067899 */ /* 0x000fe40008011409 */
[----:B------:R-:W-:Y:S02]  /*50f0*/  UIMAD UR11, UR9, UR13, URZ ;  /* 0x0000000d090b72a4 */ /* 0x000fe4000f8e023f */
[----:B------:R-:W-:Y:S02]  /*5100*/  UIMAD UR6, UR6, UR14, URZ ;  /* 0x0000000e060672a4 */ /* 0x000fe4000f8e023f */
[----:B------:R-:W-:Y:S02]  /*5110*/  UIADD3 UR5, UR5, UR7, URZ ;  /* 0x0000000705057290 */ /* 0x000fe4000fffe03f */
[----:B------:R-:W-:-:S02]  /*5120*/  UIADD3 UR10, UP0, UR11, UR16, URZ ;  /* 0x000000100b0a7290 */ /* 0x000fc4000ff1e03f */
[----:B------:R-:W-:Y:S02]  /*5130*/  UIMAD UR12, UR9, UR15, UR6 ;  /* 0x0000000f090c72a4 */ /* 0x000fe4000f8e0206 */
[----:B------:R-:W-:Y:S02]  /*5140*/  UIMAD.WIDE.U32 UR6, UR9, UR14, UR4 ;  /* 0x0000000e090672a5 */ /* 0x000fe4000f8e0004 */
[----:B------:R-:W-:Y:S01]  /*5150*/  ULEA.HI.X.SX32 UR11, UR11, UR8, 0x1, UP0 ;  /* 0x000000080b0b7291 */ /* 0x000fe200080f0e3f */
[----:B------:R-:W-:Y:S11]  /*5160*/  @!P1 BRA `(.L_x_107) ;  /* 0x0000002c00a49947 */ /* 0x000ff60003800000 */
[----:B------:R-:W1:Y:S01]  /*5170*/  S2R R5, SR_TID.X ;  /* 0x0000000000057919 */ /* 0x000e620000002100 */
[C---:B------:R-:W-:Y:S01]  /*5180*/  VIADD R0, R4.reuse, 0x3f ;  /* 0x0000003f04007836 */ /* 0x040fe20000000000 */
[----:B------:R-:W-:Y:S01]  /*5190*/  ISETP.GE.AND P1, PT, R4, 0x41, PT ;  /* 0x000000410400780c */ /* 0x000fe20003f26270 */
[----:B------:R-:W-:Y:S01]  /*51a0*/  ULDC UR4, c[0x0][0x760] ;  /* 0x0001d80000047ab9 */ /* 0x000fe20000000800 */
[----:B------:R-:W2:Y:S01]  /*51b0*/  S2UR UR28, SR_CTAID.X ;  /* 0x00000000001c79c3 */ /* 0x000ea20000002500 */
[----:B------:R-:W-:Y:S01]  /*51c0*/  UIMAD UR13, UR13, UR4, URZ ;  /* 0x000000040d0d72a4 */ /* 0x000fe2000f8e023f */
[----:B------:R-:W-:Y:S01]  /*51d0*/  SHF.R.S32.HI R3, RZ, 0x1f, R0 ;  /* 0x0000001fff037819 */ /* 0x000fe20000011400 */
[----:B------:R-:W-:Y:S01]  /*51e0*/  UIADD3 UR12, UR7, UR12, URZ ;  /* 0x0000000c070c7290 */ /* 0x000fe2000fffe03f */
[----:B------:R-:W-:Y:S02]  /*51f0*/  UMOV UR4, URZ ;  /* 0x0000003f00047c82 */ /* 0x000fe40008000000 */
[----:B------:R-:W-:Y:S01]  /*5200*/  LEA.HI R3, R3, R0, RZ, 0x6 ;  /* 0x0000000003037211 */ /* 0x000fe200078f30ff */
[----:B------:R-:W-:-:S03]  /*5210*/  ULDC.64 UR26, c[0x0][0x208] ;  /* 0x00008200001a7ab9 */ /* 0x000fc60000000a00 */
[----:B------:R-:W-:-:S04]  /*5220*/  SHF.R.S32.HI R2, RZ, 0x6, R3 ;  /* 0x00000006ff027819 */ /* 0x000fc80000011403 */
[----:B------:R-:W-:Y:S02]  /*5230*/  VIMNMX R2, R2, 0x1, !PT ;  /* 0x0000000102027848 */ /* 0x000fe40007fe0100 */
[----:B-1----:R-:W-:Y:S02]  /*5240*/  LOP3.LUT R0, R5, 0x1f, RZ, 0xc0, !PT ;  /* 0x0000001f05007812 */ /* 0x002fe400078ec0ff */
[----:B------:R-:W-:Y:S01]  /*5250*/  LOP3.LUT R5, R2, 0x1, RZ, 0xc0, !PT ;  /* 0x0000000102057812 */ /* 0x000fe200078ec0ff */
[----:B--2---:R-:W-:Y:S06]  /*5260*/  @!P1 BRA `(.L_x_134) ;  /* 0x0000000800ac9947 */ /* 0x004fec0003800000 */
        /* <DEDUP_REMOVED lines=11> */
[----:B------:R-:W-:-:S12]  /*5320*/  UIADD3.X UR21, URZ, UR21, URZ, UP2, !UPT ;  /* 0x000000153f157290 */ /* 0x000fd800097fe43f */
.L_x_159:
[----:B------:R-:W-:Y:S01]  /*5330*/  UIMAD UR22, UR13, UR4, URZ ;  /* 0x000000040d1672a4 */ /* 0x000fe2000f8e023f */
[----:B------:R-:W-:Y:S01]  /*5340*/  ISETP.NE.AND P1, PT, R0, RZ, PT ;  /* 0x000000ff0000720c */ /* 0x000fe20003f25270 */
[----:B------:R-:W-:Y:S01]  /*5350*/  ULDC.64 UR8, c[0x0][0x768] ;  /* 0x0001da0000087ab9 */ /* 0x000fe20000000a00 */
[----:B------:R-:W-:Y:S01]  /*5360*/  USHF.L.U32 UR14, UR5, 0xe, URZ ;  /* 0x0000000e050e7899 */ /* 0x000fe2000800063f */
[----:B------:R-:W-:Y:S01]  /*5370*/  VIADD R4, R4, 0xfffffffe ;  /* 0xfffffffe04047836 */ /* 0x000fe20000000000 */
[----:B------:R-:W-:Y:S01]  /*5380*/  UIADD3 UR15, UP0, UR22, UR10, URZ ;  /* 0x0000000a160f7290 */ /* 0x000fe2000ff1e03f */
[----:B------:R-:W-:Y:S01]  /*5390*/  BSSY B0, `(.L_x_135) ;  /* 0x0000010000007945 */ /* 0x000fe20003800000 */
[----:B------:R-:W-:Y:S02]  /*53a0*/  UIMAD.WIDE UR32, UR14, 0x4, UR16 ;  /* 0x000000040e2078a5 */ /* 0x000fe4000f8e0210 */
[----:B------:R-:W-:Y:S01]  /*53b0*/  ULEA.HI.X.SX32 UR23, UR22, UR11, 0x1, UP0 ;  /* 0x0000000b16177291 */ /* 0x000fe200080f0e3f */
[----:B------:R-:W-:Y:S01]  /*53c0*/  ISETP.NE.AND P2, PT, R4, RZ, PT ;  /* 0x000000ff0400720c */ /* 0x000fe20003f45270 */
[----:B------:R-:W-:-:S02]  /*53d0*/  ULEA UR24, UP0, UR15, UR8, 0x2 ;  /* 0x000000080f187291 */ /* 0x000fc4000f80103f */
[----:B------:R-:W-:Y:S02]  /*53e0*/  UIMAD.WIDE UR30, UR14, 0x4, UR18 ;  /* 0x000000040e1e78a5 */ /* 0x000fe4000f8e0212 */
[----:B------:R-:W-:Y:S02]  /*53f0*/  ULEA.HI.X UR23, UR15, UR9, UR23, 0x2, UP0 ;  /* 0x000000090f177291 */ /* 0x000fe400080f1417 */
[----:B-1----:R-:W-:Y:S01]  /*5400*/  IMAD.U32 R2, RZ, RZ, UR24 ;  /* 0x00000018ff027e24 */ /* 0x002fe2000f8e00ff */
[----:B------:R-:W-:-:S03]  /*5410*/  UIMAD.WIDE UR14, UR14, 0x4, UR20 ;  /* 0x000000040e0e78a5 */ /* 0x000fc6000f8e0214 */
[----:B------:R-:W-:Y:S01]  /*5420*/  IMAD.U32 R3, RZ, RZ, UR23 ;  /* 0x00000017ff037e24 */ /* 0x000fe2000f8e00ff */
[----:B------:R-:W-:Y:S08]  /*5430*/  @P1 BRA `(.L_x_136) ;  /* 0x0000000000141947 */ /* 0x000ff00003800000 */
.L_x_137:
[----:B------:R-:W2:Y:S04]  /*5440*/  LDG.E.STRONG.GPU R6, desc[UR26][R2.64] ;  /* 0x0000001a02067981 */ /* 0x000ea8000c1ef900 */
[----:B--2---:R-:W-:Y:S01]  /*5450*/  CCTL.IVALL ;  /* 0x00000000ff00798f */ /* 0x004fe20002000000 */
[----:B------:R-:W-:Y:S05]  /*5460*/  YIELD ;  /* 0x0000000000007946 */ /* 0x000fea0003800000 */
[----:B------:R-:W-:-:S13]  /*5470*/  ISETP.NE.AND P3, PT, R6, UR28, PT ;  /* 0x0000001c06007c0c */ /* 0x000fda000bf65270 */
[----:B------:R-:W-:Y:S05]  /*5480*/  @P3 BRA `(.L_x_137) ;  /* 0xfffffffc00ec3947 */ /* 0x000fea000383ffff */
.L_x_136:
[----:B------:R-:W-:Y:S05]  /*5490*/  BSYNC B0 ;  /* 0x0000000000007941 */ /* 0x000fea0003800000 */
.L_x_135:
[----:B------:R-:W-:-:S03]  /*54a0*/  UMOV UR23, 0xffffffff ;  /* 0xffffffff00177882 */ /* 0x000fc60000000000 */
[----:B------:R-:W-:Y:S05]  /*54b0*/  BRA.DIV UR23, `(.L_x_138) ;  /* 0x0000002e17307947 */ /* 0x000fea000b800000 */
[----:B------:R-:W-:Y:S01]  /*54c0*/  NOP ;  /* 0x0000000000007918 */ /* 0x000fe20000000000 */
.L_x_202:
[----:B------:R-:W-:Y:S05]  /*54d0*/  WARPSYNC.ALL ;  /* 0x0000000000007948 */ /* 0x000fea0003800000 */
[----:B------:R-:W-:Y:S06]  /*54e0*/  BAR.SYNC.DEFER_BLOCKING 0xd, 0xa0 ;  /* 0x0342800000007b1d */ /* 0x000fec0000010000 */
[----:B------:R-:W-:Y:S04]  /*54f0*/  BSSY B0, `(.L_x_139) ;  /* 0x0000011000007945 */ /* 0x000fe80003800000 */
[----:B------:R-:W-:Y:S05]  /*5500*/  @!P0 BRA `(.L_x_140) ;  /* 0x00000000003c8947 */ /* 0x000fea0003800000 */
[----:B------:R-:W1:Y:S01]  /*5510*/  S2UR UR34, SR_CgaCtaId ;  /* 0x00000000002279c3 */ /* 0x000e620000008800 */
[----:B------:R-:W-:Y:S01]  /*5520*/  USHF.L.U32 UR23, UR4, 0xd, URZ ;  /* 0x0000000d04177899 */ /* 0x000fe2000800063f */
        /* <DEDUP_REMOVED lines=13> */
.L_x_140:
[----:B------:R-:W-:Y:S05]  /*5600*/  BSYNC B0 ;  /* 0x0000000000007941 */ /* 0x000fea0003800000 */
.L_x_139:
        /* <DEDUP_REMOVED lines=13> */
.L_x_142:
[----:B------:R-:W-:Y:S05]  /*56e0*/  BSYNC B0 ;  /* 0x0000000000007941 */ /* 0x000fea0003800000 */
.L_x_141:
[----:B------:R-:W-:Y:S06]  /*56f0*/  BAR.ARV 0xa, 0xa0 ;  /* 0x0282800000007b1d */ /* 0x000fec0000002000 */
[----:B------:R-:W-:Y:S04]  /*5700*/  BSSY B0, `(.L_x_143) ;  /* 0x0000003000007945 */ /* 0x000fe80003800000 */
[----:B------:R-:W-:Y:S05]  /*5710*/  @!P0 BRA `(.L_x_144) ;  /* 0x0000000000048947 */ /* 0x000fea0003800000 */
[----:B------:R-:W-:-:S04]  /*5720*/  DEPBAR.LE SB0, 0x0 ;  /* 0x000080000000791a */ /* 0x000fc80000000000 */
.L_x_144:
[----:B------:R-:W-:Y:S05]  /*5730*/  BSYNC B0 ;  /* 0x0000000000007941 */ /* 0x000fea0003800000 */
.L_x_143:
[----:B------:R-:W-:Y:S06]  /*5740*/  BAR.ARV 0xb, 0xa0 ;  /* 0x02c2800000007b1d */ /* 0x000fec0000002000 */
[----:B------:R-:W-:Y:S01]  /*5750*/  NOP ;  /* 0x0000000000007918 */ /* 0x000fe20000000000 */
[----:B------:R-:W-:Y:S04]  /*5760*/  BSSY B0, `(.L_x_145) ;  /* 0x0000011000007945 */ /* 0x000fe80003800000 */
[----:B------:R-:W-:Y:S05]  /*5770*/  @P1 BRA `(.L_x_146) ;  /* 0x00000000003c1947 */ /* 0x000fea0003800000 */
[----:B------:R-:W-:Y:S01]  /*5780*/  @!PT LDS RZ, [RZ] ;  /* 0x00000000fffff984 */ /* 0x000fe20000000800 */
[----:B------:R-:W-:Y:S01]  /*5790*/  @!PT LDS RZ, [RZ] ;  /* 0x00000000fffff984 */ /* 0x000fe20000000800 */
[----:B------:R-:W-:Y:S01]  /*57a0*/  @!PT LDS RZ, [RZ] ;  /* 0x00000000fffff984 */ /* 0x000fe20000000800 */
[----:B------:R-:W-:Y:S01]  /*57b0*/  @!PT LDS RZ, [RZ] ;  /* 0x00000000fffff984 */ /* 0x000fe20000000800 */
[----:B------:R1:W-:Y:S06]  /*57c0*/  MEMBAR.ALL.CTA ;  /* 0x0000000000007992 */ /* 0x0003ec0000008000 */
[----:B-1----:R-:W-:Y:S06]  /*57d0*/  MEMBAR.ALL.GPU ;  /* 0x0000000000007992 */ /* 0x002fec000000a000 */
[----:B------:R-:W-:-:S00]  /*57e0*/  ERRBAR ;  /* 0x00000000000079ab */ /* 0x000fc00000000000 */
[----:B------:R-:W-:Y:S06]  /*57f0*/  CGAERRBAR ;  /* 0x00000000000075ab */ /* 0x000fec0000000000 */
[----:B012345:R-:W-:Y:S01]  /*5800*/  CCTL.IVALL ;  /* 0x00000000ff00798f */ /* 0x03ffe20002000000 */
[----:B------:R-:W1:Y:S01]  /*5810*/  S2R R6, SR_LANEID ;  /* 0x0000000000067919 */ /* 0x000e620000000000 */
[----:B------:R-:W-:Y:S02]  /*5820*/  VOTEU.ANY UR23, UPT, PT ;  /* 0x0000000000177886 */ /* 0x000fe400038e0100 */
[----:B------:R-:W-:-:S02]  /*5830*/  UFLO.U32 UR24, UR23 ;  /* 0x00000017001872bd */ /* 0x000fc400080e0000 */
[----:B------:R-:W2:Y:S04]  /*5840*/  POPC R7, UR23 ;  /* 0x0000001700077d09 */ /* 0x000ea80008000000 */
[----:B-1----:R-:W-:-:S13]  /*5850*/  ISETP.EQ.U32.AND P3, PT, R6, UR24, PT ;  /* 0x0000001806007c0c */ /* 0x002fda000bf62070 */
[----:B--2---:R1:W-:Y:S02]  /*5860*/  @P3 REDG.E.ADD.S32.STRONG.GPU desc[UR26][R2.64], R7 ;  /* 0x000000070200398e */ /* 0x0043e4000c10e39a */
.L_x_146:
[----:B------:R-:W-:Y:S05]  /*5870*/  BSYNC B0 ;  /* 0x0000000000007941 */ /* 0x000fea0003800000 */
.L_x_145:
[----:B------:R-:W-:Y:S01]  /*5880*/  UIADD3 UR22, UR13, UR22, URZ ;  /* 0x000000160d167290 */ /* 0x000fe2000fffe03f */
[----:B------:R-:W-:Y:S03]  /*5890*/  BSSY B0, `(.L_x_147) ;  /* 0x000000d000007945 */ /* 0x000fe60003800000 */
[----:B------:R-:W-:-:S04]  /*58a0*/  UIADD3 UR23, UP0, UR22, UR10, URZ ;  /* 0x0000000a16177290 */ /* 0x000fc8000ff1e03f */
[----:B------:R-:W-:Y:S02]  /*58b0*/  ULEA.HI.X.SX32 UR22, UR22, UR11, 0x1, UP0 ;  /* 0x0000000b16167291 */ /* 0x000fe400080f0e3f */
[----:B------:R-:W-:-:S04]  /*58c0*/  ULEA UR8, UP0, UR23, UR8, 0x2 ;  /* 0x0000000817087291 */ /* 0x000fc8000f80103f */
[----:B------:R-:W-:Y:S02]  /*58d0*/  ULEA.HI.X UR22, UR23, UR9, UR22, 0x2, UP0 ;  /* 0x0000000917167291 */ /* 0x000fe400080f1416 */
[----:B-1----:R-:W-:-:S04]  /*58e0*/  IMAD.U32 R2, RZ, RZ, UR8 ;  /* 0x00000008ff027e24 */ /* 0x002fc8000f8e00ff */
[----:B------:R-:W-:Y:S01]  /*58f0*/  IMAD.U32 R3, RZ, RZ, UR22 ;  /* 0x00000016ff037e24 */ /* 0x000fe2000f8e00ff */
[----:B------:R-:W-:Y:S06]  /*5900*/  @P1 BRA `(.L_x_148) ;  /* 0x0000000000141947 */ /* 0x000fec0003800000 */
.L_x_149:
[----:B------:R-:W2:Y:S04]  /*5910*/  LDG.E.STRONG.GPU R6, desc[UR26][R2.64] ;  /* 0x0000001a02067981 */ /* 0x000ea8000c1ef900 */
[----:B--2---:R-:W-:Y:S01]  /*5920*/  CCTL.IVALL ;  /* 0x00000000ff00798f */ /* 0x004fe20002000000 */
[----:B------:R-:W-:Y:S05]  /*5930*/  YIELD ;  /* 0x0000000000007946 */ /* 0x000fea0003800000 */
[----:B------:R-:W-:-:S13]  /*5940*/  ISETP.NE.AND P3, PT, R6, UR28, PT ;  /* 0x0000001c06007c0c */ /* 0x000fda000bf65270 */
[----:B------:R-:W-:Y:S05]  /*5950*/  @P3 BRA `(.L_x_149) ;  /* 0xfffffffc00ec3947 */ /* 0x000fea000383ffff */
.L_x_148:
[----:B------:R-:W-:Y:S05]  /*5960*/  BSYNC B0 ;  /* 0x0000000000007941 */ /* 0x000fea0003800000 */
.L_x_147:
[----:B------:R-:W-:-:S03]  /*5970*/  UMOV UR8, 0xffffffff ;  /* 0xffffffff00087882 */ /* 0x000fc60000000000 */
[----:B------:R-:W-:Y:S05]  /*5980*/  BRA.DIV UR8, `(.L_x_150) ;  /* 0x0000002a08187947 */ /* 0x000fea000b800000 */
[----:B------:R-:W-:Y:S01]  /*5990*/  NOP ;  /* 0x0000000000007918 */ /* 0x000fe20000000000 */
.L_x_205:
[----:B------:R-:W-:Y:S05]  /*59a0*/  WARPSYNC.ALL ;  /* 0x0000000000007948 */ /* 0x000fea0003800000 */
        /* <DEDUP_REMOVED lines=12> */
.L_x_152:
[----:B------:R-:W-:Y:S05]  /*5a70*/  BSYNC B0 ;  /* 0x0000000000007941 */ /* 0x000fea0003800000 */
.L_x_151:
        /* <DEDUP_REMOVED lines=13> */
.L_x_154:
[----:B------:R-:W-:Y:S05]  /*5b50*/  BSYNC B0 ;  /* 0x0000000000007941 */ /* 0x000fea0003800000 */
.L_x_153:
[----:B------:R-:W-:Y:S06]  /*5b60*/  BAR.ARV 0xa, 0xa0 ;  /* 0x0282800000007b1d */ /* 0x000fec0000002000 */
[----:B------:R-:W-:Y:S04]  /*5b70*/  BSSY B0, `(.L_x_155) ;  /* 0x0000003000007945 */ /* 0x000fe80003800000 */
[----:B------:R-:W-:Y:S05]  /*5b80*/  @!P0 BRA `(.L_x_156) ;  /* 0x0000000000048947 */ /* 0x000fea0003800000 */
[----:B------:R-:W-:-:S04]  /*5b90*/  DEPBAR.LE SB0, 0x0 ;  /* 0x000080000000791a */ /* 0x000fc80000000000 */
.L_x_156:
[----:B------:R-:W-:Y:S05]  /*5ba0*/  BSYNC B0 ;  /* 0x0000000000007941 */ /* 0x000fea0003800000 */
.L_x_155:
[----:B------:R-:W-:Y:S06]  /*5bb0*/  BAR.ARV 0xb, 0xa0 ;  /* 0x02c2800000007b1d */ /* 0x000fec0000002000 */
[----:B------:R-:W-:Y:S01]  /*5bc0*/  NOP ;  /* 0x0000000000007918 */ /* 0x000fe20000000000 */
[----:B------:R-:W-:Y:S04]  /*5bd0*/  BSSY B0, `(.L_x_157) ;  /* 0x0000011000007945 */ /* 0x000fe80003800000 */
[----:B------:R-:W-:Y:S05]  /*5be0*/  @P1 BRA `(.L_x_158) ;  /* 0x00000000003c1947 */ /* 0x000fea0003800000 */
[----:B------:R-:W1:Y:S01]  /*5bf0*/  S2R R6, SR_LANEID ;  /* 0x0000000000067919 */ /* 0x000e620000000000 */
[----:B------:R-:W-:Y:S01]  /*5c00*/  @!PT LDS RZ, [RZ] ;  /* 0x00000000fffff984 */ /* 0x000fe20000000800 */
[----:B------:R-:W-:Y:S01]  /*5c10*/  @!PT LDS RZ, [RZ] ;  /* 0x00000000fffff984 */ /* 0x000fe20000000800 */
[----:B------:R-:W-:Y:S01]  /*5c20*/  @!PT LDS RZ, [RZ] ;  /* 0x00000000fffff984 */ /* 0x000fe20000000800 */
[----:B------:R-:W-:Y:S01]  /*5c30*/  @!PT LDS RZ, [RZ] ;  /* 0x00000000fffff984 */ /* 0x000fe20000000800 */
[----:B------:R2:W-:Y:S06]  /*5c40*/  MEMBAR.ALL.CTA ;  /* 0x0000000000007992 */ /* 0x0005ec0000008000 */
[----:B--2---:R-:W-:Y:S06]  /*5c50*/  MEMBAR.ALL.GPU ;  /* 0x0000000000007992 */ /* 0x004fec000000a000 */
[----:B------:R-:W-:-:S00]  /*5c60*/  ERRBAR ;  /* 0x00000000000079ab */ /* 0x000fc00000000000 */
[----:B------:R-:W-:Y:S06]  /*5c70*/  CGAERRBAR ;  /* 0x00000000000075ab */ /* 0x000fec0000000000 */
[----:B012345:R-:W-:Y:S01]  /*5c80*/  CCTL.IVALL ;  /* 0x00000000ff00798f */ /* 0x03ffe20002000000 */
[----:B------:R-:W-:Y:S02]  /*5c90*/  VOTEU.ANY UR8, UPT, PT ;  /* 0x0000000000087886 */ /* 0x000fe400038e0100 */
[----:B------:R-:W-:Y:S02]  /*5ca0*/  UFLO.U32 UR9, UR8 ;  /* 0x00000008000972bd */ /* 0x000fe400080e0000 */
[----:B------:R-:W2:Y:S04]  /*5cb0*/  POPC R7, UR8 ;  /* 0x0000000800077d09 */ /* 0x000ea80008000000 */
[----:B-1----:R-:W-:-:S13]  /*5cc0*/  ISETP.EQ.U32.AND P1, PT, R6, UR9, PT ;  /* 0x0000000906007c0c */ /* 0x002fda000bf22070 */
[----:B--2---:R1:W-:Y:S02]  /*5cd0*/  @P1 REDG.E.ADD.S32.STRONG.GPU desc[UR26][R2.64], R7 ;  /* 0x000000070200198e */ /* 0x0043e4000c10e39a */
.L_x_158:
[----:B------:R-:W-:Y:S05]  /*5ce0*/  BSYNC B0 ;  /* 0x0000000000007941 */ /* 0x000fea0003800000 */
.L_x_157:
[----:B------:R-:W-:Y:S02]  /*5cf0*/  UIADD3 UR4, UR4, 0x2, URZ ;  /* 0x0000000204047890 */ /* 0x000fe4000fffe03f */
[----:B------:R-:W-:Y:S01]  /*5d00*/  UIADD3 UR5, UR5, 0x1, URZ ;  /* 0x0000000105057890 */ /* 0x000fe2000fffe03f */
[----:B------:R-:W-:Y:S11]  /*5d10*/  @P2 BRA `(.L_x_159) ;  /* 0xfffffff400842947 */ /* 0x000ff6000383ffff */
.L_x_134:
[----:B------:R-:W-:-:S13]  /*5d20*/  ISETP.NE.AND P1, PT, R5, RZ, PT ;  /* 0x000000ff0500720c */ /* 0x000fda0003f25270 */
[----:B------:R-:W-:Y:S05]  /*5d30*/  @!P1 BRA `(.L_x_107) ;  /* 0x0000002000b09947 */ /* 0x000fea0003800000 */
[----:B------:R-:W-:Y:S01]  /*5d40*/  UIMAD UR5, UR13, UR4, URZ ;  /* 0x000000040d0572a4 */ /* 0x000fe2000f8e023f */
[----:B------:R-:W-:Y:S01]  /*5d50*/  ISETP.NE.AND P1, PT, R0, RZ, PT ;  /* 0x000000ff0000720c */ /* 0x000fe20003f25270 */
[----:B------:R-:W-:Y:S01]  /*5d60*/  ULDC.64 UR14, c[0x0][0x768] ;  /* 0x0001da00000e7ab9 */ /* 0x000fe20000000a00 */
[----:B------:R-:W-:Y:S01]  /*5d70*/  BSSY B0, `(.L_x_160) ;  /* 0x000000d000007945 */ /* 0x000fe20003800000 */
[----:B------:R-:W-:-:S04]  /*5d80*/  UIADD3 UR8, UP0, UR5, UR10, URZ ;  /* 0x0000000a05087290 */ /* 0x000fc8000ff1e03f */
[----:B------:R-:W-:Y:S02]  /*5d90*/  ULEA.HI.X.SX32 UR5, UR5, UR11, 0x1, UP0 ;  /* 0x0000000b05057291 */ /* 0x000fe400080f0e3f */
[----:B------:R-:W-:-:S04]  /*5da0*/  ULEA UR9, UP0, UR8, UR14, 0x2 ;  /* 0x0000000e08097291 */ /* 0x000fc8000f80103f */
[----:B------:R-:W-:Y:S02]  /*5db0*/  ULEA.HI.X UR5, UR8, UR15, UR5, 0x2, UP0 ;  /* 0x0000000f08057291 */ /* 0x000fe400080f1405 */
[----:B-1----:R-:W-:-:S04]  /*5dc0*/  IMAD.U32 R2, RZ, RZ, UR9 ;  /* 0x00000009ff027e24 */ /* 0x002fc8000f8e00ff */
[----:B------:R-:W-:Y:S01]  /*5dd0*/  IMAD.U32 R3, RZ, RZ, UR5 ;  /* 0x00000005ff037e24 */ /* 0x000fe2000f8e00ff */
[----:B------:R-:W-:Y:S06]  /*5de0*/  @P1 BRA `(.L_x_161) ;  /* 0x0000000000141947 */ /* 0x000fec0003800000 */
.L_x_162:
[----:B------:R-:W2:Y:S04]  /*5df0*/  LDG.E.STRONG.GPU R0, desc[UR26][R2.64] ;  /* 0x0000001a02007981 */ /* 0x000ea8000c1ef900 */
[----:B--2---:R-:W-:Y:S01]  /*5e00*/  CCTL.IVALL ;  /* 0x00000000ff00798f */ /* 0x004fe20002000000 */
[----:B------:R-:W-:Y:S05]  /*5e10*/  YIELD ;  /* 0x0000000000007946 */ /* 0x000fea0003800000 */
[----:B------:R-:W-:-:S13]  /*5e20*/  ISETP.NE.AND P2, PT, R0, UR28, PT ;  /* 0x0000001c00007c0c */ /* 0x000fda000bf45270 */
[----:B------:R-:W-:Y:S05]  /*5e30*/  @P2 BRA `(.L_x_162) ;  /* 0xfffffffc00ec2947 */ /* 0x000fea000383ffff */
.L_x_161:
[----:B------:R-:W-:Y:S05]  /*5e40*/  BSYNC B0 ;  /* 0x0000000000007941 */ /* 0x000fea0003800000 */
.L_x_160:
[----:B------:R-:W-:-:S03]  /*5e50*/  UMOV UR5, 0xffffffff ;  /* 0xffffffff00057882 */ /* 0x000fc60000000000 */
[----:B------:R-:W-:Y:S05]  /*5e60*/  BRA.DIV UR5, `(.L_x_163) ;  /* 0x0000002205fc7947 */ /* 0x000fea000b800000 */
[----:B------:R-:W-:Y:S01]  /*5e70*/  NOP ;  /* 0x0000000000007918 */ /* 0x000fe20000000000 */
.L_x_208:
[----:B------:R-:W-:Y:S01]  /*5e80*/  IMAD.U32 R6, RZ, RZ, UR4 ;  /* 0x00000004ff067e24 */ /* 0x000fe2000f8e00ff */
[----:B------:R-:W-:Y:S05]  /*5e90*/  WARPSYNC.ALL ;  /* 0x0000000000007948 */ /* 0x000fea0003800000 */
[----:B------:R-:W-:Y:S01]  /*5ea0*/  BAR.SYNC.DEFER_BLOCKING 0xd, 0xa0 ;  /* 0x0342800000007b1d */ /* 0x000fe20000010000 */
[----:B------:R-:W-:-:S05]  /*5eb0*/  IMAD.SHL.U32 R6, R6, 0x2000, RZ ;  /* 0x0000200006067824 */ /* 0x000fca00078e00ff */
[----:B------:R-:W-:Y:S04]  /*5ec0*/  BSSY B0, `(.L_x_164) ;  /* 0x0000012000007945 */ /* 0x000fe80003800000 */
[----:B------:R-:W-:Y:S05]  /*5ed0*/  @!P0 BRA `(.L_x_165) ;  /* 0x0000000000408947 */ /* 0x000fea0003800000 */
[----:B------:R-:W1:Y:S01]  /*5ee0*/  LDC.64 R8, c[0x0][0x2c0] ;  /* 0x0000b000ff087b82 */ /* 0x000e620000000a00 */
[C---:B------:R-:W-:Y:S01]  /*5ef0*/  IADD3 R4, P2, R6.reuse, UR6, RZ ;  /* 0x0000000606047c10 */ /* 0x040fe2000ff5e0ff */
[----:B------:R-:W-:Y:S01]  /*5f00*/  UMOV UR5, 0x400 ;  /* 0x0000040000057882 */ /* 0x000fe20000000000 */
[----:B------:R-:W-:Y:S01]  /*5f10*/  UMOV UR16, 0x0 ;  /* 0x0000000000107882 */ /* 0x000fe20000000000 */
[----:B------:R-:W-:Y:S01]  /*5f20*/  UMOV UR17, 0x14f00000 ;  /* 0x14f0000000117882 */ /* 0x000fe20000000000 */
[----:B------:R-:W-:-:S03]  /*5f30*/  LEA.HI.X.SX32 R5, R6, UR12, 0x1, P2 ;  /* 0x0000000c06057c11 */ /* 0x000fc600090f0eff */
[----:B------:R-:W2:Y:S01]  /*5f40*/  S2UR UR8, SR_CgaCtaId ;  /* 0x00000000000879c3 */ /* 0x000ea20000008800 */
[----:B-1----:R-:W-:-:S04]  /*5f50*/  LEA R0, P3, R4, R8, 0x2 ;  /* 0x0000000804007211 */ /* 0x002fc800078610ff */
[----:B------:R-:W-:Y:S02]  /*5f60*/  LEA.HI.X R4, R4, R9, R5, 0x2, P3 ;  /* 0x0000000904047211 */ /* 0x000fe400018f1405 */
[----:B------:R-:W-:Y:S02]  /*5f70*/  R2UR UR14, R0 ;  /* 0x00000000000e72ca */ /* 0x000fe400000e0000 */
[----:B------:R-:W-:Y:S01]  /*5f80*/  R2UR UR15, R4 ;  /* 0x00000000040f72ca */ /* 0x000fe200000e0000 */
[----:B--2---:R-:W-:-:S03]  /*5f90*/  ULEA UR5, UR8, UR5, 0x18 ;  /* 0x0000000508057291 */ /* 0x004fc6000f8ec03f */
[----:B------:R-:W-:Y:S01]  /*5fa0*/  UMOV UR8, 0x400 ;  /* 0x0000040000087882 */ /* 0x000fe20000000000 */
[----:B------:R-:W-:-:S09]  /*5fb0*/  UIADD3 UR5, UR5, 0x10000, URZ ;  /* 0x0001000005057890 */ /* 0x000fd2000fffe03f */
[----:B------:R1:W-:Y:S02]  /*5fc0*/  UBLKRED.G.S.ADD.F32.RN [UR14], [UR5], UR8, desc[UR16] ;  /* 0x0000100e050073bb */ /* 0x0003e400080a1408 */
[----:B-1----:R0:W-:Y:S02]  /*5fd0*/  UTMACMDFLUSH ;  /* 0x00000000000079b7 */ /* 0x0021e40000000000 */
.L_x_165:
[----:B------:R-:W-:Y:S05]  /*5fe0*/  BSYNC B0 ;  /* 0x0000000000007941 */ /* 0x000fea0003800000 */
.L_x_164:
[----:B------:R-:W-:Y:S06]  /*5ff0*/  BAR.SYNC.DEFER_BLOCKING 0xe, 0xa0 ;  /* 0x0382800000007b1d */ /* 0x000fec0000010000 */
[----:B------:R-:W-:Y:S04]  /*6000*/  BSSY B0, `(.L_x_166) ;  /* 0x0000013000007945 */ /* 0x000fe80003800000 */
[----:B------:R-:W-:Y:S05]  /*6010*/  @!P0 BRA `(.L_x_167) ;  /* 0x0000000000448947 */ /* 0x000fea0003800000 */
[----:B------:R-:W1:Y:S01]  /*6020*/  S2UR UR15, SR_CgaCtaId ;  /* 0x00000000000f79c3 */ /* 0x000e620000008800 */
[----:B------:R-:W-:Y:S01]  /*6030*/  R2UR UR5, R6 ;  /* 0x00000000060572ca */ /* 0x000fe200000e0000 */
[----:B------:R-:W-:Y:S01]  /*6040*/  UMOV UR14, 0x400 ;  /* 0x00000400000e7882 */ /* 0x000fe20000000000 */
[----:B------:R-:W-:Y:S01]  /*6050*/  ULDC.64 UR8, c[0x0][0x2c0] ;  /* 0x0000b00000087ab9 */ /* 0x000fe20000000a00 */
[----:B------:R-:W-:-:S10]  /*6060*/  UMOV UR17, 0x14f00000 ;  /* 0x14f0000000117882 */ /* 0x000fd40000000000 */
[----:B------:R-:W-:-:S04]  /*6070*/  UIADD3 UR5, UR5, 0x1000, URZ ;  /* 0x0000100005057890 */ /* 0x000fc8000fffe03f */
[----:B------:R-:W-:-:S04]  /*6080*/  UIADD3 UR16, UP0, UR5, UR6, URZ ;  /* 0x0000000605107290 */ /* 0x000fc8000ff1e03f */
[----:B------:R-:W-:Y:S02]  /*6090*/  ULEA.HI.X.SX32 UR5, UR5, UR12, 0x1, UP0 ;  /* 0x0000000c05057291 */ /* 0x000fe400080f0e3f */
[----:B-1----:R-:W-:Y:S02]  /*60a0*/  ULEA UR14, UR15, UR14, 0x18 ;  /* 0x0000000e0f0e7291 */ /* 0x002fe4000f8ec03f */
[----:B------:R-:W-:Y:S02]  /*60b0*/  ULEA UR8, UP0, UR16, UR8, 0x2 ;  /* 0x0000000810087291 */ /* 0x000fe4000f80103f */
[----:B------:R-:W-:Y:S02]  /*60c0*/  UIADD3 UR14, UR14, 0x14000, URZ ;  /* 0x000140000e0e7890 */ /* 0x000fe4000fffe03f */
[----:B------:R-:W-:-:S03]  /*60d0*/  ULEA.HI.X UR9, UR16, UR9, UR5, 0x2, UP0 ;  /* 0x0000000910097291 */ /* 0x000fc600080f1405 */
[----:B------:R-:W-:Y:S01]  /*60e0*/  UMOV UR5, 0x400 ;  /* 0x0000040000057882 */ /* 0x000fe20000000000 */
[----:B------:R-:W-:-:S05]  /*60f0*/  UMOV UR16, 0x0 ;  /* 0x0000000000107882 */ /* 0x000fca0000000000 */
[----:B------:R1:W-:Y:S01]  /*6100*/  UBLKRED.G.S.ADD.F32.RN [UR8], [UR14], UR5, desc[UR16] ;  /* 0x000010080e0073bb */ /* 0x0003e200080a1405 */
[----:B------:R0:W-:Y:S01]  /*6110*/  UTMACMDFLUSH ;  /* 0x00000000000079b7 */ /* 0x0001e20000000000 */
[----:B-1----:R-:W-:-:S04]  /*6120*/  DEPBAR.LE SB0, 0x1 ;  /* 0x000080400000791a */ /* 0x002fc80000000000 */
.L_x_167:
[----:B------:R-:W-:Y:S05]  /*6130*/  BSYNC B0 ;  /* 0x0000000000007941 */ /* 0x000fea0003800000 */
.L_x_166:
[----:B------:R-:W-:Y:S06]  /*6140*/  BAR.ARV 0xa, 0xa0 ;  /* 0x0282800000007b1d */ /* 0x000fec0000002000 */
[----:B------:R-:W-:Y:S04]  /*6150*/  BSSY B0, `(.L_x_168) ;  /* 0x0000003000007945 */ /* 0x000fe80003800000 */
[----:B------:R-:W-:Y:S05]  /*6160*/  @!P0 BRA `(.L_x_169) ;  /* 0x0000000000048947 */ /* 0x000fea0003800000 */
[----:B------:R-:W-:-:S04]  /*6170*/  DEPBAR.LE SB0, 0x0 ;  /* 0x000080000000791a */ /* 0x000fc80000000000 */
.L_x_169:
[----:B------:R-:W-:Y:S05]  /*6180*/  BSYNC B0 ;  /* 0x0000000000007941 */ /* 0x000fea0003800000 */
.L_x_168:
[----:B------:R-:W-:Y:S06]  /*6190*/  BAR.ARV 0xb, 0xa0 ;  /* 0x02c2800000007b1d */ /* 0x000fec0000002000 */
[----:B------:R-:W-:Y:S01]  /*61a0*/  NOP ;  /* 0x0000000000007918 */ /* 0x000fe20000000000 */
        /* <DEDUP_REMOVED lines=15> */
[----:B--2---:R4:W-:Y:S01]  /*62a0*/  @P0 REDG.E.ADD.S32.STRONG.GPU desc[UR26][R2.64], R5 ;  /* 0x000000050200098e */ /* 0x0049e2000c10e39a */
[----:B------:R-:W-:Y:S05]  /*62b0*/  BRA `(.L_x_107) ;  /* 0x0000001c00507947 */ /* 0x000fea0003800000 */
.L_x_133:
        /* <DEDUP_REMOVED lines=55> */
.L_x_209:
        /* <DEDUP_REMOVED lines=10> */
.L_x_173:
        /* <DEDUP_REMOVED lines=47> */
[----:B------:R-:W-:Y:S01]  /*69c0*/  R2UR UR14, R2 ;  /* 0x00000000020e72ca */ /* 0x000fe200000e0000 */
[----:B------:R-:W-:Y:S01]  /*69d0*/  IMAD.X R3, RZ, RZ, R0, P1 ;  /* 0x000000ffff037224 */ /* 0x000fe200008e0600 */
[----:B---3--:R-:W-:-:S04]  /*69e0*/  ISETP.GE.AND P1, PT, R12, 0x41, PT ;  /* 0x000000410c00780c */ /* 0x008fc80003f26270 */
[----:B------:R-:W-:-:S13]  /*69f0*/  R2UR UR15, R3 ;  /* 0x00000000030f72ca */ /* 0x000fda00000e0000 */
        /* <DEDUP_REMOVED lines=32> */
.L_x_184:
[----:B------:R-:W-:-:S04]  /*6c00*/  SHF.L.U32 R21, R9, 0x1f, RZ ;  /* 0x0000001f09157819 */ /* 0x000fc800000006ff */
[----:B-1----:R-:W1:Y:S02]  /*6c10*/  SYNCS.PHASECHK.TRANS64.TRYWAIT P1, [R11+URZ+0x30840], R21 ;  /* 0x030840150b0075a7 */ /* 0x002e64000802017f */
[----:B-12---:R-:W-:Y:S05]  /*6c20*/  @!P1 BRA `(.L_x_176) ;  /* 0x0000001400bc9947 */ /* 0x006fea0003800000 */
.L_x_210:
[----:B------:R-:W-:Y:S05]  /*6c30*/  @P0 BRA `(.L_x_177) ;  /* 0x0000000000140947 */ /* 0x000fea0003800000 */
[----:B------:R-:W-:Y:S01]  /*6c40*/  ISETP.NE.AND P1, PT, R14, RZ, PT ;  /* 0x000000ff0e00720c */ /* 0x000fe20003f25270 */
[----:B------:R-:W-:-:S04]  /*6c50*/  IMAD.MOV.U32 R0, RZ, RZ, 0x4100 ;  /* 0x00004100ff007424 */ /* 0x000fc800078e00ff */
[----:B------:R2:W-:Y:S08]  /*6c60*/  SYNCS.ARRIVE.TRANS64 RZ, [R11+URZ+0x30830], R0 ;  /* 0x030830000bff79a7 */ /* 0x0005f0000800003f */
[----:B------:R-:W-:Y:S05]  /*6c70*/  @!P1 BRA `(.L_x_177) ;  /* 0x0000000000049947 */ /* 0x000fea0003800000 */
[----:B------:R-:W-:Y:S01]  /*6c80*/  BPT.TRAP 0x1 ;  /* 0x000000040000795c */ /* 0x000fe20000300000 */
.L_x_177:
        /* <DEDUP_REMOVED lines=36> */
.L_x_211:
[----:B------:R-:W-:Y:S05]  /*6ed0*/  @P0 BRA `(.L_x_179) ;  /* 0x0000000000140947 */ /* 0x000fea0003800000 */
[----:B------:R-:W-:Y:S01]  /*6ee0*/  ISETP.NE.AND P1, PT, R14, RZ, PT ;  /* 0x000000ff0e00720c */ /* 0x000fe20003f25270 */
[----:B------:R-:W-:-:S04]  /*6ef0*/  IMAD.MOV.U32 R2, RZ, RZ, 0x4100 ;  /* 0x00004100ff027424 */ /* 0x000fc800078e00ff */
[----:B------:R3:W-:Y:S08]  /*6f00*/  SYNCS.ARRIVE.TRANS64 RZ, [R11+URZ+0x30818], R2 ;  /* 0x030818020bff79a7 */ /* 0x0007f0000800003f */
[----:B------:R-:W-:Y:S05]  /*6f10*/  @!P1 BRA `(.L_x_179) ;  /* 0x0000000000049947 */ /* 0x000fea0003800000 */
[----:B------:R-:W-:Y:S01]  /*6f20*/  BPT.TRAP 0x1 ;  /* 0x000000040000795c */ /* 0x000fe20000300000 */
.L_x_179:
        /* <DEDUP_REMOVED lines=27> */
.L_x_212:
        /* <DEDUP_REMOVED lines=9> */
.L_x_181:
        /* <DEDUP_REMOVED lines=31> */
.L_x_214:
[----:B------:R-:W-:Y:S05]  /*7360*/  @P0 BRA `(.L_x_183) ;  /* 0x0000000000140947 */ /* 0x000fea0003800000 */
[----:B------:R-:W-:Y:S01]  /*7370*/  ISETP.NE.AND P1, PT, R14, RZ, PT ;  /* 0x000000ff0e00720c */ /* 0x000fe20003f25270 */
[----:B-1----:R-:W-:-:S04]  /*7380*/  IMAD.MOV.U32 R4, RZ, RZ, 0x4100 ;  /* 0x00004100ff047424 */ /* 0x002fc800078e00ff */
[----:B------:R2:W-:Y:S08]  /*7390*/  SYNCS.ARRIVE.TRANS64 RZ, [R11+URZ+0x30810], R4 ;  /* 0x030810040bff79a7 */ /* 0x0005f0000800003f */
[----:B------:R-:W-:Y:S05]  /*73a0*/  @!P1 BRA `(.L_x_183) ;  /* 0x0000000000049947 */ /* 0x000fea0003800000 */
[----:B------:R-:W-:Y:S01]  /*73b0*/  BPT.TRAP 0x1 ;  /* 0x000000040000795c */ /* 0x000fe20000300000 */
.L_x_183:
        /* <DEDUP_REMOVED lines=29> */
.L_x_175:
[----:B------:R-:W-:-:S13]  /*7590*/  ISETP.NE.AND P1, PT, R19, RZ, PT ;  /* 0x000000ff1300720c */ /* 0x000fda0003f25270 */
[----:B------:R-:W-:Y:S05]  /*75a0*/  @!P1 BRA `(.L_x_174) ;  /* 0x0000000400289947 */ /* 0x000fea0003800000 */
[----:B------:R-:W-:-:S04]  /*75b0*/  SHF.L.U32 R12, R9, 0x1f, RZ ;  /* 0x0000001f090c7819 */ /* 0x000fc800000006ff */
[----:B------:R-:W3:Y:S02]  /*75c0*/  SYNCS.PHASECHK.TRANS64.TRYWAIT P1, [R11+URZ+0x30840], R12 ;  /* 0x0308400c0b0075a7 */ /* 0x000ee4000802017f */
[----:B---3--:R-:W-:Y:S05]  /*75d0*/  @!P1 BRA `(.L_x_185) ;  /* 0x0000000c00a49947 */ /* 0x008fea0003800000 */
.L_x_215:
[----:B------:R-:W-:Y:S05]  /*75e0*/  @P0 BRA `(.L_x_186) ;  /* 0x0000000000140947 */ /* 0x000fea0003800000 */
[----:B------:R-:W-:Y:S01]  /*75f0*/  ISETP.NE.AND P1, PT, R14, RZ, PT ;  /* 0x000000ff0e00720c */ /* 0x000fe20003f25270 */
[----:B-12---:R-:W-:-:S04]  /*7600*/  IMAD.MOV.U32 R4, RZ, RZ, 0x4100 ;  /* 0x00004100ff047424 */ /* 0x006fc800078e00ff */
[----:B------:R4:W-:Y:S08]  /*7610*/  SYNCS.ARRIVE.TRANS64 RZ, [R11+URZ+0x30830], R4 ;  /* 0x030830040bff79a7 */ /* 0x0009f0000800003f */
[----:B------:R-:W-:Y:S05]  /*7620*/  @!P1 BRA `(.L_x_186) ;  /* 0x0000000000049947 */ /* 0x000fea0003800000 */
[----:B------:R-:W-:Y:S01]  /*7630*/  BPT.TRAP 0x1 ;  /* 0x000000040000795c */ /* 0x000fe20000300000 */
.L_x_186:
        /* <DEDUP_REMOVED lines=33> */
.L_x_216:
[----:B------:R-:W-:Y:S05]  /*7850*/  @P0 BRA `(.L_x_188) ;  /* 0x0000000000140947 */ /* 0x000fea0003800000 */
[----:B------:R-:W-:Y:S01]  /*7860*/  ISETP.NE.AND P0, PT, R14, RZ, PT ;  /* 0x000000ff0e00720c */ /* 0x000fe20003f05270 */
[----:B------:R-:W-:-:S04]  /*7870*/  IMAD.MOV.U32 R4, RZ, RZ, 0x4100 ;  /* 0x00004100ff047424 */ /* 0x000fc800078e00ff */
[----:B------:R2:W-:Y:S08]  /*7880*/  SYNCS.ARRIVE.TRANS64 RZ, [R11+URZ+0x30818], R4 ;  /* 0x030818040bff79a7 */ /* 0x0005f0000800003f */
[----:B------:R-:W-:Y:S05]  /*7890*/  @!P0 BRA `(.L_x_188) ;  /* 0x0000000000048947 */ /* 0x000fea0003800000 */
[----:B------:R-:W-:Y:S01]  /*78a0*/  BPT.TRAP 0x1 ;  /* 0x000000040000795c */ /* 0x000fe20000300000 */
.L_x_188:
        /* <DEDUP_REMOVED lines=26> */
.L_x_174:
[----:B-12---:R-:W-:Y:S01]  /*7a50*/  IMAD R4, R20, 0x8, R11 ;  /* 0x0000000814047824 */ /* 0x006fe200078e020b */
[----:B------:R-:W-:Y:S01]  /*7a60*/  SHF.L.U32 R3, R9, 0x1f, RZ ;  /* 0x0000001f09037819 */ /* 0x000fe200000006ff */
[----:B------:R-:W1:Y:S03]  /*7a70*/  S2R R2, SR_TID.X ;  /* 0x0000000000027919 */ /* 0x000e660000002100 */
[----:B------:R-:W2:Y:S01]  /*7a80*/  SYNCS.PHASECHK.TRANS64.TRYWAIT P0, [R4+URZ+0x30840], R3 ;  /* 0x03084003040075a7 */ /* 0x000ea2000800017f */
[----:B-1----:R-:W-:-:S04]  /*7a90*/  LOP3.LUT R2, R2, 0x7f, RZ, 0xc0, !PT ;  /* 0x0000007f02027812 */ /* 0x002fc800078ec0ff */
[----:B------:R-:W-:Y:S01]  /*7aa0*/  ISETP.NE.AND P1, PT, R2, RZ, PT ;  /* 0x000000ff0200720c */ /* 0x000fe20003f25270 */
[----:B--2---:R-:W-:-:S12]  /*7ab0*/  @!P0 BRA `(.L_x_189) ;  /* 0x0000000800948947 */ /* 0x004fd80003800000 */
.L_x_217:
[----:B------:R-:W-:Y:S05]  /*7ac0*/  @P1 BRA `(.L_x_190) ;  /* 0x0000000000181947 */ /* 0x000fea0003800000 */
[----:B------:R-:W2:Y:S01]  /*7ad0*/  S2R R2, SR_TID.X ;  /* 0x0000000000027919 */ /* 0x000ea20000002100 */
[----:B-1----:R-:W-:-:S04]  /*7ae0*/  IMAD.MOV.U32 R3, RZ, RZ, 0x4100 ;  /* 0x00004100ff037424 */ /* 0x002fc800078e00ff */
[----:B------:R4:W-:Y:S01]  /*7af0*/  SYNCS.ARRIVE.TRANS64 RZ, [R4+URZ+0x30830], R3 ;  /* 0x0308300304ff79a7 */ /* 0x0009e2000800003f */
[----:B--2---:R-:W-:-:S13]  /*7b00*/  LOP3.LUT P0, RZ, R2, 0x1f, RZ, 0xc0, !PT ;  /* 0x0000001f02ff7812 */ /* 0x004fda000780c0ff */
[----:B----4-:R-:W-:Y:S05]  /*7b10*/  @!P0 BRA `(.L_x_190) ;  /* 0x0000000000048947 */ /* 0x010fea0003800000 */
[----:B------:R-:W-:Y:S01]  /*7b20*/  BPT.TRAP 0x1 ;  /* 0x000000040000795c */ /* 0x000fe20000300000 */
.L_x_190:
        /* <DEDUP_REMOVED lines=40> */
.L_x_171:
[----:B------:R-:W-:Y:S05]  /*7db0*/  BSYNC B0 ;  /* 0x0000000000007941 */ /* 0x000fea0003800000 */
.L_x_170:
[----:B------:R-:W-:-:S03]  /*7dc0*/  UMOV UR6, 0xffffffff ;  /* 0xffffffff00067882 */ /* 0x000fc60000000000 */
[----:B------:R-:W-:Y:S05]  /*7dd0*/  BRA.DIV UR6, `(.L_x_191) ;  /* 0x0000000606e07947 */ /* 0x000fea000b800000 */
[----:B------:R-:W-:-:S13]  /*7de0*/  ELECT P0, URZ, PT ;  /* 0x00000000003f782f */ /* 0x000fda0003800000 */
.L_x_220:
[----:B------:R-:W-:Y:S05]  /*7df0*/  @!P0 BRA `(.L_x_107) ;  /* 0x0000000000808947 */ /* 0x000fea0003800000 */
[----:B------:R-:W-:-:S04]  /*7e00*/  LOP3.LUT R17, R17, 0x2, RZ, 0xfc, !PT ;  /* 0x0000000211117812 */ /* 0x000fc800078efcff */
[----:B------:R-:W-:-:S13]  /*7e10*/  ISETP.NE.AND P0, PT, R17, 0x3, PT ;  /* 0x000000031100780c */ /* 0x000fda0003f05270 */
[----:B------:R-:W-:Y:S05]  /*7e20*/  @!P0 BRA `(.L_x_192) ;  /* 0x0000000000048947 */ /* 0x000fea0003800000 */
[----:B------:R-:W-:Y:S01]  /*7e30*/  BPT.TRAP 0x1 ;  /* 0x000000040000795c */ /* 0x000fe20000300000 */
.L_x_192:
        /* <DEDUP_REMOVED lines=15> */
.L_x_221:
[----:B------:R-:W2:Y:S02]  /*7f30*/  SYNCS.PHASECHK.TRANS64.TRYWAIT P1, [R3+URZ], R2 ;  /* 0x00000002030075a7 */ /* 0x000ea4000802017f */
[----:B--2---:R-:W-:Y:S05]  /*7f40*/  @!P1 BRA `(.L_x_194) ;  /* 0x0000000400bc9947 */ /* 0x004fea0003800000 */
.L_x_222:
[----:B------:R-:W-:Y:S05]  /*7f50*/  @!P0 BRA `(.L_x_195) ;  /* 0x0000000000048947 */ /* 0x000fea0003800000 */
[----:B------:R-:W-:Y:S01]  /*7f60*/  BPT.TRAP 0x1 ;  /* 0x000000040000795c */ /* 0x000fe20000300000 */
.L_x_195:
[----:B--2---:R-:W-:-:S04]  /*7f70*/  VIADD R3, R7, 0x30840 ;  /* 0x0003084007037836 */ /* 0x004fc80000000000 */
[----:B------:R-:W-:-:S04]  /*7f80*/  IMAD R0, R0, 0x8, R3 ;  /* 0x0000000800007824 */ /* 0x000fc800078e0203 */
[----:B------:R-:W2:Y:S02]  /*7f90*/  SYNCS.PHASECHK.TRANS64.TRYWAIT P0, [R0+URZ], R5 ;  /* 0x00000005000075a7 */ /* 0x000ea4000800017f */
[----:B--2---:R-:W-:Y:S05]  /*7fa0*/  @!P0 BRA `(.L_x_196) ;  /* 0x0000000400b88947 */ /* 0x004fea0003800000 */
.L_x_223:
[----:B------:R-:W-:-:S07]  /*7fb0*/  IMAD R3, R4, 0x8, R3 ;  /* 0x0000000804037824 */ /* 0x000fce00078e0203 */
.L_x_197:
[----:B---3--:R3:W4:Y:S02]  /*7fc0*/  SYNCS.PHASECHK.TRANS64.TRYWAIT P0, [R3+URZ], R2 ;  /* 0x00000002030075a7 */ /* 0x008724000800017f */
[----:B----4-:R-:W-:Y:S05]  /*7fd0*/  @!P0 NANOSLEEP.SYNCS 0x989680 ;  /* 0x009896800000895d */ /* 0x010fea0003900000 */
[----:B------:R-:W4:Y:S02]  /*7fe0*/  @!P0 SYNCS.PHASECHK.TRANS64 P0, [R3+URZ], R2 ;  /* 0x00000002030085a7 */ /* 0x000f24000800007f */
[----:B----4-:R-:W-:Y:S05]  /*7ff0*/  @!P0 BRA `(.L_x_197) ;  /* 0xfffffffc00f08947 */ /* 0x010fea000383ffff */
.L_x_107:
[----:B------:R-:W-:Y:S05]  /*8000*/  BSYNC B6 ;  /* 0x0000000000067941 */ /* 0x000fea0003800000 */
.L_x_104:
[----:B------:R-:W-:Y:S05]  /*8010*/  EXIT ;  /* 0x000000000000794d */ /* 0x000fea0003800000 */
.L_x_112:
[----:B------:R-:W-:Y:S02]  /*8020*/  IMAD.MOV.U32 R12, RZ, RZ, RZ ;  /* 0x000000ffff0c7224 */ /* 0x000fe400078e00ff */
[----:B------:R-:W-:Y:S02]  /*8030*/  IMAD.MOV.U32 R11, RZ, RZ, 0x1f ;  /* 0x0000001fff0b7424 */ /* 0x000fe400078e00ff */
[----:B------:R-:W-:-:S07]  /*8040*/  IMAD.MOV.U32 R15, RZ, RZ, -0x1 ;  /* 0xffffffffff0f7424 */ /* 0x000fce00078e00ff */
[----:B------:R-:W-:Y:S05]  /*8050*/  WARPSYNC.COLLECTIVE R15, `(.L_x_198) ;  /* 0x000000000f087348 */ /* 0x000fea0003c00000 */
[----:B------:R1:W2:Y:S02]  /*8060*/  SHFL.IDX P6, R14, R13, R12, R11 ;  /* 0x0000000c0d0e7389 */ /* 0x0002a400000c000b */
[----:B-12---:R-:W-:Y:S01]  /*8070*/  ENDCOLLECTIVE ;  /* 0x000000000000791b */ /* 0x006fe20003800000 */
.L_x_198:
[----:B------:R-:W-:Y:S05]  /*8080*/  BRA `(.L_x_199) ;  /* 0xffffff8800c07947 */ /* 0x000fea000383ffff */
.L_x_114:
[----:B--2---:R2:W3:Y:S02]  /*8090*/  SYNCS.PHASECHK.TRANS64.TRYWAIT P0, [R16+URZ+0x30800], R9 ;  /* 0x03080009100075a7 */ /* 0x0044e4000800017f */
[----:B---3--:R-:W-:Y:S05]  /*80a0*/  @!P0 NANOSLEEP.SYNCS 0x989680 ;  /* 0x009896800000895d */ /* 0x008fea0003900000 */
[----:B------:R-:W3:Y:S02]  /*80b0*/  @!P0 SYNCS.PHASECHK.TRANS64 P0, [R16+URZ+0x30800], R9 ;  /* 0x03080009100085a7 */ /* 0x000ee4000800007f */
[----:B---3--:R-:W-:Y:S05]  /*80c0*/  @!P0 BRA `(.L_x_114) ;  /* 0xfffffffc00f08947 */ /* 0x008fea000383ffff */
[----:B------:R-:W-:Y:S05]  /*80d0*/  BRA `(.L_x_113) ;  /* 0xffffff8800e07947 */ /* 0x000fea000383ffff */
.L_x_119:
[----:B---3--:R3:W4:Y:S02]  /*80e0*/  SYNCS.PHASECHK.TRANS64.TRYWAIT P1, [R2+URZ+0x30810], R17 ;  /* 0x03081011020075a7 */ /* 0x008724000802017f */
[----:B----4-:R-:W-:Y:S05]  /*80f0*/  @!P1 NANOSLEEP.SYNCS 0x989680 ;  /* 0x009896800000995d */ /* 0x010fea0003900000 */
[----:B------:R-:W4:Y:S02]  /*8100*/  @!P1 SYNCS.PHASECHK.TRANS64 P1, [R2+URZ+0x30810], R17 ;  /* 0x03081011020095a7 */ /* 0x000f24000802007f */
[----:B----4-:R-:W-:Y:S05]  /*8110*/  @!P1 BRA `(.L_x_119) ;  /* 0xfffffffc00f09947 */ /* 0x010fea000383ffff */
[----:B------:R-:W-:Y:S05]  /*8120*/  BRA `(.L_x_118) ;  /* 0xffffff9000b87947 */ /* 0x000fea000383ffff */
.L_x_123:
[----:B------:R1:W1:Y:S02]  /*8130*/  SYNCS.PHASECHK.TRANS64.TRYWAIT P1, [R2+URZ+0x30830], R17 ;  /* 0x03083011020075a7 */ /* 0x000264000802017f */
[----:B-1----:R-:W-:Y:S05]  /*8140*/  @!P1 NANOSLEEP.SYNCS 0x989680 ;  /* 0x009896800000995d */ /* 0x002fea0003900000 */
[----:B------:R-:W1:Y:S02]  /*8150*/  @!P1 SYNCS.PHASECHK.TRANS64 P1, [R2+URZ+0x30830], R17 ;  /* 0x03083011020095a7 */ /* 0x000e64000802007f */
[----:B-1----:R-:W-:Y:S05]  /*8160*/  @!P1 BRA `(.L_x_123) ;  /* 0xfffffffc00f09947 */ /* 0x002fea000383ffff */
[----:B------:R-:W-:Y:S05]  /*8170*/  BRA `(.L_x_122) ;  /* 0xffffff9800107947 */ /* 0x000fea000383ffff */
.L_x_138:
[----:B------:R-:W-:Y:S01]  /*8180*/  BSSY B0, `(.L_x_200) ;  /* 0x0000005000007945 */ /* 0x000fe20003800000 */
[----:B------:R-:W-:-:S07]  /*8190*/  IMAD.MOV.U32 R15, RZ, RZ, -0x1 ;  /* 0xffffffffff0f7424 */ /* 0x000fce00078e00ff */
[----:B------:R-:W-:Y:S05]  /*81a0*/  WARPSYNC.COLLECTIVE R15, `(.L_x_201) ;  /* 0x000000000f087348 */ /* 0x000fea0003c00000 */
[----:B------:R-:W-:Y:S01]  /*81b0*/  NOP ;  /* 0x0000000000007918 */ /* 0x000fe20000000000 */
[----:B------:R-:W-:Y:S01]  /*81c0*/  ENDCOLLECTIVE ;  /* 0x000000000000791b */ /* 0x000fe20003800000 */
.L_x_201:
[----:B------:R-:W-:Y:S05]  /*81d0*/  BSYNC B0 ;  /* 0x0000000000007941 */ /* 0x000fea0003800000 */
.L_x_200:
[----:B------:R-:W-:Y:S05]  /*81e0*/  BRA `(.L_x_202) ;  /* 0xffffffd000b87947 */ /* 0x000fea000383ffff */
.L_x_150:
[----:B------:R-:W-:Y:S01]  /*81f0*/  BSSY B0, `(.L_x_203) ;  /* 0x0000005000007945 */ /* 0x000fe20003800000 */
[----:B------:R-:W-:-:S07]  /*8200*/  IMAD.MOV.U32 R15, RZ, RZ, -0x1 ;  /* 0xffffffffff0f7424 */ /* 0x000fce00078e00ff */
[----:B------:R-:W-:Y:S05]  /*8210*/  WARPSYNC.COLLECTIVE R15, `(.L_x_204) ;  /* 0x000000000f087348 */ /* 0x000fea0003c00000 */
[----:B------:R-:W-:Y:S01]  /*8220*/  NOP ;  /* 0x0000000000007918 */ /* 0x000fe20000000000 */
[----:B------:R-:W-:Y:S01]  /*8230*/  ENDCOLLECTIVE ;  /* 0x000000000000791b */ /* 0x000fe20003800000 */
.L_x_204:
[----:B------:R-:W-:Y:S05]  /*8240*/  BSYNC B0 ;  /* 0x0000000000007941 */ /* 0x000fea0003800000 */
.L_x_203:
[----:B------:R-:W-:Y:S05]  /*8250*/  BRA `(.L_x_205) ;  /* 0xffffffd400d07947 */ /* 0x000fea000383ffff */
.L_x_163:
[----:B------:R-:W-:Y:S01]  /*8260*/  BSSY B0, `(.L_x_206) ;  /* 0x0000005000007945 */ /* 0x000fe20003800000 */
[----:B------:R-:W-:-:S07]  /*8270*/  IMAD.MOV.U32 R15, RZ, RZ, -0x1 ;  /* 0xffffffffff0f7424 */ /* 0x000fce00078e00ff */
[----:B------:R-:W-:Y:S05]  /*8280*/  WARPSYNC.COLLECTIVE R15, `(.L_x_207) ;  /* 0x000000000f087348 */ /* 0x000fea0003c00000 */
[----:B------:R-:W-:Y:S01]  /*8290*/  NOP ;  /* 0x0000000000007918 */ /* 0x000fe20000000000 */
[----:B------:R-:W-:Y:S01]  /*82a0*/  ENDCOLLECTIVE ;  /* 0x000000000000791b */ /* 0x000fe20003800000 */
.L_x_207:
[----:B------:R-:W-:Y:S05]  /*82b0*/  BSYNC B0 ;  /* 0x0000000000007941 */ /* 0x000fea0003800000 */
.L_x_206:
[----:B------:R-:W-:Y:S05]  /*82c0*/  BRA `(.L_x_208) ;  /* 0xffffffd800ec7947 */ /* 0x000fea000383ffff */
.L_x_172:
[----:B-1----:R1:W2:Y:S02]  /*82d0*/  SYNCS.PHASECHK.TRANS64.TRYWAIT P1, [R11+URZ+0x30820], R0 ;  /* 0x030820000b0075a7 */ /* 0x0022a4000802017f */
[----:B--2---:R-:W-:Y:S05]  /*82e0*/  @!P1 NANOSLEEP.SYNCS 0x989680 ;  /* 0x009896800000995d */ /* 0x004fea0003900000 */
[----:B------:R-:W2:Y:S02]  /*82f0*/  @!P1 SYNCS.PHASECHK.TRANS64 P1, [R11+URZ+0x30820], R0 ;  /* 0x030820000b0095a7 */ /* 0x000ea4000802007f */
[----:B--2---:R-:W-:Y:S05]  /*8300*/  @!P1 BRA `(.L_x_172) ;  /* 0xfffffffc00f09947 */ /* 0x004fea000383ffff */
[----:B------:R-:W-:Y:S05]  /*8310*/  BRA `(.L_x_209) ;  /* 0xffffffe000c47947 */ /* 0x000fea000383ffff */
.L_x_176:
[----:B-1----:R1:W2:Y:S02]  /*8320*/  SYNCS.PHASECHK.TRANS64.TRYWAIT P1, [R11+URZ+0x30840], R21 ;  /* 0x030840150b0075a7 */ /* 0x0022a4000802017f */
[----:B--2---:R-:W-:Y:S05]  /*8330*/  @!P1 NANOSLEEP.SYNCS 0x989680 ;  /* 0x009896800000995d */ /* 0x004fea0003900000 */
[----:B------:R-:W2:Y:S02]  /*8340*/  @!P1 SYNCS.PHASECHK.TRANS64 P1, [R11+URZ+0x30840], R21 ;  /* 0x030840150b0095a7 */ /* 0x000ea4000802007f */
[----:B--2---:R-:W-:Y:S05]  /*8350*/  @!P1 BRA `(.L_x_176) ;  /* 0xfffffffc00f09947 */ /* 0x004fea000383ffff */
[----:B------:R-:W-:Y:S05]  /*8360*/  BRA `(.L_x_210) ;  /* 0xffffffe800307947 */ /* 0x000fea000383ffff */
.L_x_178:
[----:B--2---:R2:W3:Y:S02]  /*8370*/  SYNCS.PHASECHK.TRANS64.TRYWAIT P1, [R11+URZ+0x30828], R21 ;  /* 0x030828150b0075a7 */ /* 0x0044e4000802017f */
[----:B---3--:R-:W-:Y:S05]  /*8380*/  @!P1 NANOSLEEP.SYNCS 0x989680 ;  /* 0x009896800000995d */ /* 0x008fea0003900000 */
[----:B------:R-:W3:Y:S02]  /*8390*/  @!P1 SYNCS.PHASECHK.TRANS64 P1, [R11+URZ+0x30828], R21 ;  /* 0x030828150b0095a7 */ /* 0x000ee4000802007f */
[----:B---3--:R-:W-:Y:S05]  /*83a0*/  @!P1 BRA `(.L_x_178) ;  /* 0xfffffffc00f09947 */ /* 0x008fea000383ffff */
[----:B------:R-:W-:Y:S05]  /*83b0*/  BRA `(.L_x_211) ;  /* 0xffffffe800c47947 */ /* 0x000fea000383ffff */
.L_x_180:
[----:B---3--:R3:W4:Y:S02]  /*83c0*/  SYNCS.PHASECHK.TRANS64.TRYWAIT P1, [R11+URZ+0x30848], R21 ;  /* 0x030848150b0075a7 */ /* 0x008724000802017f */
[----:B----4-:R-:W-:Y:S05]  /*83d0*/  @!P1 NANOSLEEP.SYNCS 0x989680 ;  /* 0x009896800000995d */ /* 0x010fea0003900000 */
[----:B------:R-:W4:Y:S02]  /*83e0*/  @!P1 SYNCS.PHASECHK.TRANS64 P1, [R11+URZ+0x30848], R21 ;  /* 0x030848150b0095a7 */ /* 0x000f24000802007f */
[----:B----4-:R-:W-:Y:S05]  /*83f0*/  @!P1 BRA `(.L_x_180) ;  /* 0xfffffffc00f09947 */ /* 0x010fea000383ffff */
[----:B------:R-:W-:Y:S05]  /*8400*/  BRA `(.L_x_212) ;  /* 0xffffffec00347947 */ /* 0x000fea000383ffff */
.L_x_182:
[----:B------:R-:W-:-:S07]  /*8410*/  SHF.L.U32 R4, R9, 0x1f, RZ ;  /* 0x0000001f09047819 */ /* 0x000fce00000006ff */
.L_x_213:
[----:B-1----:R1:W2:Y:S02]  /*8420*/  SYNCS.PHASECHK.TRANS64.TRYWAIT P1, [R11+URZ+0x30820], R4 ;  /* 0x030820040b0075a7 */ /* 0x0022a4000802017f */
[----:B--2---:R-:W-:Y:S05]  /*8430*/  @!P1 NANOSLEEP.SYNCS 0x989680 ;  /* 0x009896800000995d */ /* 0x004fea0003900000 */
[----:B------:R-:W2:Y:S02]  /*8440*/  @!P1 SYNCS.PHASECHK.TRANS64 P1, [R11+URZ+0x30820], R4 ;  /* 0x030820040b0095a7 */ /* 0x000ea4000802007f */
[----:B--2---:R-:W-:Y:S05]  /*8450*/  @!P1 BRA `(.L_x_213) ;  /* 0xfffffffc00f09947 */ /* 0x004fea000383ffff */
[----:B------:R-:W-:Y:S05]  /*8460*/  BRA `(.L_x_214) ;  /* 0xffffffec00bc7947 */ /* 0x000fea000383ffff */
.L_x_185:
[----:B---3--:R3:W4:Y:S02]  /*8470*/  SYNCS.PHASECHK.TRANS64.TRYWAIT P1, [R11+URZ+0x30840], R12 ;  /* 0x0308400c0b0075a7 */ /* 0x008724000802017f */
[----:B----4-:R-:W-:Y:S05]  /*8480*/  @!P1 NANOSLEEP.SYNCS 0x989680 ;  /* 0x009896800000995d */ /* 0x010fea0003900000 */
[----:B------:R-:W4:Y:S02]  /*8490*/  @!P1 SYNCS.PHASECHK.TRANS64 P1, [R11+URZ+0x30840], R12 ;  /* 0x0308400c0b0095a7 */ /* 0x000f24000802007f */
[----:B----4-:R-:W-:Y:S05]  /*84a0*/  @!P1 BRA `(.L_x_185) ;  /* 0xfffffffc00f09947 */ /* 0x010fea000383ffff */
[----:B------:R-:W-:Y:S05]  /*84b0*/  BRA `(.L_x_215) ;  /* 0xfffffff000487947 */ /* 0x000fea000383ffff */
.L_x_187:
[----:B-1----:R1:W2:Y:S02]  /*84c0*/  SYNCS.PHASECHK.TRANS64.TRYWAIT P1, [R11+URZ+0x30828], R12 ;  /* 0x0308280c0b0075a7 */ /* 0x0022a4000802017f */
[----:B--2---:R-:W-:Y:S05]  /*84d0*/  @!P1 NANOSLEEP.SYNCS 0x989680 ;  /* 0x009896800000995d */ /* 0x004fea0003900000 */
[----:B------:R-:W2:Y:S02]  /*84e0*/  @!P1 SYNCS.PHASECHK.TRANS64 P1, [R11+URZ+0x30828], R12 ;  /* 0x0308280c0b0095a7 */ /* 0x000ea4000802007f */
[----:B--2---:R-:W-:Y:S05]  /*84f0*/  @!P1 BRA `(.L_x_187) ;  /* 0xfffffffc00f09947 */ /* 0x004fea000383ffff */
[----:B------:R-:W-:Y:S05]  /*8500*/  BRA `(.L_x_216) ;  /* 0xfffffff000d07947 */ /* 0x000fea000383ffff */
.L_x_189:
[----:B-1----:R1:W2:Y:S02]  /*8510*/  SYNCS.PHASECHK.TRANS64.TRYWAIT P0, [R4+URZ+0x30840], R3 ;  /* 0x03084003040075a7 */ /* 0x0022a4000800017f */
[----:B--2---:R-:W-:Y:S05]  /*8520*/  @!P0 NANOSLEEP.SYNCS 0x989680 ;  /* 0x009896800000895d */ /* 0x004fea0003900000 */
[----:B------:R-:W2:Y:S02]  /*8530*/  @!P0 SYNCS.PHASECHK.TRANS64 P0, [R4+URZ+0x30840], R3 ;  /* 0x03084003040085a7 */ /* 0x000ea4000800007f */
[----:B--2---:R-:W-:Y:S05]  /*8540*/  @!P0 BRA `(.L_x_189) ;  /* 0xfffffffc00f08947 */ /* 0x004fea000383ffff */
[----:B------:R-:W-:Y:S05]  /*8550*/  BRA `(.L_x_217) ;  /* 0xfffffff400587947 */ /* 0x000fea000383ffff */
.L_x_191:
[----:B------:R-:W-:Y:S01]  /*8560*/  BSSY B0, `(.L_x_218) ;  /* 0x0000006000007945 */ /* 0x000fe20003800000 */
[----:B------:R-:W-:-:S07]  /*8570*/  IMAD.MOV.U32 R15, RZ, RZ, -0x1 ;  /* 0xffffffffff0f7424 */ /* 0x000fce00078e00ff */
[----:B------:R-:W-:Y:S05]  /*8580*/  WARPSYNC.COLLECTIVE R15, `(.L_x_219) ;  /* 0x000000000f0c7348 */ /* 0x000fea0003c00000 */
[----:B------:R-:W-:Y:S02]  /*8590*/  ELECT P6, UR62, PT ;  /* 0x00000000003e782f */ /* 0x000fe400038c0000 */
[----:B------:R-:W-:Y:S01]  /*85a0*/  MOV R14, UR62 ;  /* 0x0000003e000e7c02 */ /* 0x000fe20008000f00 */
[----:B------:R-:W-:Y:S10]  /*85b0*/  ENDCOLLECTIVE ;  /* 0x000000000000791b */ /* 0x000ff40003800000 */
.L_x_219:
[----:B------:R-:W-:Y:S05]  /*85c0*/  BSYNC B0 ;  /* 0x0000000000007941 */ /* 0x000fea0003800000 */
.L_x_218:
[----:B------:R-:W-:Y:S01]  /*85d0*/  PLOP3.LUT P0, PT, P6, PT, PT, 0x80, 0x0 ;  /* 0x000000000000781c */ /* 0x000fe2000370f070 */
[----:B------:R-:W-:-:S12]  /*85e0*/  BRA `(.L_x_220) ;  /* 0xfffffff800007947 */ /* 0x000fd8000383ffff */
.L_x_193:
[----:B-1----:R1:W2:Y:S02]  /*85f0*/  SYNCS.PHASECHK.TRANS64.TRYWAIT P1, [R6+URZ], R5 ;  /* 0x00000005060075a7 */ /* 0x0022a4000802017f */
[----:B--2---:R-:W-:Y:S05]  /*8600*/  @!P1 NANOSLEEP.SYNCS 0x989680 ;  /* 0x009896800000995d */ /* 0x004fea0003900000 */
[----:B------:R-:W2:Y:S02]  /*8610*/  @!P1 SYNCS.PHASECHK.TRANS64 P1, [R6+URZ], R5 ;  /* 0x00000005060095a7 */ /* 0x000ea4000802007f */
[----:B--2---:R-:W-:Y:S05]  /*8620*/  @!P1 BRA `(.L_x_193) ;  /* 0xfffffffc00f09947 */ /* 0x004fea000383ffff */
[----:B------:R-:W-:Y:S05]  /*8630*/  BRA `(.L_x_221) ;  /* 0xfffffff8003c7947 */ /* 0x000fea000383ffff */
.L_x_194:
[----:B--2---:R2:W3:Y:S02]  /*8640*/  SYNCS.PHASECHK.TRANS64.TRYWAIT P1, [R3+URZ], R2 ;  /* 0x00000002030075a7 */ /* 0x0044e4000802017f */
[----:B---3--:R-:W-:Y:S05]  /*8650*/  @!P1 NANOSLEEP.SYNCS 0x989680 ;  /* 0x009896800000995d */ /* 0x008fea0003900000 */
[----:B------:R-:W3:Y:S02]  /*8660*/  @!P1 SYNCS.PHASECHK.TRANS64 P1, [R3+URZ], R2 ;  /* 0x00000002030095a7 */ /* 0x000ee4000802007f */
[----:B---3--:R-:W-:Y:S05]  /*8670*/  @!P1 BRA `(.L_x_194) ;  /* 0xfffffffc00f09947 */ /* 0x008fea000383ffff */
[----:B------:R-:W-:Y:S05]  /*8680*/  BRA `(.L_x_222) ;  /* 0xfffffff800307947 */ /* 0x000fea000383ffff */
.L_x_196:
[----:B--2---:R2:W3:Y:S02]  /*8690*/  SYNCS.PHASECHK.TRANS64.TRYWAIT P0, [R0+URZ], R5 ;  /* 0x00000005000075a7 */ /* 0x0044e4000800017f */
[----:B---3--:R-:W-:Y:S05]  /*86a0*/  @!P0 NANOSLEEP.SYNCS 0x989680 ;  /* 0x009896800000895d */ /* 0x008fea0003900000 */
[----:B------:R-:W3:Y:S02]  /*86b0*/  @!P0 SYNCS.PHASECHK.TRANS64 P0, [R0+URZ], R5 ;  /* 0x00000005000085a7 */ /* 0x000ee4000800007f */
[----:B---3--:R-:W-:Y:S05]  /*86c0*/  @!P0 BRA `(.L_x_196) ;  /* 0xfffffffc00f08947 */ /* 0x008fea000383ffff */
[----:B------:R-:W-:Y:S05]  /*86d0*/  BRA `(.L_x_223) ;  /* 0xfffffff800347947 */ /* 0x000fea000383ffff */
.L_x_224:
        /* <DEDUP_REMOVED lines=10> */
.L_x_3654:


//--------------------- .text._ZN7cutlass13device_kernelIN5flash11enable_sm90INS1_16FlashAttnBwdSm90INS1_25CollectiveMainloopBwdSm90ILi2ELi2ELi2EN4cute5tupleIJNS5_1CILi1EEES8_S8_EEENS6_IJNS7_ILi64EEENS7_ILi128EEESB_EEENS_10bfloat16_tEfNS_4arch4Sm90ELb0ELb0ELb1ELb0ELb0ELb1ELb0ELb0ELi2ELi1ELi2ELi1ELb0EEENS1_24CollectiveEpilogueBwdGQAISC_fSF_Li256ELb0ELb0EEENS1_19SingleTileSchedulerILb0ELb0ELb0ELi128EEEEEEEEEvNT_6ParamsE --------------------------
	.section	.text._ZN7cutlass13device_kernelIN5flash11enable_sm90INS1_16FlashAttnBwdSm90INS1_25CollectiveMainloopBwdSm90ILi2ELi2ELi2EN4cute5tupleIJNS5_1CILi1EEES8_S8_EEENS6_IJNS7_ILi64EEENS7_ILi128EEESB_EEENS_10bfloat16_tEfNS_4arch4Sm90ELb0ELb0ELb1ELb0ELb0ELb1ELb0ELb0ELi2ELi1ELi2ELi1ELb0EEENS1_24CollectiveEpilogueBwdGQAISC_fSF_Li256ELb0ELb0EEENS1_19SingleTileSchedulerILb0ELb0ELb0ELi128EEEEEEEEEvNT_6ParamsE,"ax",@progbits
	.align	128
.text._ZN7cutlass13device_kernelIN5flash11enable_sm90INS1_16FlashAttnBwdSm90INS1_25CollectiveMainloopBwdSm90ILi2ELi2ELi2EN4cute5tupleIJNS5_1CILi1EEES8_S8_EEENS6_IJNS7_ILi64EEENS7_ILi128EEESB_EEENS_10bfloat16_tEfNS_4arch4Sm90ELb0ELb0ELb1ELb0ELb0ELb1ELb0ELb0ELi2ELi1ELi2ELi1ELb0EEENS1_24CollectiveEpilogueBwdGQAISC_fSF_Li256ELb0ELb0EEENS1_19SingleTileSchedulerILb0ELb0ELb0ELi128EEEEEEEEEvNT_6ParamsE:
        .type           _ZN7cutlass13device_kernelIN5flash11enable_sm90INS1_16FlashAttnBwdSm90INS1_25CollectiveMainloopBwdSm90ILi2ELi2ELi2EN4cute5tupleIJNS5_1CILi1EEES8_S8_EEENS6_IJNS7_ILi64EEENS7_ILi128EEESB_EEENS_10bfloat16_tEfNS_4arch4Sm90ELb0ELb0ELb1ELb0ELb0ELb1ELb0ELb0ELi2ELi1ELi2ELi1ELb0EEENS1_24CollectiveEpilogueBwdGQAISC_fSF_Li256ELb0ELb0EEENS1_19SingleTileSchedulerILb0ELb0ELb0ELi128EEEEEEEEEvNT_6ParamsE,@function
        .size           _ZN7cutlass13device_kernelIN5flash11enable_sm90INS1_16FlashAttnBwdSm90INS1_25CollectiveMainloopBwdSm90ILi2ELi2ELi2EN4cute5tupleIJNS5_1CILi1EEES8_S8_EEENS6_IJNS7_ILi64EEENS7_ILi128EEESB_EEENS_10bfloat16_tEfNS_4arch4Sm90ELb0ELb0ELb1ELb0ELb0ELb1ELb0ELb0ELi2ELi1ELi2ELi1ELb0EEENS1_24CollectiveEpilogueBwdGQAISC_fSF_Li256ELb0ELb0EEENS1_19SingleTileSchedulerILb0ELb0ELb0ELi128EEEEEEEEEvNT_6ParamsE,(.L_x_3655 - _ZN7cutlass13device_kernelIN5flash11enable_sm90INS1_16FlashAttnBwdSm90INS1_25CollectiveMainloopBwdSm90ILi2ELi2ELi2EN4cute5tupleIJNS5_1CILi1EEES8_S8_EEENS6_IJNS7_ILi64EEENS7_ILi128EEESB_EEENS_10bfloat16_tEfNS_4arch4Sm90ELb0ELb0ELb1ELb0ELb0ELb1ELb0ELb0ELi2ELi1ELi2ELi1ELb0EEENS1_24CollectiveEpilogueBwdGQAISC_fSF_Li256ELb0ELb0EEENS1_19SingleTileSchedulerILb0ELb0ELb0ELi128EEEEEEEEEvNT_6ParamsE)
        .other          _ZN7cutlass13device_kernelIN5flash11enable_sm90INS1_16FlashAttnBwdSm90INS1_25CollectiveMainloopBwdSm90ILi2ELi2ELi2EN4cute5tupleIJNS5_1CILi1EEES8_S8_EEENS6_IJNS7_ILi64EEENS7_ILi128EEESB_EEENS_10bfloat16_tEfNS_4arch4Sm90ELb0ELb0ELb1ELb0ELb0ELb1ELb0ELb0ELi2ELi1ELi2ELi1ELb0EEENS1_24CollectiveEpilogueBwdGQAISC_fSF_Li256ELb0ELb0EEENS1_19SingleTileSchedulerILb0ELb0ELb0ELi128EEEEEEEEEvNT_6ParamsE,@"STO_CUDA_ENTRY STV_DEFAULT"
_ZN7cutlass13device_kernelIN5flash11enable_sm90INS1_16FlashAttnBwdSm90INS1_25CollectiveMainloopBwdSm90ILi2ELi2ELi2EN4cute5tupleIJNS5_1CILi1EEES8_S8_EEENS6_IJNS7_ILi64EEENS7_ILi128EEESB_EEENS_10bfloat16_tEfNS_4arch4Sm90ELb0ELb0ELb1ELb0ELb0ELb1ELb0ELb0ELi2ELi1ELi2ELi1ELb0EEENS1_24CollectiveEpilogueBwdGQAISC_fSF_Li256ELb0ELb0EEENS1_19SingleTileSchedulerILb0ELb0ELb0ELi128EEEEEEEEEvNT_6ParamsE:
        /* <DEDUP_REMOVED lines=13> */
[----:B------:R-:W-:-:S02]  /*00d0*/  UIADD3.X UR7, URZ, UR5, URZ, UP0, !UPT ;  /* 0x000000053f077290 */ /* 0x000fc400087fe43f */
[----:B------:R-:W-:Y:S02]  /*00e0*/  UIADD3.X UR9, URZ, UR5, URZ, UP1, !UPT ;  /* 0x000000053f097290 */ /* 0x000fe40008ffe43f */
[----:B------:R-:W-:Y:S02]  /*00f0*/  UIADD3.X UR11, URZ, UR5, URZ, UP2, !UPT ;  /* 0x000000053f0b7290 */ /* 0x000fe400097fe43f */
[----:B------:R-:W-:-:S03]  /*0100*/  UIADD3.X UR5, URZ, UR5, URZ, UP3, !UPT ;  /* 0x000000053f057290 */ /* 0x000fc60009ffe43f */
[----:B------:R1:W-:Y:S02]  /*0110*/  UTMACCTL.PF [UR6] ;  /* 0x00000000060079b9 */ /* 0x0003e40008040000 */
[----:B------:R1:W-:Y:S02]  /*0120*/  UTMACCTL.PF [UR8] ;  /* 0x00000000080079b9 */ /* 0x0003e40008040000 */
[----:B------:R1:W-:Y:S02]  /*0130*/  UTMACCTL.PF [UR10] ;  /* 0x000000000a0079b9 */ /* 0x0003e40008040000 */
[----:B------:R1:W-:Y:S02]  /*0140*/  UTMACCTL.PF [UR4] ;  /* 0x00000000040079b9 */ /* 0x0003e40008040000 */
[----:B-1----:R-:W-:Y:S01]  /*0150*/  NOP ;  /* 0x0000000000007918 */ /* 0x002fe20000000000 */
.L_x_226:
[----:B------:R-:W-:Y:S05]  /*0160*/  BSYNC B0 ;  /* 0x0000000000007941 */ /* 0x000fea0003800000 */
.L_x_225:
        /* <DEDUP_REMOVED lines=34> */
.L_x_227:
        /* <DEDUP_REMOVED lines=22> */
.L_x_228:
[----:B------:R-:W-:Y:S01]  /*04f0*/  ISETP.NE.AND P0, PT, R2, RZ, PT ;  /* 0x000000ff0200720c */ /* 0x000fe20003f05270 */
[----:B------:R-:W-:Y:S01]  /*0500*/  IMAD.MOV.U32 R17, RZ, RZ, 0x1 ;  /* 0x00000001ff117424 */ /* 0x000fe200078e00ff */
[----:B------:R-:W-:Y:S01]  /*0510*/  NOP ;  /* 0x0000000000007918 */ /* 0x000fe20000000000 */
[----:B------:R-:W-:Y:S03]  /*0520*/  BSSY B6, `(.L_x_229) ;  /* 0x00006ff000067945 */ /* 0x000fe60003800000 */
[----:B------:R-:W-:Y:S01]  /*0530*/  SEL R17, R17, 0x2, !P0 ;  /* 0x0000000211117807 */ /* 0x000fe20004000000 */
[----:B-12-45:R-:W-:Y:S06]  /*0540*/  BAR.SYNC.DEFER_BLOCKING 0x0 ;  /* 0x0000000000007b1d */ /* 0x036fec0000010000 */
[----:B------:R-:W-:Y:S05]  /*0550*/  @!P0 BRA `(.L_x_230) ;  /* 0x0000004400d08947 */ /* 0x000fea0003800000 */
.L_x_231:
        /* <DEDUP_REMOVED lines=13> */
[----:B----4-:R-:W-:Y:S05]  /*0630*/  @!P0 BRA `(.L_x_232) ;  /* 0x0000006c00b48947 */ /* 0x010fea0003800000 */
        /* <DEDUP_REMOVED lines=19> */
.L_x_234:
        /* <DEDUP_REMOVED lines=15> */
.L_x_233:
        /* <DEDUP_REMOVED lines=22> */
.L_x_236:
        /* <DEDUP_REMOVED lines=15> */
.L_x_235:
        /* <DEDUP_REMOVED lines=8> */
.L_x_306:
[----:B------:R-:W-:Y:S01]  /*0b30*/  SHF.L.U32 R11, RZ, 0x1f, RZ ;  /* 0x0000001fff0b7819 */ /* 0x000fe200000006ff */
[----:B------:R-:W-:Y:S01]  /*0b40*/  IMAD.SHL.U32 R4, R0, 0x40, RZ ;  /* 0x0000004000047824 */ /* 0x000fe200078e00ff */
[-C--:B------:R-:W-:Y:S01]  /*0b50*/  LEA.HI R5, R3, R0.reuse, RZ, 0x5 ;  /* 0x0000000003057211 */ /* 0x080fe200078f28ff */
[----:B------:R-:W-:Y:S01]  /*0b60*/  IMAD.SHL.U32 R10, R13, 0x1000, RZ ;  /* 0x000010000d0a7824 */ /* 0x000fe200078e00ff */
[----:B------:R-:W3:Y:S01]  /*0b70*/  SYNCS.PHASECHK.TRANS64.TRYWAIT P0, [R16+URZ+0x30800], R11 ;  /* 0x0308000b100075a7 */ /* 0x000ee2000800017f */
[----:B------:R-:W-:Y:S02]  /*0b80*/  LEA.HI R6, R3, R0, RZ, 0x4 ;  /* 0x0000000003067211 */ /* 0x000fe400078f20ff */
[----:B------:R-:W-:Y:S02]  /*0b90*/  SHF.R.S32.HI R5, RZ, 0x5, R5 ;  /* 0x00000005ff057819 */ /* 0x000fe40000011405 */
[----:B------:R-:W-:Y:S02]  /*0ba0*/  SHF.R.S32.HI R9, RZ, 0x4, R6 ;  /* 0x00000004ff097819 */ /* 0x000fe40000011406 */
[----:B------:R-:W-:Y:S01]  /*0bb0*/  LOP3.LUT R4, R4, 0x1c0, RZ, 0xc0, !PT ;  /* 0x000001c004047812 */ /* 0x000fe200078ec0ff */
[----:B------:R-:W-:Y:S01]  /*0bc0*/  IMAD.SHL.U32 R5, R5, 0x10, RZ ;  /* 0x0000001005057824 */ /* 0x000fe200078e00ff */
[----:B------:R-:W-:-:S02]  /*0bd0*/  LEA.HI R7, R6, R9, RZ, 0x1 ;  /* 0x0000000906077211 */ /* 0x000fc400078f08ff */
[----:B------:R-:W-:Y:S02]  /*0be0*/  LEA.HI R6, R3, R0, RZ, 0x3 ;  /* 0x0000000003067211 */ /* 0x000fe400078f18ff */
[----:B------:R-:W-:Y:S02]  /*0bf0*/  LOP3.LUT R5, R4, 0x30, R5, 0xf8, !PT ;  /* 0x0000003004057812 */ /* 0x000fe400078ef805 */
[----:B------:R-:W-:Y:S02]  /*0c00*/  LOP3.LUT R8, R7, 0x7ffffe, RZ, 0xc0, !PT ;  /* 0x007ffffe07087812 */ /* 0x000fe400078ec0ff */
[----:B--2---:R-:W-:Y:S02]  /*0c10*/  LEA.HI R3, R14, R14, RZ, 0x1 ;  /* 0x0000000e0e037211 */ /* 0x004fe400078f08ff */
[----:B------:R-:W-:Y:S01]  /*0c20*/  LOP3.LUT R7, R5, 0x8, R6, 0xf8, !PT ;  /* 0x0000000805077812 */ /* 0x000fe200078ef806 */
[----:B------:R-:W-:Y:S01]  /*0c30*/  IMAD.IADD R9, R9, 0x1, -R8 ;  /* 0x0000000109097824 */ /* 0x000fe200078e0a08 */
[----:B------:R-:W-:-:S02]  /*0c40*/  LOP3.LUT R5, R2, 0xffffff80, RZ, 0xc0, !PT ;  /* 0xffffff8002057812 */ /* 0x000fc400078ec0ff */
[----:B------:R-:W-:Y:S01]  /*0c50*/  LOP3.LUT R3, R3, 0xfffffffe, RZ, 0xc0, !PT ;  /* 0xfffffffe03037812 */ /* 0x000fe200078ec0ff */
[----:B------:R-:W-:Y:S01]  /*0c60*/  IMAD R9, R9, 0x200, R10 ;  /* 0x0000020009097824 */ /* 0x000fe200078e020a */
[----:B------:R-:W-:Y:S01]  /*0c70*/  SHF.R.U32.HI R4, RZ, 0x3, R4 ;  /* 0x00000003ff047819 */ /* 0x000fe20000011604 */
[----:B------:R-:W-:Y:S02]  /*0c80*/  IMAD.IADD R5, R0, 0x1, -R5 ;  /* 0x0000000100057824 */ /* 0x000fe400078e0a05 */
[----:B------:R-:W-:Y:S01]  /*0c90*/  IMAD.IADD R8, R14, 0x1, -R3 ;  /* 0x000000010e087824 */ /* 0x000fe200078e0a03 */
[----:B------:R-:W-:Y:S01]  /*0ca0*/  LOP3.LUT R4, R7, R4, RZ, 0x3c, !PT ;  /* 0x0000000407047212 */ /* 0x000fe200078e3cff */
[----:B---3--:R-:W-:Y:S06]  /*0cb0*/  @P0 BRA `(.L_x_238) ;  /* 0x0000000000080947 */ /* 0x008fec0003800000 */
[----:B------:R-:W2:Y:S02]  /*0cc0*/  SYNCS.PHASECHK.TRANS64.TRYWAIT P0, [R16+URZ+0x30800], R11 ;  /* 0x0308000b100075a7 */ /* 0x000ea4000800017f */
[----:B--2---:R-:W-:Y:S05]  /*0cd0*/  @!P0 BRA `(.L_x_239) ;  /* 0x0000006800308947 */ /* 0x004fea0003800000 */
.L_x_238:
[----:B------:R-:W3:Y:S01]  /*0ce0*/  LDC R6, c[0x0][0x280] ;  /* 0x0000a000ff067b82 */ /* 0x000ee20000000800 */
[----:B------:R-:W-:Y:S01]  /*0cf0*/  SHF.R.S32.HI R0, RZ, 0x1f, R5 ;  /* 0x0000001fff007819 */ /* 0x000fe20000011405 */
[----:B------:R-:W-:Y:S01]  /*0d00*/  IMAD.IADD R12, R4, 0x1, R9 ;  /* 0x00000001040c7824 */ /* 0x000fe200078e0209 */
[----:B------:R-:W-:Y:S02]  /*0d10*/  CS2R R24, SRZ ;  /* 0x0000000000187805 */ /* 0x000fe4000001ff00 */
[----:B------:R-:W-:Y:S02]  /*0d20*/  CS2R R88, SRZ ;  /* 0x0000000000587805 */ /* 0x000fe4000001ff00 */
[----:B------:R-:W-:Y:S02]  /*0d30*/  LEA.HI R2, R0, R5, RZ, 0x2 ;  /* 0x0000000500027211 */ /* 0x000fe400078f10ff */
[----:B------:R-:W-:Y:S02]  /*0d40*/  CS2R R90, SRZ ;  /* 0x00000000005a7805 */ /* 0x000fe4000001ff00 */
[----:B------:R-:W-:-:S02]  /*0d50*/  CS2R R92, SRZ ;  /* 0x00000000005c7805 */ /* 0x000fc4000001ff00 */
[----:B------:R-:W-:Y:S02]  /*0d60*/  CS2R R94, SRZ ;  /* 0x00000000005e7805 */ /* 0x000fe4000001ff00 */
[----:B------:R-:W-:Y:S02]  /*0d70*/  LOP3.LUT R228, R2, 0x7ffffffc, RZ, 0xc0, !PT ;  /* 0x7ffffffc02e47812 */ /* 0x000fe400078ec0ff */
        /* <DEDUP_REMOVED lines=59> */
[----:B------:R-:W-:Y:S01]  /*1130*/  CS2R R86, SRZ ;  /* 0x0000000000567805 */ /* 0x000fe2000001ff00 */
[C---:B------:R-:W-:Y:S02]  /*1140*/  IMAD.SHL.U32 R9, R5.reuse, 0x4, RZ ;  /* 0x0000000405097824 */ /* 0x040fe400078e00ff */
[----:B------:R-:W-:Y:S01]  /*1150*/  IMAD.IADD R228, R5, 0x1, -R228 ;  /* 0x0000000105e47824 */ /* 0x000fe200078e0ae4 */
[----:B------:R-:W-:Y:S06]  /*1160*/  @!P0 BRA `(.L_x_240) ;  /* 0x0000002c00ac8947 */ /* 0x000fec0003800000 */
[----:B------:R-:W3:Y:S01]  /*1170*/  S2R R4, SR_CTAID.X ;  /* 0x0000000000047919 */ /* 0x000ee20000002500 */
[----:B------:R-:W3:Y:S01]  /*1180*/  LDC R7, c[0x0][0x290] ;  /* 0x0000a400ff077b82 */ /* 0x000ee20000000800 */
[----:B------:R-:W-:Y:S02]  /*1190*/  LEA.HI R5, R0, R5, RZ, 0x5 ;  /* 0x0000000500057211 */ /* 0x000fe400078f28ff */
[----:B------:R-:W-:Y:S02]  /*11a0*/  CS2R R150, SRZ ;  /* 0x0000000000967805 */ /* 0x000fe4000001ff00 */
[----:B------:R-:W-:Y:S02]  /*11b0*/  SHF.R.S32.HI R0, RZ, 0x2, R2 ;  /* 0x00000002ff007819 */ /* 0x000fe40000011402 */
[----:B------:R-:W-:Y:S02]  /*11c0*/  CS2R R148, SRZ ;  /* 0x0000000000947805 */ /* 0x000fe4000001ff00 */
[----:B------:R-:W-:-:S02]  /*11d0*/  SHF.R.S32.HI R5, RZ, 0x5, R5 ;  /* 0x00000005ff057819 */ /* 0x000fc40000011405 */
[----:B------:R-:W-:Y:S02]  /*11e0*/  CS2R R146, SRZ ;  /* 0x0000000000927805 */ /* 0x000fe4000001ff00 */
[----:B------:R-:W-:Y:S02]  /*11f0*/  SHF.R.S32.HI R3, RZ, 0x1f, R2 ;  /* 0x0000001fff037819 */ /* 0x000fe40000011402 */
[----:B------:R-:W-:Y:S02]  /*1200*/  CS2R R144, SRZ ;  /* 0x0000000000907805 */ /* 0x000fe4000001ff00 */
[----:B------:R-:W-:Y:S02]  /*1210*/  LEA.HI R2, R13, R13, RZ, 0x1 ;  /* 0x0000000d0d027211 */ /* 0x000fe400078f08ff */
[----:B------:R-:W-:Y:S02]  /*1220*/  CS2R R142, SRZ ;  /* 0x00000000008e7805 */ /* 0x000fe4000001ff00 */
[----:B------:R-:W-:-:S02]  /*1230*/  LEA.HI R3, R3, R0, RZ, 0x3 ;  /* 0x0000000003037211 */ /* 0x000fc400078f18ff */
[----:B------:R-:W-:Y:S02]  /*1240*/  CS2R R140, SRZ ;  /* 0x00000000008c7805 */ /* 0x000fe4000001ff00 */
[----:B------:R-:W-:Y:S02]  /*1250*/  LOP3.LUT R2, R2, 0xfffffffe, RZ, 0xc0, !PT ;  /* 0xfffffffe02027812 */ /* 0x000fe400078ec0ff */
[----:B------:R-:W-:Y:S02]  /*1260*/  CS2R R138, SRZ ;  /* 0x00000000008a7805 */ /* 0x000fe4000001ff00 */
[----:B------:R-:W-:Y:S02]  /*1270*/  LOP3.LUT R3, R3, 0xfffffff8, RZ, 0xc0, !PT ;  /* 0xfffffff803037812 */ /* 0x000fe400078ec0ff */
[----:B------:R-:W-:Y:S02]  /*1280*/  CS2R R136, SRZ ;  /* 0x0000000000887805 */ /* 0x000fe4000001ff00 */
[----:B------:R-:W-:Y:S01]  /*1290*/  CS2R R134, SRZ ;  /* 0x0000000000867805 */ /* 0x000fe2000001ff00 */
[----:B------:R-:W-:Y:S01]  /*12a0*/  IMAD.IADD R2, R13, 0x1, -R2 ;  /* 0x000000010d027824 */ /* 0x000fe200078e0a02 */
        /* <DEDUP_REMOVED lines=11> */
[----:B------:R-:W-:Y:S01]  /*1360*/  CS2R R110, SRZ ;  /* 0x00000000006e7805 */ /* 0x000fe2000001ff00 */
[----:B---3--:R-:W-:Y:S01]  /*1370*/  IMAD R4, R4, -0x80, R7 ;  /* 0xffffff8004047824 */ /* 0x008fe200078e0207 */
[----:B------:R-:W-:-:S02]  /*1380*/  LOP3.LUT R7, R17, 0x1, RZ, 0xfc, !PT ;  /* 0x0000000111077812 */ /* 0x000fc400078efcff */
[----:B------:R-:W-:Y:S02]  /*1390*/  CS2R R108, SRZ ;  /* 0x00000000006c7805 */ /* 0x000fe4000001ff00 */
[----:B------:R-:W-:Y:S01]  /*13a0*/  CS2R R106, SRZ ;  /* 0x00000000006a7805 */ /* 0x000fe2000001ff00 */
[----:B------:R-:W-:Y:S01]  /*13b0*/  IMAD R4, R5, -0x10, R4 ;  /* 0xfffffff005047824 */ /* 0x000fe200078e0204 */
[----:B------:R-:W-:Y:S01]  /*13c0*/  CS2R R104, SRZ ;  /* 0x0000000000687805 */ /* 0x000fe2000001ff00 */
[----:B------:R-:W-:Y:S01]  /*13d0*/  VIADD R5, R6, 0x3f ;  /* 0x0000003f06057836 */ /* 0x000fe20000000000 */
[----:B------:R-:W-:Y:S02]  /*13e0*/  CS2R R102, SRZ ;  /* 0x0000000000667805 */ /* 0x000fe4000001ff00 */
[----:B------:R-:W-:Y:S02]  /*13f0*/  CS2R R100, SRZ ;  /* 0x0000000000647805 */ /* 0x000fe4000001ff00 */
[----:B------:R-:W-:-:S02]  /*1400*/  IADD3 R3, R4, R3, -R0 ;  /* 0x0000000304037210 */ /* 0x000fc40007ffe800 */
[----:B------:R-:W-:Y:S02]  /*1410*/  CS2R R98, SRZ ;  /* 0x0000000000627805 */ /* 0x000fe4000001ff00 */
[----:B------:R-:W-:Y:S02]  /*1420*/  SHF.R.S32.HI R6, RZ, 0x1f, R5 ;  /* 0x0000001fff067819 */ /* 0x000fe40000011405 */
[----:B------:R-:W-:Y:S02]  /*1430*/  CS2R R96, SRZ ;  /* 0x0000000000607805 */ /* 0x000fe4000001ff00 */
[----:B------:R-:W-:Y:S02]  /*1440*/  CS2R R94, SRZ ;  /* 0x00000000005e7805 */ /* 0x000fe4000001ff00 */
[----:B------:R-:W-:Y:S02]  /*1450*/  CS2R R92, SRZ ;  /* 0x00000000005c7805 */ /* 0x000fe4000001ff00 */
[----:B--2---:R-:W-:Y:S01]  /*1460*/  LEA.HI R11, R6, R5, RZ, 0x6 ;  /* 0x00000005060b7211 */ /* 0x004fe200078f30ff */
[----:B------:R-:W-:Y:S01]  /*1470*/  IMAD R6, R2, -0x40, R3 ;  /* 0xffffffc002067824 */ /* 0x000fe200078e0203 */
[----:B------:R-:W-:Y:S01]  /*1480*/  CS2R R4, SRZ ;  /* 0x0000000000047805 */ /* 0x000fe2000001ff00 */
[----:B------:R-:W-:Y:S01]  /*1490*/  IMAD.MOV.U32 R3, RZ, RZ, RZ ;  /* 0x000000ffff037224 */ /* 0x000fe200078e00ff */
        /* <DEDUP_REMOVED lines=34> */
[----:B------:R-:W-:-:S07]  /*16c0*/  SHF.R.S32.HI R11, RZ, 0x6, R11 ;  /* 0x00000006ff0b7819 */ /* 0x000fce000001140b */
.L_x_251:
[----:B------:R-:W-:-:S13]  /*16d0*/  ISETP.NE.AND P0, PT, R7, 0x3, PT ;  /* 0x000000030700780c */ /* 0x000fda0003f05270 */
[----:B---3--:R-:W-:Y:S05]  /*16e0*/  @!P0 BRA `(.L_x_241) ;  /* 0x0000000000048947 */ /* 0x008fea0003800000 */
[----:B------:R-:W-:Y:S01]  /*16f0*/  BPT.TRAP 0x1 ;  /* 0x000000040000795c */ /* 0x000fe20000300000 */
.L_x_241:
[----:B------:R-:W-:Y:S01]  /*1700*/  IMAD R2, R3, 0x8, R16 ;  /* 0x0000000803027824 */ /* 0x000fe200078e0210 */
[----:B------:R-:W-:-:S04]  /*1710*/  SHF.L.U32 R153, R4, 0x1f, RZ ;  /* 0x0000001f04997819 */ /* 0x000fc800000006ff */
[----:B------:R2:W3:Y:S01]  /*1720*/  SYNCS.PHASECHK.TRANS64.TRYWAIT P1, [R2+URZ+0x30810], R153 ;  /* 0x03081099020075a7 */ /* 0x0004e2000802017f */
[----:B------:R-:W-:Y:S05]  /*1730*/  @!P0 BRA `(.L_x_242) ;  /* 0x0000000000048947 */ /* 0x000fea0003800000 */
[----:B------:R-:W-:Y:S01]  /*1740*/  BPT.TRAP 0x1 ;  /* 0x000000040000795c */ /* 0x000fe20000300000 */
.L_x_242:
[----:B---3--:R-:W-:Y:S05]  /*1750*/  @P1 BRA `(.L_x_243) ;  /* 0x0000000000081947 */ /* 0x008fea0003800000 */
[----:B------:R-:W3:Y:S02]  /*1760*/  SYNCS.PHASECHK.TRANS64.TRYWAIT P1, [R2+URZ+0x30810], R153 ;  /* 0x03081099020075a7 */ /* 0x000ee4000802017f */
[----:B---3--:R-:W-:Y:S05]  /*1770*/  @!P1 BRA `(.L_x_244) ;  /* 0x0000005c009c9947 */ /* 0x008fea0003800000 */
.L_x_243:
[----:B------:R-:W-:Y:S05]  /*1780*/  WARPSYNC.ALL ;  /* 0x0000000000007948 */ /* 0x000fea0003800000 */
[----:B------:R-:W-:Y:S01]  /*1790*/  VIADD R0, R16, 0x18000 ;  /* 0x0001800010007836 */ /* 0x000fe20000000000 */
[----:B------:R-:W-:Y:S01]  /*17a0*/  WARPGROUP.ARRIVE ;  /* 0x00000000000079c5 */ /* 0x000fe20000000000 */
[----:B-1----:R-:W-:Y:S01]  /*17b0*/  IMAD R13, R8, 0x2000, R16 ;  /* 0x00002000080d7824 */ /* 0x002fe200078e0210 */
[----:B------:R-:W-:Y:S01]  /*17c0*/  UMOV UR5, 0x40000040 ;  /* 0x4000004000057882 */ /* 0x000fe20000000000 */
[----:B------:R-:W-:Y:S01]  /*17d0*/  UMOV UR7, 0x40000040 ;  /* 0x4000004000077882 */ /* 0x000fe20000000000 */
[----:B------:R-:W-:-:S02]  /*17e0*/  SHF.R.U32.HI R0, RZ, 0x4, R0 ;  /* 0x00000004ff007819 */ /* 0x000fc40000011600 */
[----:B------:R-:W-:Y:S01]  /*17f0*/  R2UR UR9, R13 ;  /* 0x000000000d0972ca */ /* 0x000fe200000e0000 */
[----:B------:R-:W-:Y:S01]  /*1800*/  IMAD R13, R3, 0x20, R228 ;  /* 0x00000020030d7824 */ /* 0x000fe200078e02e4 */
[----:B------:R-:W-:-:S03]  /*1810*/  LOP3.LUT R0, R0, 0x3fff, RZ, 0xc0, !PT ;  /* 0x00003fff00007812 */ /* 0x000fc600078ec0ff */
[----:B------:R-:W-:Y:S01]  /*1820*/  IMAD.SHL.U32 R13, R13, 0x2, RZ ;  /* 0x000000020d0d7824 */ /* 0x000fe200078e00ff */
[----:B------:R-:W-:-:S03]  /*1830*/  LOP3.LUT R14, R0, 0x10000, RZ, 0xfc, !PT ;  /* 0x00010000000e7812 */ /* 0x000fc600078efcff */
[----:B------:R-:W-:Y:S02]  /*1840*/  IMAD R13, R13, 0x4, R16 ;  /* 0x000000040d0d7824 */ /* 0x000fe400078e0210 */
[----:B------:R-:W-:Y:S02]  /*1850*/  IMAD R14, R3, 0x400, R14 ;  /* 0x00000400030e7824 */ /* 0x000fe400078e020e */
[----:B------:R-:W-:-:S03]  /*1860*/  USHF.R.U32.HI UR4, URZ, 0x4, UR9 ;  /* 0x000000043f047899 */ /* 0x000fc60008011609 */
[----:B------:R-:W-:Y:S01]  /*1870*/  R2UR UR8, R14 ;  /* 0x000000000e0872ca */ /* 0x000fe200000e0000 */
[----:B------:R-:W-:-:S04]  /*1880*/  ULOP3.LUT UR4, UR4, 0x3fff, URZ, 0xc0, !UPT ;  /* 0x00003fff04047892 */ /* 0x000fc8000f8ec03f */
[----:B------:R-:W-:-:S07]  /*1890*/  ULOP3.LUT UR10, UR4, 0x10000, URZ, 0xfc, !UPT ;  /* 0x00010000040a7892 */ /* 0x000fce000f8efc3f */
[----:B------:R-:W-:Y:S01]  /*18a0*/  UMOV UR4, UR10 ;  /* 0x0000000a00047c82 */ /* 0x000fe20008000000 */
[----:B------:R-:W-:Y:S02]  /*18b0*/  UMOV UR6, UR8 ;  /* 0x0000000800067c82 */ /* 0x000fe40008000000 */
[----:B------:R-:W-:Y:S01]  /*18c0*/  HGMMA.64x64x16.F32.BF16 R184, gdesc[UR4], RZ, !UPT, gsb0 ;  /* 0x00e0000004b879f0 */ /* 0x000fe2000c0018ff */
        /* <DEDUP_REMOVED lines=60> */
.L_x_245:
[----:B------:R1:W1:Y:S01]  /*1c90*/  SYNCS.PHASECHK.TRANS64.TRYWAIT P1, [R2+URZ+0x30830], R153 ;  /* 0x03083099020075a7 */ /* 0x000262000802017f */
[----:B------:R-:W-:Y:S05]  /*1ca0*/  @!P0 BRA `(.L_x_246) ;  /* 0x0000000000048947 */ /* 0x000fea0003800000 */
[----:B------:R-:W-:Y:S01]  /*1cb0*/  BPT.TRAP 0x1 ;  /* 0x000000040000795c */ /* 0x000fe20000300000 */
.L_x_246:
[----:B------:R-:W-:-:S05]  /*1cc0*/  VIADD R17, R16, 0x20000 ;  /* 0x0002000010117836 */ /* 0x000fca0000000000 */
[----:B------:R-:W-:-:S04]  /*1cd0*/  SHF.R.U32.HI R17, RZ, 0x4, R17 ;  /* 0x00000004ff117819 */ /* 0x000fc80000011611 */
[----:B------:R-:W-:-:S04]  /*1ce0*/  LOP3.LUT R17, R17, 0x3fff, RZ, 0xc0, !PT ;  /* 0x00003fff11117812 */ /* 0x000fc800078ec0ff */
[----:B------:R-:W-:Y:S01]  /*1cf0*/  LOP3.LUT R152, R17, 0x10000, RZ, 0xfc, !PT ;  /* 0x0001000011987812 */ /* 0x000fe200078efcff */
[----:B-1----:R-:W-:Y:S06]  /*1d00*/  @P1 BRA `(.L_x_247) ;  /* 0x0000000000081947 */ /* 0x002fec0003800000 */
[----:B------:R-:W1:Y:S02]  /*1d10*/  SYNCS.PHASECHK.TRANS64.TRYWAIT P1, [R2+URZ+0x30830], R153 ;  /* 0x03083099020075a7 */ /* 0x000e64000802017f */
[----:B-1----:R-:W-:Y:S05]  /*1d20*/  @!P1 BRA `(.L_x_248) ;  /* 0x0000005800449947 */ /* 0x002fea0003800000 */
.L_x_247:
[----:B------:R-:W-:Y:S01]  /*1d30*/  UIADD3 UR9, UR9, 0x8000, URZ ;  /* 0x0000800009097890 */ /* 0x000fe2000fffe03f */
[----:B------:R-:W-:Y:S01]  /*1d40*/  IMAD R152, R3, 0x400, R152 ;  /* 0x0000040003987824 */ /* 0x000fe200078e0298 */
[----:B------:R-:W-:Y:S01]  /*1d50*/  UMOV UR7, 0x40000040 ;  /* 0x4000004000077882 */ /* 0x000fe20000000000 */
[----:B------:R-:W-:Y:S01]  /*1d60*/  UMOV UR5, 0x40000040 ;  /* 0x4000004000057882 */ /* 0x000fe20000000000 */
[----:B------:R-:W-:Y:S01]  /*1d70*/  USHF.R.U32.HI UR9, URZ, 0x4, UR9 ;  /* 0x000000043f097899 */ /* 0x000fe20008011609 */
[----:B------:R-:W-:Y:S01]  /*1d80*/  ISETP.GT.AND P1, PT, R6, 0x8, PT ;  /* 0x000000080600780c */ /* 0x000fe20003f24270 */
[----:B------:R-:W-:Y:S01]  /*1d90*/  ULDC UR10, c[0x0][0x75c] ;  /* 0x0001d700000a7ab9 */ /* 0x000fe20000000800 */
[----:B------:R-:W-:Y:S01]  /*1da0*/  R2UR UR8, R152 ;  /* 0x00000000980872ca */ /* 0x000fe200000e0000 */
[----:B------:R-:W-:Y:S01]  /*1db0*/  ULOP3.LUT UR9, UR9, 0x3fff, URZ, 0xc0, !UPT ;  /* 0x00003fff09097892 */ /* 0x000fe2000f8ec03f */
[----:B--23--:R-:W-:Y:S01]  /*1dc0*/  WARPGROUP.ARRIVE ;  /* 0x00000000000079c5 */ /* 0x00cfe20000000000 */
[----:B------:R-:W-:Y:S01]  /*1dd0*/  FMUL.FTZ R224, R188, UR10 ;  /* 0x0000000abce07c20 */ /* 0x000fe20008410000 */
[----:B------:R-:W-:Y:S01]  /*1de0*/  FMUL.FTZ R225, R189, UR10 ;  /* 0x0000000abde17c20 */ /* 0x000fe20008410000 */
[----:B------:R-:W-:Y:S01]  /*1df0*/  ULOP3.LUT UR9, UR9, 0x10000, URZ, 0xfc, !UPT ;  /* 0x0001000009097892 */ /* 0x000fe2000f8efc3f */
[----:B------:R-:W-:Y:S01]  /*1e00*/  FMUL.FTZ R186, R186, UR10 ;  /* 0x0000000ababa7c20 */ /* 0x000fe20008410000 */
[----:B------:R-:W-:Y:S01]  /*1e10*/  FMUL.FTZ R184, R184, UR10 ;  /* 0x0000000ab8b87c20 */ /* 0x000fe20008410000 */
[----:B------:R-:W-:Y:S01]  /*1e20*/  FMUL.FTZ R185, R185, UR10 ;  /* 0x0000000ab9b97c20 */ /* 0x000fe20008410000 */
[----:B------:R-:W-:Y:S01]  /*1e30*/  FMUL.FTZ R226, R200, UR10 ;  /* 0x0000000ac8e27c20 */ /* 0x000fe20008410000 */
[----:B------:R-:W-:Y:S01]  /*1e40*/  LOP3.LUT R200, R17, 0x2000000, RZ, 0xfc, !PT ;  /* 0x0200000011c87812 */ /* 0x000fe200078efcff */
[----:B------:R-:W-:Y:S01]  /*1e50*/  FMUL.FTZ R187, R187, UR10 ;  /* 0x0000000abbbb7c20 */ /* 0x000fe20008410000 */
[----:B------:R-:W-:Y:S01]  /*1e60*/  UMOV UR4, UR9 ;  /* 0x0000000900047c82 */ /* 0x000fe20008000000 */
[----:B------:R-:W-:Y:S01]  /*1e70*/  UMOV UR6, UR8 ;  /* 0x0000000800067c82 */ /* 0x000fe20008000000 */
[----:B------:R-:W1:Y:S01]  /*1e80*/  MUFU.TANH R186, R186 ;  /* 0x000000ba00ba7308 */ /* 0x000e620000002400 */
[----:B------:R-:W-:Y:S01]  /*1e90*/  HGMMA.64x64x16.F32.BF16 R152, gdesc[UR4], RZ, !UPT, gsb0 ;  /* 0x00e00000049879f0 */ /* 0x000fe2000c0018ff */
[----:B------:R-:W-:Y:S01]  /*1ea0*/  UIADD3 UR6, UR8, 0x2, URZ ;  /* 0x0000000208067890 */ /* 0x000fe2000fffe03f */
[----:B------:R-:W-:Y:S01]  /*1eb0*/  IMAD R200, R3, 0x400, R200 ;  /* 0x0000040003c87824 */ /* 0x000fe200078e02c8 */
[----:B------:R-:W-:Y:S01]  /*1ec0*/  UIADD3 UR4, UR9, 0x2, URZ ;  /* 0x0000000209047890 */ /* 0x000fe2000fffe03f */
[----:B------:R-:W-:Y:S01]  /*1ed0*/  ISETP.GT.AND P2, PT, R6, RZ, PT ;  /* 0x000000ff0600720c */ /* 0x000fe20003f44270 */
[----:B------:R-:W-:Y:S01]  /*1ee0*/  UMOV UR7, 0x40000040 ;  /* 0x4000004000077882 */ /* 0x000fe20000000000 */
[----:B------:R-:W-:Y:S01]  /*1ef0*/  UMOV UR5, 0x40000040 ;  /* 0x4000004000057882 */ /* 0x000fe20000000000 */
[----:B------:R-:W2:Y:S01]  /*1f00*/  MUFU.TANH R184, R184 ;  /* 0x000000b800b87308 */ /* 0x000ea20000002400 */
        /* <DEDUP_REMOVED lines=8> */
[----:B-1----:R-:W-:Y:S01]  /*1f90*/  FSEL R201, R186, -INF , P1 ;  /* 0xff800000bac97808 */ /* 0x002fe20000800000 */
[----:B------:R-:W-:Y:S01]  /*1fa0*/  FMUL.FTZ R197, R197, UR10 ;  /* 0x0000000ac5c57c20 */ /* 0x000fe20008410000 */
[----:B------:R-:W-:Y:S01]  /*1fb0*/  FMUL.FTZ R199, R199, UR10 ;  /* 0x0000000ac7c77c20 */ /* 0x000fe20008410000 */
[----:B------:R-:W-:Y:S01]  /*1fc0*/  FMUL.FTZ R196, R196, UR10 ;  /* 0x0000000ac4c47c20 */ /* 0x000fe20008410000 */
[----:B------:R-:W-:Y:S01]  /*1fd0*/  FMUL.FTZ R198, R198, UR10 ;  /* 0x0000000ac6c67c20 */ /* 0x000fe20008410000 */
[----:B------:R-:W-:Y:S01]  /*1fe0*/  FMUL.FTZ R202, R202, UR10 ;  /* 0x0000000acaca7c20 */ /* 0x000fe20008410000 */
[----:B------:R-:W-:Y:S01]  /*1ff0*/  FMUL.FTZ R210, R210, UR10 ;  /* 0x0000000ad2d27c20 */ /* 0x000fe20008410000 */
[----:B------:R-:W1:Y:S01]  /*2000*/  MUFU.TANH R187, R187 ;  /* 0x000000bb00bb7308 */ /* 0x000e620000002400 */
[C---:B--2---:R-:W-:Y:S01]  /*2010*/  FSEL R17, R184.reuse, -INF , P2 ;  /* 0xff800000b8117808 */ /* 0x044fe20001000000 */
[----:B------:R-:W-:Y:S01]  /*2020*/  FFMA.FTZ R184, -R184, R184, 1 ;  /* 0x3f800000b8b87423 */ /* 0x000fe200000101b8 */
[----:B------:R-:W-:Y:S01]  /*2030*/  FMUL.FTZ R209, R209, UR10 ;  /* 0x0000000ad1d17c20 */ /* 0x000fe20008410000 */
[----:B------:R-:W-:Y:S01]  /*2040*/  FMUL.FTZ R212, R212, UR10 ;  /* 0x0000000ad4d47c20 */ /* 0x000fe20008410000 */
[----:B------:R-:W-:-:S03]  /*2050*/  FFMA.FTZ R186, -R186, R186, 1 ;  /* 0x3f800000baba7423 */ /* 0x000fc600000101ba */
[----:B------:R-:W-:Y:S08]  /*2060*/  MUFU.TANH R225, R225 ;  /* 0x000000e100e17308 */ /* 0x000ff00000002400 */
[----:B------:R-:W-:Y:S01]  /*2070*/  MUFU.TANH R191, R191 ;  /* 0x000000bf00bf7308 */ /* 0x000fe20000002400 */
[C---:B-1----:R-:W-:Y:S01]  /*2080*/  FSEL R230, R187.reuse, -INF , P1 ;  /* 0xff800000bbe67808 */ /* 0x042fe20000800000 */
[----:B------:R-:W-:-:S06]  /*2090*/  FFMA.FTZ R187, -R187, R187, 1 ;  /* 0x3f800000bbbb7423 */ /* 0x000fcc00000101bb */
        /* <DEDUP_REMOVED lines=61> */
[----:B------:R-:W-:Y:S01]  /*2470*/  R2UR UR4, R200 ;  /* 0x00000000c80472ca */ /* 0x000fe200000e0000 */
[----:B------:R-:W-:Y:S01]  /*2480*/  ULDC UR5, c[0x0][0x744] ;  /* 0x0001d10000057ab9 */ /* 0x000fe20000000800 */
[----:B------:R-:W-:Y:S01]  /*2490*/  UMOV UR7, 0x40000040 ;  /* 0x4000004000077882 */ /* 0x000fe20000000000 */
[--C-:B----4-:R-:W-:Y:S01]  /*24a0*/  FFMA.FTZ R232, R201, UR5, -R222.reuse ;  /* 0x00000005c9e87c23 */ /* 0x110fe200080108de */
[----:B------:R-:W-:Y:S01]  /*24b0*/  FFMA.FTZ R17, R17, UR5, -R222 ;  /* 0x0000000511117c23 */ /* 0x000fe200080108de */
[----:B------:R-:W-:-:S05]  /*24c0*/  FFMA.FTZ R230, R230, UR5, -R223 ;  /* 0x00000005e6e67c23 */ /* 0x000fca00080108df */
[----:B------:R-:W1:Y:S03]  /*24d0*/  MUFU.EX2 R17, R17 ;  /* 0x0000001100117308 */ /* 0x000e660000000800 */
[----:B------:R-:W-:Y:S01]  /*24e0*/  UMOV UR6, UR4 ;  /* 0x0000000400067c82 */ /* 0x000fe20008000000 */
[----:B------:R-:W-:Y:S02]  /*24f0*/  WARPGROUP.DEPBAR.LE gsb0, 0x0 ;  /* 0x00008000000079c5 */ /* 0x000fe40000010000 */
[----:B------:R-:W2:Y:S02]  /*2500*/  LDS.64 R188, [R13+0x28200] ;  /* 0x028200000dbc7984 */ /* 0x000ea40000000a00 */
[--C-:B--2---:R-:W-:Y:S01]  /*2510*/  FADD.FTZ R200, R152, -R188.reuse ;  /* 0x800000bc98c87221 */ /* 0x104fe20000010000 */
[----:B------:R-:W-:Y:S01]  /*2520*/  FSEL R152, R185, -INF , P2 ;  /* 0xff800000b9987808 */ /* 0x000fe20001000000 */
[--C-:B------:R-:W-:Y:S01]  /*2530*/  FADD.FTZ R201, R155, -R189.reuse ;  /* 0x800000bd9bc97221 */ /* 0x100fe20000010000 */
[----:B------:R-:W-:Y:S01]  /*2540*/  FADD.FTZ R222, R153, -R189 ;  /* 0x800000bd99de7221 */ /* 0x000fe20000010000 */
[----:B-1----:R-:W-:Y:S01]  /*2550*/  FMUL.FTZ R189, R17, R200 ;  /* 0x000000c811bd7220 */ /* 0x002fe20000410000 */
[----:B------:R-:W-:Y:S01]  /*2560*/  FADD.FTZ R231, R154, -R188 ;  /* 0x800000bc9ae77221 */ /* 0x000fe20000010000 */
[----:B------:R-:W-:Y:S01]  /*2570*/  FFMA.FTZ R155, R152, UR5, -R223 ;  /* 0x00000005989b7c23 */ /* 0x000fe200080108df */
[----:B------:R-:W1:Y:S01]  /*2580*/  MUFU.EX2 R200, R230 ;  /* 0x000000e600c87308 */ /* 0x000e620000000800 */
[----:B------:R-:W2:Y:S01]  /*2590*/  LDS.64 R152, [R13+0x28220] ;  /* 0x028220000d987984 */ /* 0x000ea20000000a00 */
[----:B------:R-:W-:Y:S01]  /*25a0*/  FMUL.FTZ R184, R184, R189 ;  /* 0x000000bdb8b87220 */ /* 0x000fe20000410000 */
[----:B------:R-:W-:Y:S01]  /*25b0*/  FMUL.FTZ R189, R204, UR10 ;  /* 0x0000000accbd7c20 */ /* 0x000fe20008410000 */
[----:B------:R-:W-:Y:S01]  /*25c0*/  FMUL.FTZ R188, R203, UR10 ;  /* 0x0000000acbbc7c20 */ /* 0x000fe20008410000 */
[----:B------:R-:W-:Y:S01]  /*25d0*/  FFMA.FTZ R185, -R185, R185, 1 ;  /* 0x3f800000b9b97423 */ /* 0x000fe200000101b9 */
[----:B------:R-:W-:-:S02]  /*25e0*/  FSEL R203, R224, -INF , P2 ;  /* 0xff800000e0cb7808 */ /* 0x000fc40001000000 */
[----:B------:R-:W3:Y:S08]  /*25f0*/  MUFU.EX2 R155, R155 ;  /* 0x0000009b009b7308 */ /* 0x000ef00000000800 */
[----:B------:R-:W-:Y:S01]  /*2600*/  MUFU.TANH R188, R188 ;  /* 0x000000bc00bc7308 */ /* 0x000fe20000002400 */
[----:B-1----:R-:W-:-:S04]  /*2610*/  FMUL.FTZ R204, R200, R201 ;  /* 0x000000c9c8cc7220 */ /* 0x002fc80000410000 */
[----:B------:R-:W-:Y:S01]  /*2620*/  FMUL.FTZ R187, R187, R204 ;  /* 0x000000ccbbbb7220 */ /* 0x000fe20000410000 */
[----:B------:R-:W-:Y:S02]  /*2630*/  FMUL.FTZ R204, R206, UR10 ;  /* 0x0000000acecc7c20 */ /* 0x000fe40008410000 */
[----:B------:R-:W-:Y:S01]  /*2640*/  MUFU.TANH R189, R189 ;  /* 0x000000bd00bd7308 */ /* 0x000fe20000002400 */
[----:B---3--:R-:W-:-:S04]  /*2650*/  FMUL.FTZ R222, R155, R222 ;  /* 0x000000de9bde7220 */ /* 0x008fc80000410000 */
[----:B------:R-:W-:Y:S01]  /*2660*/  FMUL.FTZ R185, R185, R222 ;  /* 0x000000deb9b97220 */ /* 0x000fe20000410000 */
[----:B-----5:R-:W-:Y:S01]  /*2670*/  FFMA.FTZ R222, R203, UR5, -R220 ;  /* 0x00000005cbde7c23 */ /* 0x020fe200080108dc */
[----:B------:R-:W-:Y:S01]  /*2680*/  FMUL.FTZ R203, R205, UR10 ;  /* 0x0000000acdcb7c20 */ /* 0x000fe20008410000 */
[C---:B------:R-:W-:Y:S01]  /*2690*/  FSEL R205, R190.reuse, -INF , P1 ;  /* 0xff800000becd7808 */ /* 0x040fe20000800000 */
[----:B------:R-:W-:Y:S01]  /*26a0*/  FFMA.FTZ R190, -R190, R190, 1 ;  /* 0x3f800000bebe7423 */ /* 0x000fe200000101be */
[----:B------:R1:W3:Y:S01]  /*26b0*/  MUFU.EX2 R201, R222 ;  /* 0x000000de00c97308 */ /* 0x0002e20000000800 */
[----:B------:R-:W-:Y:S01]  /*26c0*/  F2FP.BF16.F32.PACK_AB R184, R185, R184 ;  /* 0x000000b8b9b8723e */ /* 0x000fe200000010ff */
[--C-:B--2---:R-:W-:Y:S01]  /*26d0*/  FADD.FTZ R230, R156, -R152.reuse ;  /* 0x800000989ce67221 */ /* 0x104fe20000010000 */
[----:B------:R-:W-:Y:S01]  /*26e0*/  FADD.FTZ R223, R158, -R152 ;  /* 0x800000989edf7221 */ /* 0x000fe20000010000 */
[----:B------:R-:W-:Y:S01]  /*26f0*/  FSEL R152, R225, -INF , P2 ;  /* 0xff800000e1987808 */ /* 0x000fe20001000000 */
[--C-:B------:R-:W-:Y:S01]  /*2700*/  FADD.FTZ R206, R157, -R153.reuse ;  /* 0x800000999dce7221 */ /* 0x100fe20000010000 */
[----:B------:R-:W-:Y:S01]  /*2710*/  FADD.FTZ R159, R159, -R153 ;  /* 0x800000999f9f7221 */ /* 0x000fe20000010000 */
[----:B------:R-:W-:Y:S01]  /*2720*/  FFMA.FTZ R225, -R225, R225, 1 ;  /* 0x3f800000e1e17423 */ /* 0x000fe200000101e1 */
[----:B------:R-:W-:Y:S01]  /*2730*/  FFMA.FTZ R156, R205, UR5, -R220 ;  /* 0x00000005cd9c7c23 */ /* 0x000fe200080108dc */
[--C-:B------:R-:W-:Y:S01]  /*2740*/  FFMA.FTZ R157, R152, UR5, -R221.reuse ;  /* 0x00000005989d7c23 */ /* 0x100fe200080108dd */
[----:B------:R-:W-:Y:S01]  /*2750*/  FSEL R152, R191, -INF , P1 ;  /* 0xff800000bf987808 */ /* 0x000fe20000800000 */
[----:B------:R-:W-:Y:S01]  /*2760*/  FMUL.FTZ R220, R207, UR10 ;  /* 0x0000000acfdc7c20 */ /* 0x000fe20008410000 */
[----:B------:R-:W-:Y:S01]  /*2770*/  FSEL R207, R194, -INF , P1 ;  /* 0xff800000c2cf7808 */ /* 0x000fe20000800000 */
[----:B------:R-:W-:Y:S01]  /*2780*/  FFMA.FTZ R191, -R191, R191, 1 ;  /* 0x3f800000bfbf7423 */ /* 0x000fe200000101bf */
[----:B------:R-:W2:Y:S01]  /*2790*/  MUFU.EX2 R156, R156 ;  /* 0x0000009c009c7308 */ /* 0x000ea20000000800 */
[----:B------:R-:W-:Y:S01]  /*27a0*/  FFMA.FTZ R158, R152, UR5, -R221 ;  /* 0x00000005989e7c23 */ /* 0x000fe200080108dd */
[----:B------:R-:W-:Y:S01]  /*27b0*/  FMUL.FTZ R221, R208, UR10 ;  /* 0x0000000ad0dd7c20 */ /* 0x000fe20008410000 */
[----:B------:R-:W4:Y:S01]  /*27c0*/  LDS.64 R152, [R13+0x28240] ;  /* 0x028240000d987984 */ /* 0x000f220000000a00 */
[----:B-1----:R-:W-:Y:S01]  /*27d0*/  FFMA.FTZ R222, R207, UR5, -R218 ;  /* 0x00000005cfde7c23 */ /* 0x002fe200080108da */
[----:B------:R-:W-:Y:S01]  /*27e0*/  FFMA.FTZ R205, -R224, R224, 1 ;  /* 0x3f800000e0cd7423 */ /* 0x000fe200000101e0 */
[----:B---3--:R-:W-:-:S02]  /*27f0*/  FMUL.FTZ R230, R201, R230 ;  /* 0x000000e6c9e67220 */ /* 0x008fc40000410000 */
[----:B------:R-:W1:Y:S02]  /*2800*/  MUFU.EX2 R157, R157 ;  /* 0x0000009d009d7308 */ /* 0x000e640000000800 */
[----:B------:R-:W-:-:S06]  /*2810*/  FMUL.FTZ R205, R205, R230 ;  /* 0x000000e6cdcd7220 */ /* 0x000fcc0000410000 */
[----:B------:R-:W3:Y:S01]  /*2820*/  MUFU.EX2 R158, R158 ;  /* 0x0000009e009e7308 */ /* 0x000ee20000000800 */
[----:B--2---:R-:W-:-:S04]  /*2830*/  FMUL.FTZ R223, R156, R223 ;  /* 0x000000df9cdf7220 */ /* 0x004fc80000410000 */
[----:B------:R-:W-:-:S03]  /*2840*/  FMUL.FTZ R190, R190, R223 ;  /* 0x000000dfbebe7220 */ /* 0x000fc60000410000 */
[----:B------:R-:W-:Y:S01]  /*2850*/  MUFU.TANH R204, R204 ;  /* 0x000000cc00cc7308 */ /* 0x000fe20000002400 */
[----:B-1----:R-:W-:-:S04]  /*2860*/  FMUL.FTZ R206, R157, R206 ;  /* 0x000000ce9dce7220 */ /* 0x002fc80000410000 */
[----:B------:R-:W-:-:S03]  /*2870*/  FMUL.FTZ R208, R225, R206 ;  /* 0x000000cee1d07220 */ /* 0x000fc60000410000 */
[----:B------:R-:W-:Y:S01]  /*2880*/  MUFU.TANH R203, R203 ;  /* 0x000000cb00cb7308 */ /* 0x000fe20000002400 */
[----:B---3--:R-:W-:Y:S01]  /*2890*/  FMUL.FTZ R206, R158, R159 ;  /* 0x0000009f9ece7220 */ /* 0x008fe20000410000 */
[C---:B------:R-:W-:Y:S01]  /*28a0*/  FSEL R159, R192.reuse, -INF , P2 ;  /* 0xff800000c09f7808 */ /* 0x040fe20001000000 */
[----:B------:R-:W-:Y:S02]  /*28b0*/  FFMA.FTZ R192, -R192, R192, 1 ;  /* 0x3f800000c0c07423 */ /* 0x000fe400000101c0 */
[----:B------:R-:W-:Y:S02]  /*28c0*/  FMUL.FTZ R191, R191, R206 ;  /* 0x000000cebfbf7220 */ /* 0x000fe40000410000 */
[----:B------:R-:W-:Y:S01]  /*28d0*/  FFMA.FTZ R159, R159, UR5, -R218 ;  /* 0x000000059f9f7c23 */ /* 0x000fe200080108da */
[C---:B------:R-:W-:Y:S01]  /*28e0*/  FSEL R218, R195.reuse, -INF , P1 ;  /* 0xff800000c3da7808 */ /* 0x040fe20000800000 */
[----:B------:R-:W-:Y:S01]  /*28f0*/  FFMA.FTZ R195, -R195, R195, 1 ;  /* 0x3f800000c3c37423 */ /* 0x000fe200000101c3 */
[----:B------:R-:W-:Y:S01]  /*2900*/  MUFU.TANH R220, R220 ;  /* 0x000000dc00dc7308 */ /* 0x000fe20000002400 */
[--C-:B----4-:R-:W-:Y:S01]  /*2910*/  FADD.FTZ R206, R160, -R152.reuse ;  /* 0x80000098a0ce7221 */ /* 0x110fe20000010000 */
[----:B------:R-:W-:Y:S01]  /*2920*/  FADD.FTZ R207, R162, -R152 ;  /* 0x80000098a2cf7221 */ /* 0x000fe20000010000 */
[----:B------:R-:W-:Y:S01]  /*2930*/  FSEL R152, R193, -INF , P2 ;  /* 0xff800000c1987808 */ /* 0x000fe20001000000 */
[--C-:B------:R-:W-:Y:S01]  /*2940*/  FADD.FTZ R160, R161, -R153.reuse ;  /* 0x80000099a1a07221 */ /* 0x100fe20000010000 */
[----:B------:R-:W-:Y:S01]  /*2950*/  FADD.FTZ R161, R163, -R153 ;  /* 0x80000099a3a17221 */ /* 0x000fe20000010000 */
[----:B------:R-:W-:-:S02]  /*2960*/  FFMA.FTZ R193, -R193, R193, 1 ;  /* 0x3f800000c1c17423 */ /* 0x000fc400000101c1 */
[----:B------:R-:W1:Y:S01]  /*2970*/  MUFU.EX2 R159, R159 ;  /* 0x0000009f009f7308 */ /* 0x000e620000000800 */
[--C-:B------:R-:W-:Y:S01]  /*2980*/  FFMA.FTZ R163, R152, UR5, -R219.reuse ;  /* 0x0000000598a37c23 */ /* 0x100fe200080108db */
[----:B------:R-:W-:Y:S01]  /*2990*/  FFMA.FTZ R219, R218, UR5, -R219 ;  /* 0x00000005dadb7c23 */ /* 0x000fe200080108db */
[----:B------:R-:W2:Y:S01]  /*29a0*/  LDS.64 R152, [R13+0x28260] ;  /* 0x028260000d987984 */ /* 0x000ea20000000a00 */
[----:B------:R-:W-:Y:S01]  /*29b0*/  FMUL.FTZ R218, R211, UR10 ;  /* 0x0000000ad3da7c20 */ /* 0x000fe20008410000 */
[----:B------:R-:W-:-:S03]  /*29c0*/  FFMA.FTZ R211, -R194, R194, 1 ;  /* 0x3f800000c2d37423 */ /* 0x000fc600000101c2 */
[----:B------:R-:W3:Y:S08]  /*29d0*/  MUFU.EX2 R162, R222 ;  /* 0x000000de00a27308 */ /* 0x000ef00000000800 */
[----:B------:R-:W4:Y:S01]  /*29e0*/  MUFU.EX2 R163, R163 ;  /* 0x000000a300a37308 */ /* 0x000f220000000800 */
[----:B-1----:R-:W-:-:S04]  /*29f0*/  FMUL.FTZ R223, R159, R206 ;  /* 0x000000ce9fdf7220 */ /* 0x002fc80000410000 */
[----:B------:R-:W-:-:S03]  /*2a00*/  FMUL.FTZ R194, R192, R223 ;  /* 0x000000dfc0c27220 */ /* 0x000fc60000410000 */
[----:B------:R-:W-:Y:S01]  /*2a10*/  MUFU.TANH R221, R221 ;  /* 0x000000dd00dd7308 */ /* 0x000fe20000002400 */
[----:B---3--:R-:W-:Y:S01]  /*2a20*/  FMUL.FTZ R206, R162, R207 ;  /* 0x000000cfa2ce7220 */ /* 0x008fe20000410000 */
[----:B------:R-:W-:-:S03]  /*2a30*/  FSEL R207, R196, -INF , P2 ;  /* 0xff800000c4cf7808 */ /* 0x000fc60001000000 */
[----:B------:R-:W-:Y:S01]  /*2a40*/  FMUL.FTZ R192, R211, R206 ;  /* 0x000000ced3c07220 */ /* 0x000fe20000410000 */
[----:B------:R-:W-:Y:S01]  /*2a50*/  FSEL R211, R198, -INF , P1 ;  /* 0xff800000c6d37808 */ /* 0x000fe20000800000 */
[--C-:B------:R-:W-:Y:S01]  /*2a60*/  FFMA.FTZ R207, R207, UR5, -R216.reuse ;  /* 0x00000005cfcf7c23 */ /* 0x100fe200080108d8 */
[----:B------:R-:W1:Y:S01]  /*2a70*/  MUFU.EX2 R206, R219 ;  /* 0x000000db00ce7308 */ /* 0x000e620000000800 */
[----:B----4-:R-:W-:Y:S02]  /*2a80*/  FMUL.FTZ R160, R163, R160 ;  /* 0x000000a0a3a07220 */ /* 0x010fe40000410000 */
[----:B------:R-:W-:Y:S02]  /*2a90*/  FFMA.FTZ R216, R211, UR5, -R216 ;  /* 0x00000005d3d87c23 */ /* 0x000fe400080108d8 */
[----:B------:R-:W-:-:S03]  /*2aa0*/  FMUL.FTZ R193, R193, R160 ;  /* 0x000000a0c1c17220 */ /* 0x000fc60000410000 */
[----:B------:R-:W3:Y:S01]  /*2ab0*/  MUFU.EX2 R207, R207 ;  /* 0x000000cf00cf7308 */ /* 0x000ee20000000800 */
[--C-:B--2---:R-:W-:Y:S01]  /*2ac0*/  FADD.FTZ R222, R164, -R152.reuse ;  /* 0x80000098a4de7221 */ /* 0x104fe20000010000 */
[----:B------:R-:W-:Y:S01]  /*2ad0*/  FADD.FTZ R223, R166, -R152 ;  /* 0x80000098a6df7221 */ /* 0x000fe20000010000 */
[----:B------:R-:W-:Y:S01]  /*2ae0*/  FSEL R152, R197, -INF , P2 ;  /* 0xff800000c5987808 */ /* 0x000fe20001000000 */
[----:B------:R-:W-:Y:S01]  /*2af0*/  FADD.FTZ R211, R165, -R153 ;  /* 0x80000099a5d37221 */ /* 0x000fe20000010000 */
[----:B------:R-:W-:-:S03]  /*2b00*/  FFMA.FTZ R197, -R197, R197, 1 ;  /* 0x3f800000c5c57423 */ /* 0x000fc600000101c5 */
[----:B------:R-:W2:Y:S01]  /*2b10*/  MUFU.EX2 R164, R216 ;  /* 0x000000d800a47308 */ /* 0x000ea20000000800 */
[----:B-1----:R-:W-:Y:S01]  /*2b20*/  FMUL.FTZ R160, R206, R161 ;  /* 0x000000a1cea07220 */ /* 0x002fe20000410000 */
[----:B------:R-:W-:Y:S01]  /*2b30*/  FFMA.FTZ R166, R152, UR5, -R217 ;  /* 0x0000000598a67c23 */ /* 0x000fe200080108d9 */
[----:B------:R-:W-:Y:S01]  /*2b40*/  FFMA.FTZ R152, -R196, R196, 1 ;  /* 0x3f800000c4987423 */ /* 0x000fe200000101c4 */
[----:B------:R-:W-:Y:S01]  /*2b50*/  FADD.FTZ R196, R167, -R153 ;  /* 0x80000099a7c47221 */ /* 0x000fe20000010000 */
[----:B------:R-:W-:Y:S01]  /*2b60*/  FMUL.FTZ R195, R195, R160 ;  /* 0x000000a0c3c37220 */ /* 0x000fe20000410000 */
[----:B------:R-:W-:Y:S01]  /*2b70*/  FSEL R160, R199, -INF , P1 ;  /* 0xff800000c7a07808 */ /* 0x000fe20000800000 */
[----:B------:R-:W-:Y:S01]  /*2b80*/  FFMA.FTZ R153, -R198, R198, 1 ;  /* 0x3f800000c6997423 */ /* 0x000fe200000101c6 */
[----:B------:R-:W1:Y:S01]  /*2b90*/  MUFU.EX2 R166, R166 ;  /* 0x000000a600a67308 */ /* 0x000e620000000800 */
[----:B------:R-:W-:Y:S01]  /*2ba0*/  FMUL.FTZ R198, R213, UR10 ;  /* 0x0000000ad5c67c20 */ /* 0x000fe20008410000 */
[----:B------:R-:W-:Y:S01]  /*2bb0*/  FSEL R167, R226, -INF , P2 ;  /* 0xff800000e2a77808 */ /* 0x000fe20001000000 */
[----:B------:R-:W-:Y:S01]  /*2bc0*/  FFMA.FTZ R217, R160, UR5, -R217 ;  /* 0x00000005a0d97c23 */ /* 0x000fe200080108d9 */
[----:B------:R-:W-:Y:S01]  /*2bd0*/  FSEL R213, R202, -INF , P1 ;  /* 0xff800000cad57808 */ /* 0x000fe20000800000 */
[----:B------:R-:W4:Y:S01]  /*2be0*/  LDS.64 R160, [R13+0x28280] ;  /* 0x028280000da07984 */ /* 0x000f220000000a00 */
[----:B---3--:R-:W-:Y:S01]  /*2bf0*/  FMUL.FTZ R219, R207, R222 ;  /* 0x000000decfdb7220 */ /* 0x008fe20000410000 */
[--C-:B------:R-:W-:Y:S01]  /*2c00*/  FFMA.FTZ R167, R167, UR5, -R22.reuse ;  /* 0x00000005a7a77c23 */ /* 0x100fe20008010816 */
[----:B------:R3:W5:Y:S01]  /*2c10*/  MUFU.EX2 R165, R217 ;  /* 0x000000d900a57308 */ /* 0x0007620000000800 */
[----:B------:R-:W-:Y:S01]  /*2c20*/  FFMA.FTZ R213, R213, UR5, -R22 ;  /* 0x00000005d5d57c23 */ /* 0x000fe20008010816 */
[----:B------:R-:W-:Y:S01]  /*2c30*/  FMUL.FTZ R152, R152, R219 ;  /* 0x000000db98987220 */ /* 0x000fe20000410000 */
[----:B------:R-:W-:Y:S01]  /*2c40*/  FFMA.FTZ R199, -R199, R199, 1 ;  /* 0x3f800000c7c77423 */ /* 0x000fe200000101c7 */
[----:B------:R-:W-:Y:S01]  /*2c50*/  FFMA.FTZ R226, -R226, R226, 1 ;  /* 0x3f800000e2e27423 */ /* 0x000fe200000101e2 */
[----:B--2---:R-:W-:-:S03]  /*2c60*/  FMUL.FTZ R216, R164, R223 ;  /* 0x000000dfa4d87220 */ /* 0x004fc60000410000 */
[----:B------:R-:W2:Y:S01]  /*2c70*/  MUFU.EX2 R167, R167 ;  /* 0x000000a700a77308 */ /* 0x000ea20000000800 */
[----:B-1----:R-:W-:Y:S01]  /*2c80*/  FMUL.FTZ R22, R166, R211 ;  /* 0x000000d3a6167220 */ /* 0x002fe20000410000 */
[----:B------:R-:W-:Y:S01]  /*2c90*/  FMUL.FTZ R153, R153, R216 ;  /* 0x000000d899997220 */ /* 0x000fe20000410000 */
[----:B------:R-:W-:Y:S01]  /*2ca0*/  FMUL.FTZ R216, R214, UR10 ;  /* 0x0000000ad6d87c20 */ /* 0x000fe20008410000 */
[----:B------:R-:W-:Y:S01]  /*2cb0*/  FFMA.FTZ R214, -R188, R188, 1 ;  /* 0x3f800000bcd67423 */ /* 0x000fe200000101bc */
[----:B------:R-:W-:Y:S01]  /*2cc0*/  FMUL.FTZ R197, R197, R22 ;  /* 0x00000016c5c57220 */ /* 0x000fe20000410000 */
[----:B------:R-:W-:Y:S01]  /*2cd0*/  FSEL R22, R227, -INF , P2 ;  /* 0xff800000e3167808 */ /* 0x000fe20001000000 */
[----:B---3--:R-:W-:Y:S01]  /*2ce0*/  FMUL.FTZ R217, R215, UR10 ;  /* 0x0000000ad7d97c20 */ /* 0x008fe20008410000 */
[----:B------:R1:W3:Y:S01]  /*2cf0*/  MUFU.EX2 R211, R213 ;  /* 0x000000d500d37308 */ /* 0x0002e20000000800 */
[----:B-----5:R-:W-:Y:S01]  /*2d00*/  FMUL.FTZ R196, R165, R196 ;  /* 0x000000c4a5c47220 */ /* 0x020fe20000410000 */
[----:B------:R-:W-:-:S03]  /*2d10*/  FFMA.FTZ R215, -R189, R189, 1 ;  /* 0x3f800000bdd77423 */ /* 0x000fc600000101bd */
[----:B------:R-:W-:Y:S01]  /*2d20*/  FMUL.FTZ R196, R199, R196 ;  /* 0x000000c4c7c47220 */ /* 0x000fe20000410000 */
[----:B------:R-:W-:Y:S02]  /*2d30*/  FFMA.FTZ R199, -R202, R202, 1 ;  /* 0x3f800000cac77423 */ /* 0x000fe400000101ca */
[----:B------:R-:W-:Y:S01]  /*2d40*/  MUFU.TANH R218, R218 ;  /* 0x000000da00da7308 */ /* 0x000fe20000002400 */
[----:B-1----:R-:W-:-:S07]  /*2d50*/  FFMA.FTZ R213, -R227, R227, 1 ;  /* 0x3f800000e3d57423 */ /* 0x002fce00000101e3 */
[----:B------:R-:W-:Y:S01]  /*2d60*/  MUFU.TANH R216, R216 ;  /* 0x000000d800d87308 */ /* 0x000fe20000002400 */
[--C-:B----4-:R-:W-:Y:S01]  /*2d70*/  FADD.FTZ R168, R168, -R160.reuse ;  /* 0x800000a0a8a87221 */ /* 0x110fe20000010000 */
[----:B------:R-:W-:Y:S01]  /*2d80*/  FADD.FTZ R222, R170, -R160 ;  /* 0x800000a0aade7221 */ /* 0x000fe20000010000 */
[----:B------:R-:W-:Y:S01]  /*2d90*/  FFMA.FTZ R160, R22, UR5, -R23 ;  /* 0x0000000516a07c23 */ /* 0x000fe20008010817 */
[----:B------:R-:W-:Y:S01]  /*2da0*/  FSEL R22, R188, -INF , P1 ;  /* 0xff800000bc167808 */ /* 0x000fe20000800000 */
[--C-:B------:R-:W-:Y:S01]  /*2db0*/  FADD.FTZ R219, R169, -R161.reuse ;  /* 0x800000a1a9db7221 */ /* 0x100fe20000010000 */
[----:B------:R-:W-:Y:S01]  /*2dc0*/  FADD.FTZ R170, R171, -R161 ;  /* 0x800000a1abaa7221 */ /* 0x000fe20000010000 */
[----:B--2---:R-:W-:Y:S01]  /*2dd0*/  FMUL.FTZ R169, R167, R168 ;  /* 0x000000a8a7a97220 */ /* 0x004fe20000410000 */
[----:B---3--:R-:W-:Y:S01]  /*2de0*/  FMUL.FTZ R222, R211, R222 ;  /* 0x000000ded3de7220 */ /* 0x008fe20000410000 */
[----:B------:R-:W1:Y:S01]  /*2df0*/  MUFU.EX2 R160, R160 ;  /* 0x000000a000a07308 */ /* 0x000e620000000800 */
[----:B------:R-:W-:Y:S01]  /*2e00*/  FFMA.FTZ R161, R22, UR5, -R23 ;  /* 0x0000000516a17c23 */ /* 0x000fe20008010817 */
[----:B------:R-:W-:Y:S01]  /*2e10*/  FMUL.FTZ R202, R226, R169 ;  /* 0x000000a9e2ca7220 */ /* 0x000fe20000410000 */
[----:B------:R-:W2:Y:S01]  /*2e20*/  LDS.64 R22, [R13+0x282a0] ;  /* 0x0282a0000d167984 */ /* 0x000ea20000000a00 */
[----:B------:R-:W-:Y:S01]  /*2e30*/  FSEL R169, R189, -INF , P2 ;  /* 0xff800000bda97808 */ /* 0x000fe20001000000 */
[----:B------:R-:W-:Y:S01]  /*2e40*/  FMUL.FTZ R199, R199, R222 ;  /* 0x000000dec7c77220 */ /* 0x000fe20000410000 */
[----:B------:R-:W-:-:S02]  /*2e50*/  FFMA.FTZ R222, -R203, R203, 1 ;  /* 0x3f800000cbde7423 */ /* 0x000fc400000101cb */
[----:B------:R-:W3:Y:S08]  /*2e60*/  MUFU.EX2 R161, R161 ;  /* 0x000000a100a17308 */ /* 0x000ef00000000800 */
[----:B------:R-:W-:Y:S01]  /*2e70*/  MUFU.TANH R198, R198 ;  /* 0x000000c600c67308 */ /* 0x000fe20000002400 */
[C---:B-1----:R-:W-:Y:S01]  /*2e80*/  FMUL.FTZ R168, R160.reuse, R219 ;  /* 0x000000dba0a87220 */ /* 0x042fe20000410000 */
[----:B------:R-:W-:-:S03]  /*2e90*/  F2FP.BF16.F32.PACK_AB R160, R160, R167 ;  /* 0x000000a7a0a0723e */ /* 0x000fc600000010ff */
[----:B------:R-:W-:Y:S01]  /*2ea0*/  FMUL.FTZ R213, R213, R168 ;  /* 0x000000a8d5d57220 */ /* 0x000fe20000410000 */
[--C-:B------:R-:W-:Y:S01]  /*2eb0*/  FFMA.FTZ R168, R169, UR5, -R20.reuse ;  /* 0x00000005a9a87c23 */ /* 0x100fe20008010814 */
[C---:B------:R-:W-:Y:S01]  /*2ec0*/  FSEL R169, R204.reuse, -INF , P1 ;  /* 0xff800000cca97808 */ /* 0x040fe20000800000 */
[----:B------:R-:W-:Y:S01]  /*2ed0*/  FFMA.FTZ R204, -R204, R204, 1 ;  /* 0x3f800000cccc7423 */ /* 0x000fe200000101cc */
[C---:B---3--:R-:W-:Y:S01]  /*2ee0*/  FMUL.FTZ R171, R161.reuse, R170 ;  /* 0x000000aaa1ab7220 */ /* 0x048fe20000410000 */
[----:B------:R-:W-:Y:S01]  /*2ef0*/  MUFU.TANH R217, R217 ;  /* 0x000000d900d97308 */ /* 0x000fe20000002400 */
[----:B------:R-:W-:Y:S01]  /*2f00*/  F2FP.BF16.F32.PACK_AB R161, R161, R211 ;  /* 0x000000d3a1a1723e */ /* 0x000fe200000010ff */
[----:B------:R-:W-:Y:S01]  /*2f10*/  FFMA.FTZ R169, R169, UR5, -R20 ;  /* 0x00000005a9a97c23 */ /* 0x000fe20008010814 */
[----:B------:R-:W-:Y:S01]  /*2f20*/  FSEL R20, R203, -INF , P2 ;  /* 0xff800000cb147808 */ /* 0x000fe20001000000 */
[----:B------:R-:W-:Y:S01]  /*2f30*/  FMUL.FTZ R214, R214, R171 ;  /* 0x000000abd6d67220 */ /* 0x000fe20000410000 */
[----:B------:R-:W-:-:S03]  /*2f40*/  FFMA.FTZ R203, -R220, R220, 1 ;  /* 0x3f800000dccb7423 */ /* 0x000fc600000101dc */
[----:B------:R-:W1:Y:S01]  /*2f50*/  MUFU.EX2 R168, R168 ;  /* 0x000000a800a87308 */ /* 0x000e620000000800 */
[----:B------:R-:W-:Y:S01]  /*2f60*/  FFMA.FTZ R170, R20, UR5, -R21 ;  /* 0x0000000514aa7c23 */ /* 0x000fe20008010815 */
[----:B------:R-:W-:-:S05]  /*2f70*/  FSEL R20, R220, -INF , P1 ;  /* 0xff800000dc147808 */ /* 0x000fca0000800000 */
[----:B------:R-:W-:Y:S01]  /*2f80*/  FFMA.FTZ R188, R20, UR5, -R21 ;  /* 0x0000000514bc7c23 */ /* 0x000fe20008010815 */
[----:B------:R-:W-:Y:S01]  /*2f90*/  FSEL R21, R221, -INF , P2 ;  /* 0xff800000dd157808 */ /* 0x000fe20001000000 */
[----:B--2---:R-:W-:Y:S01]  /*2fa0*/  FADD.FTZ R171, R172, -R22 ;  /* 0x80000016acab7221 */ /* 0x004fe20000010000 */
[----:B------:R-:W2:Y:S01]  /*2fb0*/  MUFU.EX2 R170, R170 ;  /* 0x000000aa00aa7308 */ /* 0x000ea20000000800 */
[--C-:B------:R-:W-:Y:S01]  /*2fc0*/  FADD.FTZ R173, R173, -R23.reuse ;  /* 0x80000017adad7221 */ /* 0x100fe20000010000 */
[----:B------:R-:W-:Y:S01]  /*2fd0*/  FADD.FTZ R175, R175, -R23 ;  /* 0x80000017afaf7221 */ /* 0x000fe20000010000 */
[----:B------:R-:W-:Y:S01]  /*2fe0*/  FFMA.FTZ R23, R21, UR5, -R18 ;  /* 0x0000000515177c23 */ /* 0x000fe20008010812 */
[----:B------:R-:W-:Y:S01]  /*2ff0*/  FADD.FTZ R174, R174, -R22 ;  /* 0x80000016aeae7221 */ /* 0x000fe20000010000 */
[----:B-1----:R-:W-:Y:S01]  /*3000*/  FMUL.FTZ R20, R168, R171 ;  /* 0x000000aba8147220 */ /* 0x002fe20000410000 */
[----:B------:R-:W-:Y:S02]  /*3010*/  FSEL R171, R210, -INF , P1 ;  /* 0xff800000d2ab7808 */ /* 0x000fe40000800000 */
[----:B------:R-:W1:Y:S01]  /*3020*/  MUFU.EX2 R169, R169 ;  /* 0x000000a900a97308 */ /* 0x000e620000000800 */
[----:B------:R-:W-:-:S02]  /*3030*/  FMUL.FTZ R215, R215, R20 ;  /* 0x00000014d7d77220 */ /* 0x000fc40000410000 */
[----:B------:R-:W-:Y:S01]  /*3040*/  FFMA.FTZ R171, R171, UR5, -R18 ;  /* 0x00000005abab7c23 */ /* 0x000fe20008010812 */
[----:B------:R-:W-:Y:S01]  /*3050*/  FSEL R18, R209, -INF , P2 ;  /* 0xff800000d1127808 */ /* 0x000fe20001000000 */
[----:B------:R-:W3:Y:S03]  /*3060*/  LDS.64 R20, [R13+0x282c0] ;  /* 0x0282c0000d147984 */ /* 0x000ee60000000a00 */
[----:B------:R4:W5:Y:S01]  /*3070*/  MUFU.EX2 R22, R188 ;  /* 0x000000bc00167308 */ /* 0x0009620000000800 */
[----:B------:R-:W-:Y:S01]  /*3080*/  FFMA.FTZ R172, R18, UR5, -R19 ;  /* 0x0000000512ac7c23 */ /* 0x000fe20008010813 */
[----:B------:R-:W-:-:S06]  /*3090*/  FSEL R18, R218, -INF , P1 ;  /* 0xff800000da127808 */ /* 0x000fcc0000800000 */
[----:B------:R-:W-:Y:S01]  /*30a0*/  MUFU.EX2 R171, R171 ;  /* 0x000000ab00ab7308 */ /* 0x000fe20000000800 */
[----:B----4-:R-:W-:Y:S01]  /*30b0*/  FFMA.FTZ R188, R18, UR5, -R19 ;  /* 0x0000000512bc7c23 */ /* 0x010fe20008010813 */
[----:B--2---:R-:W-:Y:S01]  /*30c0*/  FMUL.FTZ R19, R170, R173 ;  /* 0x000000adaa137220 */ /* 0x004fe20000410000 */
[----:B-1----:R-:W-:-:S03]  /*30d0*/  FMUL.FTZ R189, R169, R174 ;  /* 0x000000aea9bd7220 */ /* 0x002fc60000410000 */
[----:B------:R-:W-:Y:S01]  /*30e0*/  FMUL.FTZ R222, R222, R19 ;  /* 0x00000013dede7220 */ /* 0x000fe20000410000 */
[----:B------:R-:W-:Y:S01]  /*30f0*/  FMUL.FTZ R204, R204, R189 ;  /* 0x000000bdcccc7220 */ /* 0x000fe20000410000 */
[----:B------:R-:W-:Y:S01]  /*3100*/  FSEL R189, R212, -INF , P2 ;  /* 0xff800000d4bd7808 */ /* 0x000fe20001000000 */
[----:B------:R1:W2:Y:S01]  /*3110*/  LDS.64 R18, [R13+0x282e0] ;  /* 0x0282e0000d127984 */ /* 0x0002a20000000a00 */
[----:B-----5:R-:W-:Y:S01]  /*3120*/  FMUL.FTZ R220, R22, R175 ;  /* 0x000000af16dc7220 */ /* 0x020fe20000410000 */
[----:B------:R-:W4:Y:S01]  /*3130*/  MUFU.EX2 R154, R232 ;  /* 0x000000e8009a7308 */ /* 0x000f220000000800 */
[----:B------:R-:W-:Y:S01]  /*3140*/  FFMA.FTZ R212, -R212, R212, 1 ;  /* 0x3f800000d4d47423 */ /* 0x000fe200000101d4 */
[----:B------:R-:W-:Y:S01]  /*3150*/  FFMA.FTZ R174, R189, UR5, -R14 ;  /* 0x00000005bdae7c23 */ /* 0x000fe2000801080e */
[C---:B------:R-:W-:Y:S01]  /*3160*/  FSEL R189, R216.reuse, -INF , P1 ;  /* 0xff800000d8bd7808 */ /* 0x040fe20000800000 */
[----:B------:R-:W-:Y:S01]  /*3170*/  FMUL.FTZ R203, R203, R220 ;  /* 0x000000dccbcb7220 */ /* 0x000fe20000410000 */
[----:B------:R-:W-:-:S03]  /*3180*/  FFMA.FTZ R216, -R216, R216, 1 ;  /* 0x3f800000d8d87423 */ /* 0x000fc600000101d8 */
[----:B------:R-:W-:Y:S01]  /*3190*/  FFMA.FTZ R175, R189, UR5, -R14 ;  /* 0x00000005bdaf7c23 */ /* 0x000fe2000801080e */
[C---:B------:R-:W-:Y:S01]  /*31a0*/  FSEL R14, R198.reuse, -INF , P2 ;  /* 0xff800000c60e7808 */ /* 0x040fe20001000000 */
[----:B------:R-:W-:Y:S01]  /*31b0*/  MUFU.EX2 R23, R23 ;  /* 0x0000001700177308 */ /* 0x000fe20000000800 */
[----:B------:R-:W-:-:S03]  /*31c0*/  FFMA.FTZ R198, -R198, R198, 1 ;  /* 0x3f800000c6c67423 */ /* 0x000fc600000101c6 */
[--C-:B-1----:R-:W-:Y:S01]  /*31d0*/  FFMA.FTZ R13, R14, UR5, -R15.reuse ;  /* 0x000000050e0d7c23 */ /* 0x102fe2000801080f */
[C---:B------:R-:W-:Y:S01]  /*31e0*/  FSEL R14, R217.reuse, -INF , P1 ;  /* 0xff800000d90e7808 */ /* 0x040fe20000800000 */
[----:B------:R-:W-:Y:S01]  /*31f0*/  FFMA.FTZ R217, -R217, R217, 1 ;  /* 0x3f800000d9d97423 */ /* 0x000fe200000101d9 */
[----:B----4-:R-:W-:Y:S01]  /*3200*/  FMUL.FTZ R231, R154, R231 ;  /* 0x000000e79ae77220 */ /* 0x010fe20000410000 */
[----:B------:R-:W1:Y:S01]  /*3210*/  MUFU.EX2 R172, R172 ;  /* 0x000000ac00ac7308 */ /* 0x000e620000000800 */
[----:B---3--:R-:W-:Y:S01]  /*3220*/  FADD.FTZ R178, R178, -R20 ;  /* 0x80000014b2b27221 */ /* 0x008fe20000010000 */
[----:B------:R-:W-:Y:S01]  /*3230*/  FFMA.FTZ R14, R14, UR5, -R15 ;  /* 0x000000050e0e7c23 */ /* 0x000fe2000801080f */
[--C-:B------:R-:W-:Y:S01]  /*3240*/  FADD.FTZ R189, R177, -R21.reuse ;  /* 0x80000015b1bd7221 */ /* 0x100fe20000010000 */
[----:B------:R-:W-:Y:S01]  /*3250*/  FMUL.FTZ R186, R186, R231 ;  /* 0x000000e7baba7220 */ /* 0x000fe20000410000 */
[----:B------:R-:W-:Y:S01]  /*3260*/  FMUL.FTZ R177, R171, R178 ;  /* 0x000000b2abb17220 */ /* 0x000fe20000410000 */
[----:B------:R-:W-:Y:S01]  /*3270*/  FADD.FTZ R220, R179, -R21 ;  /* 0x80000015b3dc7221 */ /* 0x000fe20000010000 */
[----:B------:R-:W-:Y:S01]  /*3280*/  FFMA.FTZ R15, -R221, R221, 1 ;  /* 0x3f800000dd0f7423 */ /* 0x000fe200000101dd */
[----:B------:R-:W-:Y:S01]  /*3290*/  MUFU.EX2 R175, R175 ;  /* 0x000000af00af7308 */ /* 0x000fe20000000800 */
[----:B------:R-:W-:Y:S01]  /*32a0*/  F2FP.BF16.F32.PACK_AB R185, R187, R186 ;  /* 0x000000babbb9723e */ /* 0x000fe200000010ff */
[----:B------:R-:W-:Y:S01]  /*32b0*/  FFMA.FTZ R21, -R218, R218, 1 ;  /* 0x3f800000da157423 */ /* 0x000fe200000101da */
[----:B------:R-:W-:-:S02]  /*32c0*/  F2FP.BF16.F32.PACK_AB R187, R191, R190 ;  /* 0x000000bebfbb723e */ /* 0x000fc400000010ff */
[----:B------:R-:W-:Y:S01]  /*32d0*/  F2FP.BF16.F32.PACK_AB R191, R196, R153 ;  /* 0x00000099c4bf723e */ /* 0x000fe200000010ff */
[----:B------:R-:W-:Y:S01]  /*32e0*/  IMAD R153, R3, 0x2000, R12 ;  /* 0x0000200003997824 */ /* 0x000fe200078e020c */
[----:B------:R-:W-:Y:S01]  /*32f0*/  F2FP.BF16.F32.PACK_AB R186, R208, R205 ;  /* 0x000000cdd0ba723e */ /* 0x000fe200000010ff */
[----:B------:R3:W4:Y:S01]  /*3300*/  MUFU.EX2 R173, R188 ;  /* 0x000000bc00ad7308 */ /* 0x0007220000000800 */
[----:B-1----:R-:W-:Y:S01]  /*3310*/  FMUL.FTZ R189, R172, R189 ;  /* 0x000000bdacbd7220 */ /* 0x002fe20000410000 */
[----:B------:R-:W-:Y:S01]  /*3320*/  F2FP.BF16.F32.PACK_AB R190, R197, R152 ;  /* 0x00000098c5be723e */ /* 0x000fe200000010ff */
[--C-:B--2---:R-:W-:Y:S01]  /*3330*/  FADD.FTZ R178, R181, -R19.reuse ;  /* 0x80000013b5b27221 */ /* 0x104fe20000010000 */
[----:B------:R-:W-:Y:S01]  /*3340*/  FADD.FTZ R183, R183, -R19 ;  /* 0x80000013b7b77221 */ /* 0x000fe20000010000 */
[----:B------:R-:W-:Y:S01]  /*3350*/  F2FP.BF16.F32.PACK_AB R152, R155, R17 ;  /* 0x000000119b98723e */ /* 0x000fe200000010ff */
[----:B------:R-:W-:Y:S02]  /*3360*/  IMAD R17, R8, 0x4000, R16 ;  /* 0x0000400008117824 */ /* 0x000fe400078e0210 */
[----:B------:R-:W1:Y:S01]  /*3370*/  MUFU.EX2 R174, R174 ;  /* 0x000000ae00ae7308 */ /* 0x000e620000000800 */
[----:B---3--:R-:W-:Y:S01]  /*3380*/  FADD.FTZ R188, R176, -R20 ;  /* 0x80000014b0bc7221 */ /* 0x008fe20000010000 */
[----:B------:R-:W-:Y:S01]  /*3390*/  FFMA.FTZ R20, -R210, R210, 1 ;  /* 0x3f800000d2147423 */ /* 0x000fe200000101d2 */
[----:B------:R-:W-:Y:S01]  /*33a0*/  FFMA.FTZ R176, -R209, R209, 1 ;  /* 0x3f800000d1b07423 */ /* 0x000fe200000101d1 */
[----:B------:R-:W-:Y:S01]  /*33b0*/  F2FP.BF16.F32.PACK_AB R155, R158, R156 ;  /* 0x0000009c9e9b723e */ /* 0x000fe200000010ff */
[----:B------:R-:W-:Y:S01]  /*33c0*/  FMUL.FTZ R188, R23, R188 ;  /* 0x000000bc17bc7220 */ /* 0x000fe20000410000 */
[----:B------:R-:W-:Y:S01]  /*33d0*/  FMUL.FTZ R20, R20, R177 ;  /* 0x000000b114147220 */ /* 0x000fe20000410000 */
[--C-:B------:R-:W-:Y:S01]  /*33e0*/  FADD.FTZ R177, R180, -R18.reuse ;  /* 0x80000012b4b17221 */ /* 0x100fe20000010000 */
[----:B------:R-:W2:Y:S01]  /*33f0*/  MUFU.EX2 R13, R13 ;  /* 0x0000000d000d7308 */ /* 0x000ea20000000800 */
[----:B------:R-:W-:Y:S01]  /*3400*/  FADD.FTZ R18, R182, -R18 ;  /* 0x80000012b6127221 */ /* 0x000fe20000010000 */
[----:B----4-:R-:W-:Y:S01]  /*3410*/  FMUL.FTZ R220, R173, R220 ;  /* 0x000000dcaddc7220 */ /* 0x010fe20000410000 */
[----:B------:R-:W-:Y:S01]  /*3420*/  FMUL.FTZ R15, R15, R188 ;  /* 0x000000bc0f0f7220 */ /* 0x000fe20000410000 */
[----:B------:R-:W-:Y:S01]  /*3430*/  FMUL.FTZ R176, R176, R189 ;  /* 0x000000bdb0b07220 */ /* 0x000fe20000410000 */
[----:B------:R-:W-:Y:S01]  /*3440*/  FMUL.FTZ R19, R175, R18 ;  /* 0x00000012af137220 */ /* 0x000fe20000410000 */
[----:B------:R-:W-:Y:S01]  /*3450*/  FMUL.FTZ R21, R21, R220 ;  /* 0x000000dc15157220 */ /* 0x000fe20000410000 */
[----:B------:R-:W-:Y:S01]  /*3460*/  F2FP.BF16.F32.PACK_AB R188, R193, R194 ;  /* 0x000000c2c1bc723e */ /* 0x000fe200000010ff */
[----:B------:R-:W3:Y:S01]  /*3470*/  MUFU.EX2 R14, R14 ;  /* 0x0000000e000e7308 */ /* 0x000ee20000000800 */
[----:B-1----:R-:W-:Y:S01]  /*3480*/  FMUL.FTZ R177, R174, R177 ;  /* 0x000000b1aeb17220 */ /* 0x002fe20000410000 */
[----:B------:R-:W-:Y:S01]  /*3490*/  FMUL.FTZ R19, R216, R19 ;  /* 0x00000013d8137220 */ /* 0x000fe20000410000 */
[----:B------:R-:W-:Y:S01]  /*34a0*/  F2FP.BF16.F32.PACK_AB R196, R176, R15 ;  /* 0x0000000fb0c4723e */ /* 0x000fe200000010ff */
[----:B------:R-:W-:-:S02]  /*34b0*/  IMAD R15, R153, 0x2, R16 ;  /* 0x00000002990f7824 */ /* 0x000fc400078e0210 */
[----:B------:R-:W-:Y:S01]  /*34c0*/  FMUL.FTZ R177, R212, R177 ;  /* 0x000000b1d4b17220 */ /* 0x000fe20000410000 */
[----:B------:R-:W-:Y:S02]  /*34d0*/  F2FP.BF16.F32.PACK_AB R189, R195, R192 ;  /* 0x000000c0c3bd723e */ /* 0x000fe400000010ff */
[----:B------:R-:W-:Y:S01]  /*34e0*/  F2FP.BF16.F32.PACK_AB R192, R213, R202 ;  /* 0x000000cad5c0723e */ /* 0x000fe200000010ff */
[----:B--2---:R-:W-:Y:S01]  /*34f0*/  FMUL.FTZ R179, R13, R178 ;  /* 0x000000b20db37220 */ /* 0x004fe20000410000 */
[----:B------:R-:W-:Y:S01]  /*3500*/  F2FP.BF16.F32.PACK_AB R193, R214, R199 ;  /* 0x000000c7d6c1723e */ /* 0x000fe200000010ff */
[----:B------:R-:W-:Y:S01]  /*3510*/  STSM.16.MT88.4 [R15+0x28800], R184 ;  /* 0x028800b80f007844 */ /* 0x000fe20000004200 */
[----:B------:R-:W-:Y:S01]  /*3520*/  F2FP.BF16.F32.PACK_AB R194, R222, R215 ;  /* 0x000000d7dec2723e */ /* 0x000fe200000010ff */
[----:B------:R-:W-:Y:S01]  /*3530*/  FMUL.FTZ R198, R198, R179 ;  /* 0x000000b3c6c67220 */ /* 0x000fe20000410000 */
[----:B------:R-:W-:Y:S01]  /*3540*/  F2FP.BF16.F32.PACK_AB R195, R203, R204 ;  /* 0x000000cccbc3723e */ /* 0x000fe200000010ff */
[----:B------:R-:W-:Y:S01]  /*3550*/  STSM.16.MT88.4 [R15+0x29000], R188 ;  /* 0x029000bc0f007844 */ /* 0x000fe20000004200 */
[----:B------:R-:W-:Y:S01]  /*3560*/  F2FP.BF16.F32.PACK_AB R197, R21, R20 ;  /* 0x0000001415c5723e */ /* 0x000fe200000010ff */
[----:B---3--:R-:W-:Y:S01]  /*3570*/  FMUL.FTZ R18, R14, R183 ;  /* 0x000000b70e127220 */ /* 0x008fe20000410000 */
[----:B------:R-:W-:Y:S01]  /*3580*/  F2FP.BF16.F32.PACK_AB R198, R198, R177 ;  /* 0x000000b1c6c6723e */ /* 0x000fe200000010ff */
[----:B------:R-:W-:Y:S01]  /*3590*/  STSM.16.MT88.4 [R15+0x29800], R192 ;  /* 0x029800c00f007844 */ /* 0x000fe20000004200 */
[----:B------:R-:W-:Y:S01]  /*35a0*/  F2FP.BF16.F32.PACK_AB R153, R200, R154 ;  /* 0x0000009ac899723e */ /* 0x000fe200000010ff */
[----:B------:R-:W-:Y:S01]  /*35b0*/  FMUL.FTZ R18, R217, R18 ;  /* 0x00000012d9127220 */ /* 0x000fe20000410000 */
[----:B------:R-:W-:-:S02]  /*35c0*/  F2FP.BF16.F32.PACK_AB R154, R157, R201 ;  /* 0x000000c99d9a723e */ /* 0x000fc400000010ff */
[----:B------:R-:W-:Y:S02]  /*35d0*/  F2FP.BF16.F32.PACK_AB R172, R172, R23 ;  /* 0x00000017acac723e */ /* 0x000fe400000010ff */
[----:B------:R-:W-:Y:S02]  /*35e0*/  F2FP.BF16.F32.PACK_AB R199, R18, R19 ;  /* 0x0000001312c7723e */ /* 0x000fe400000010ff */
[----:B------:R-:W-:Y:S02]  /*35f0*/  F2FP.BF16.F32.PACK_AB R173, R173, R171 ;  /* 0x000000abadad723e */ /* 0x000fe400000010ff */
[----:B------:R-:W-:Y:S01]  /*3600*/  F2FP.BF16.F32.PACK_AB R174, R13, R174 ;  /* 0x000000ae0dae723e */ /* 0x000fe200000010ff */
[----:B------:R1:W-:Y:S01]  /*3610*/  STSM.16.MT88.4 [R15+0x2a000], R196 ;  /* 0x02a000c40f007844 */ /* 0x0003e20000004200 */
[----:B------:R-:W-:Y:S01]  /*3620*/  WARPGROUP.ARRIVE ;  /* 0x00000000000079c5 */ /* 0x000fe20000000000 */
[----:B------:R-:W-:Y:S02]  /*3630*/  F2FP.BF16.F32.PACK_AB R175, R14, R175 ;  /* 0x000000af0eaf723e */ /* 0x000fe400000010ff */
[----:B------:R-:W-:-:S13]  /*3640*/  R2UR UR5, R17 ;  /* 0x00000000110572ca */ /* 0x000fda00000e0000 */
[----:B------:R-:W-:Y:S01]  /*3650*/  HGMMA.64x128x16.F32.BF16 R24, R152, gdesc[UR4].tnspB, R24, gsb0 ;  /* 0x41e0000498187df0 */ /* 0x000fe20008001818 */
[----:B------:R-:W-:Y:S01]  /*3660*/  UIADD3 UR6, UR4, 0x80, URZ ;  /* 0x0000008004067890 */ /* 0x000fe2000fffe03f */
[----:B------:R-:W-:Y:S01]  /*3670*/  UMOV UR7, 0x40000040 ;  /* 0x4000004000077882 */ /* 0x000fe20000000000 */
[----:B-1----:R-:W-:Y:S01]  /*3680*/  SHF.R.U32.HI R15, RZ, 0x4, R229 ;  /* 0x00000004ff0f7819 */ /* 0x002fe200000116e5 */
[----:B------:R-:W-:-:S03]  /*3690*/  USHF.R.U32.HI UR5, URZ, 0x4, UR5 ;  /* 0x000000043f057899 */ /* 0x000fc60008011605 */
[----:B------:R-:W-:Y:S01]  /*36a0*/  LOP3.LUT R15, R15, 0x3fff, RZ, 0xc0, !PT ;  /* 0x00003fff0f0f7812 */ /* 0x000fe200078ec0ff */
[----:B------:R-:W-:-:S03]  /*36b0*/  ULOP3.LUT UR9, UR5, 0x3fff, URZ, 0xc0, !UPT ;  /* 0x00003fff05097892 */ /* 0x000fc6000f8ec03f */
[----:B------:R-:W-:Y:S01]  /*36c0*/  LOP3.LUT R18, R15, 0x10000, RZ, 0xfc, !PT ;  /* 0x000100000f127812 */ /* 0x000fe200078efcff */
[----:B------:R-:W-:-:S04]  /*36d0*/  UMOV UR5, 0x40000040 ;  /* 0x4000004000057882 */ /* 0x000fc80000000000 */
[----:B------:R-:W-:-:S05]  /*36e0*/  IMAD R18, R3, 0x400, R18 ;  /* 0x0000040003127824 */ /* 0x000fca00078e0212 */
[----:B------:R-:W-:Y:S01]  /*36f0*/  R2UR UR8, R18 ;  /* 0x00000000120872ca */ /* 0x000fe200000e0000 */
[----:B------:R-:W-:Y:S02]  /*3700*/  WARPGROUP.DEPBAR.LE gsb0, 0x0 ;  /* 0x00008000000079c5 */ /* 0x000fe40000010000 */
[----:B------:R-:W-:Y:S02]  /*3710*/  F2FP.BF16.F32.PACK_AB R152, R163, R159 ;  /* 0x0000009fa398723e */ /* 0x000fe400000010ff */
[----:B------:R-:W-:Y:S02]  /*3720*/  F2FP.BF16.F32.PACK_AB R153, R206, R162 ;  /* 0x000000a2ce99723e */ /* 0x000fe400000010ff */
[----:B------:R-:W-:Y:S02]  /*3730*/  F2FP.BF16.F32.PACK_AB R154, R166, R207 ;  /* 0x000000cfa69a723e */ /* 0x000fe400000010ff */
[----:B------:R-:W-:Y:S02]  /*3740*/  F2FP.BF16.F32.PACK_AB R155, R165, R164 ;  /* 0x000000a4a59b723e */ /* 0x000fe400000010ff */
[----:B------:R-:W-:-:S02]  /*3750*/  F2FP.BF16.F32.PACK_AB R162, R170, R168 ;  /* 0x000000a8aaa2723e */ /* 0x000fc400000010ff */
[----:B------:R-:W-:Y:S01]  /*3760*/  WARPGROUP.ARRIVE ;  /* 0x00000000000079c5 */ /* 0x000fe20000000000 */
[----:B------:R-:W-:-:S05]  /*3770*/  F2FP.BF16.F32.PACK_AB R163, R22, R169 ;  /* 0x000000a916a3723e */ /* 0x000fca00000010ff */
[----:B------:R-:W-:Y:S01]  /*3780*/  HGMMA.64x128x16.F32.BF16 R24, R152, gdesc[UR4].tnspB, R24, gsb0 ;  /* 0x41e0000498187df0 */ /* 0x000fe20008001818 */
[----:B------:R-:W-:Y:S01]  /*3790*/  UIADD3 UR6, UR4, 0x100, URZ ;  /* 0x0000010004067890 */ /* 0x000fe2000fffe03f */
[----:B------:R-:W-:Y:S01]  /*37a0*/  UMOV UR7, 0x40000040 ;  /* 0x4000004000077882 */ /* 0x000fe20000000000 */
[----:B------:R-:W-:Y:S02]  /*37b0*/  WARPGROUP.DEPBAR.LE gsb0, 0x0 ;  /* 0x00008000000079c5 */ /* 0x000fe40000010000 */
[----:B------:R-:W-:-:S07]  /*37c0*/  WARPGROUP.ARRIVE ;  /* 0x00000000000079c5 */ /* 0x000fce0000000000 */
[----:B------:R-:W-:Y:S01]  /*37d0*/  HGMMA.64x128x16.F32.BF16 R24, R160, gdesc[UR4].tnspB, R24, gsb0 ;  /* 0x41e00004a0187df0 */ /* 0x000fe20008001818 */
        /* <DEDUP_REMOVED lines=70> */
.L_x_249:
[----:B------:R-:W-:Y:S01]  /*3c40*/  LOP3.LUT R0, R0, 0x2000000, RZ, 0xfc, !PT ;  /* 0x0200000000007812 */ /* 0x000fe200078efcff */
[----:B------:R-:W-:Y:S01]  /*3c50*/  UMOV UR7, 0x40000040 ;  /* 0x4000004000077882 */ /* 0x000fe20000000000 */
[----:B------:R-:W1:Y:S03]  /*3c60*/  S2R R13, SR_TID.X ;  /* 0x00000000000d7919 */ /* 0x000e660000002100 */
[----:B------:R-:W-:-:S05]  /*3c70*/  IMAD R0, R3, 0x400, R0 ;  /* 0x0000040003007824 */ /* 0x000fca00078e0200 */
[----:B------:R-:W-:Y:S01]  /*3c80*/  R2UR UR4, R0 ;  /* 0x00000000000472ca */ /* 0x000fe200000e0000 */
[----:B------:R-:W-:-:S05]  /*3c90*/  VIADD R0, R2, 0x30840 ;  /* 0x0003084002007836 */ /* 0x000fca0000000000 */
[----:B------:R-:W-:-:S04]  /*3ca0*/  PRMT R0, RZ, 0x654, R0 ;  /* 0x00000654ff007816 */ /* 0x000fc80000000000 */
[----:B------:R2:W-:Y:S01]  /*3cb0*/  SYNCS.ARRIVE.TRANS64.RED.A1T0 RZ, [R0+URZ], RZ ;  /* 0x000000ff00ff79a7 */ /* 0x0005e2000810043f */
[----:B------:R-:W-:Y:S02]  /*3cc0*/  WARPGROUP.ARRIVE ;  /* 0x00000000000079c5 */ /* 0x000fe40000000000 */
[----:B------:R-:W-:-:S04]  /*3cd0*/  UMOV UR6, UR4 ;  /* 0x0000000400067c82 */ /* 0x000fc80008000000 */
[----:B------:R-:W-:Y:S01]  /*3ce0*/  HGMMA.64x128x16.F32.BF16 R88, R184, gdesc[UR4].tnspB, R88, gsb0 ;  /* 0x41e00004b8587df0 */ /* 0x000fe20008001858 */
[----:B------:R-:W-:Y:S01]  /*3cf0*/  UIADD3 UR6, UR4, 0x80, URZ ;  /* 0x0000008004067890 */ /* 0x000fe2000fffe03f */
[----:B------:R-:W-:Y:S01]  /*3d00*/  UMOV UR7, 0x40000040 ;  /* 0x4000004000077882 */ /* 0x000fe20000000000 */
[----:B-1----:R-:W-:Y:S01]  /*3d10*/  SHF.R.U32.HI R15, RZ, 0x7, R13 ;  /* 0x00000007ff0f7819 */ /* 0x002fe2000001160d */
[----:B------:R-:W-:-:S04]  /*3d20*/  IMAD.IADD R13, R9, 0x1, R10 ;  /* 0x00000001090d7824 */ /* 0x000fc800078e020a */
[----:B------:R-:W-:Y:S02]  /*3d30*/  VIADD R14, R15, 0x9 ;  /* 0x000000090f0e7836 */ /* 0x000fe40000000000 */
[----:B------:R-:W-:Y:S02]  /*3d40*/  IMAD R13, R13, 0x4, R16 ;  /* 0x000000040d0d7824 */ /* 0x000fe400078e0210 */
        /* <DEDUP_REMOVED lines=34> */
.L_x_250:
        /* <DEDUP_REMOVED lines=11> */
.L_x_240:
[----:B------:R-:W4:Y:S01]  /*4020*/  S2UR UR8, SR_CTAID.Y ;  /* 0x00000000000879c3 */ /* 0x000f220000002600 */
[----:B------:R-:W5:Y:S01]  /*4030*/  S2R R8, SR_TID.X ;  /* 0x0000000000087919 */ /* 0x000f620000002100 */
[----:B------:R-:W-:Y:S01]  /*4040*/  ULDC UR4, c[0x0][0x850] ;  /* 0x0002140000047ab9 */ /* 0x000fe20000000800 */
[----:B------:R-:W-:Y:S01]  /*4050*/  ULDC.64 UR12, c[0x0][0x818] ;  /* 0x00020600000c7ab9 */ /* 0x000fe20000000a00 */
[----:B------:R-:W-:-:S04]  /*4060*/  UISETP.NE.AND UP0, UPT, UR4, 0x1, UPT ;  /* 0x000000010400788c */ /* 0x000fc8000bf05270 */
[----:B------:R-:W1:Y:S07]  /*4070*/  S2UR UR6, SR_CTAID.X ;  /* 0x00000000000679c3 */ /* 0x000e6e0000002500 */
[----:B------:R-:W-:Y:S01]  /*4080*/  @UP0 ULDC UR4, c[0x0][0x854] ;  /* 0x0002150000040ab9 */ /* 0x000fe20000000800 */
[----:B------:R-:W-:Y:S01]  /*4090*/  @UP0 ULDC UR7, c[0x0][0x858] ;  /* 0x0002160000070ab9 */ /* 0x000fe20000000800 */
[----:B------:R-:W3:Y:S01]  /*40a0*/  S2UR UR11, SR_CTAID.Z ;  /* 0x00000000000b79c3 */ /* 0x000ee20000002700 */
[----:B----4-:R-:W-:-:S07]  /*40b0*/  UIMAD.WIDE.U32 UR4, UR8, UR4, URZ ;  /* 0x00000004080472a5 */ /* 0x010fce000f8e003f */
[----:B--2---:R-:W2:Y:S01]  /*40c0*/  LDC.64 R10, c[0x0][0x820] ;  /* 0x00020800ff0a7b82 */ /* 0x004ea20000000a00 */
[----:B------:R-:W-:Y:S02]  /*40d0*/  @UP0 USHF.R.U32.HI UR8, URZ, UR7, UR5 ;  /* 0x000000073f080299 */ /* 0x000fe40008011605 */
[----:B-1----:R-:W-:-:S05]  /*40e0*/  USHF.L.U32 UR6, UR6, 0xe, URZ ;  /* 0x0000000e06067899 */ /* 0x002fca000800063f */
[----:B------:R-:W1:Y:S01]  /*40f0*/  LDC.64 R12, c[0x0][0x848] ;  /* 0x00021200ff0c7b82 */ /* 0x000e620000000a00 */
[----:B------:R-:W-:Y:S01]  /*4100*/  USHF.R.S32.HI UR9, URZ, 0x1f, UR8 ;  /* 0x0000001f3f097899 */ /* 0x000fe20008011408 */
[----:B-----5:R-:W-:Y:S01]  /*4110*/  VIADD R0, R8, 0xffffff80 ;  /* 0xffffff8008007836 */ /* 0x020fe20000000000 */
[----:B------:R-:W-:Y:S02]  /*4120*/  USHF.R.S32.HI UR7, URZ, 0x1f, UR6 ;  /* 0x0000001f3f077899 */ /* 0x000fe40008011406 */
[----:B------:R-:W-:Y:S02]  /*4130*/  UIMAD UR10, UR9, UR12, URZ ;  /* 0x0000000c090a72a4 */ /* 0x000fe4000f8e023f */
[----:B------:R-:W-:Y:S01]  /*4140*/  UIMAD.WIDE.U32 UR4, UR8, UR12, UR6 ;  /* 0x0000000c080472a5 */ /* 0x000fe2000f8e0006 */
[----:B------:R-:W-:Y:S01]  /*4150*/  SHF.R.S32.HI R3, RZ, 0x1f, R0 ;  /* 0x0000001fff037819 */ /* 0x000fe20000011400 */
[----:B------:R-:W-:-:S03]  /*4160*/  UIMAD UR10, UR8, UR13, UR10 ;  /* 0x0000000d080a72a4 */ /* 0x000fc6000f8e020a */
[----:B------:R-:W-:Y:S01]  /*4170*/  ULDC.64 UR12, c[0x0][0x840] ;  /* 0x00021000000c7ab9 */ /* 0x000fe20000000a00 */
[----:B------:R-:W-:Y:S01]  /*4180*/  LEA.HI R3, R3, R0, RZ, 0x7 ;  /* 0x0000000003037211 */ /* 0x000fe200078f38ff */
[----:B------:R-:W-:Y:S01]  /*4190*/  UIMAD UR9, UR9, UR12, URZ ;  /* 0x0000000c090972a4 */ /* 0x000fe2000f8e023f */
[----:B---3--:R-:W-:Y:S01]  /*41a0*/  IMAD.U32 R2, RZ, RZ, UR4 ;  /* 0x00000004ff027e24 */ /* 0x008fe2000f8e00ff */
[----:B------:R-:W-:Y:S01]  /*41b0*/  UIMAD.WIDE.U32 UR6, UR8, UR12, UR6 ;  /* 0x0000000c080672a5 */ /* 0x000fe2000f8e0006 */
[----:B------:R-:W-:Y:S01]  /*41c0*/  SHF.R.S32.HI R0, RZ, 0x7, R3 ;  /* 0x00000007ff007819 */ /* 0x000fe20000011403 */
[----:B------:R-:W-:Y:S01]  /*41d0*/  UIMAD UR8, UR8, UR13, UR9 ;  /* 0x0000000d080872a4 */ /* 0x000fe2000f8e0209 */
[----:B------:R-:W-:Y:S01]  /*41e0*/  IMAD.U32 R3, RZ, RZ, UR5 ;  /* 0x00000005ff037e24 */ /* 0x000fe2000f8e00ff */
[----:B------:R-:W-:Y:S02]  /*41f0*/  UIADD3 UR9, UR5, UR10, URZ ;  /* 0x0000000a05097290 */ /* 0x000fe4000fffe03f */
[----:B------:R-:W-:Y:S01]  /*4200*/  USHF.R.S32.HI UR10, URZ, 0x1f, UR11 ;  /* 0x0000001f3f0a7899 */ /* 0x000fe2000801140b */
[----:B------:R-:W-:Y:S01]  /*4210*/  IMAD R9, R0, 0x2000, R9 ;  /* 0x0000200000097824 */ /* 0x000fe200078e0209 */
[----:B------:R-:W-:-:S02]  /*4220*/  UIADD3 UR8, UR7, UR8, URZ ;  /* 0x0000000807087290 */ /* 0x000fc4000fffe03f */
[----:B------:R-:W-:Y:S01]  /*4230*/  IMAD.U32 R5, RZ, RZ, UR7 ;  /* 0x00000007ff057e24 */ /* 0x000fe2000f8e00ff */
[----:B------:R-:W-:Y:S01]  /*4240*/  ULDC UR4, c[0x0][0x740] ;  /* 0x0001d00000047ab9 */ /* 0x000fe20000000800 */
[----:B------:R-:W-:Y:S02]  /*4250*/  IMAD.U32 R3, RZ, RZ, UR9 ;  /* 0x00000009ff037e24 */ /* 0x000fe4000f8e00ff */
[----:B------:R-:W-:Y:S01]  /*4260*/  FMUL.FTZ R88, R88, UR4 ;  /* 0x0000000458587c20 */ /* 0x000fe20008410000 */
[----:B--2---:R-:W-:Y:S02]  /*4270*/  IMAD R0, R10, UR10, RZ ;  /* 0x0000000a0a007c24 */ /* 0x004fe4000f8e02ff */
[----:B------:R-:W-:Y:S01]  /*4280*/  FMUL.FTZ R89, R89, UR4 ;  /* 0x0000000459597c20 */ /* 0x000fe20008410000 */
[----:B------:R-:W-:Y:S02]  /*4290*/  IMAD.U32 R4, RZ, RZ, UR6 ;  /* 0x00000006ff047e24 */ /* 0x000fe4000f8e00ff */
[----:B------:R-:W-:Y:S01]  /*42a0*/  FMUL.FTZ R90, R90, UR4 ;  /* 0x000000045a5a7c20 */ /* 0x000fe20008410000 */
[----:B------:R-:W-:-:S02]  /*42b0*/  IMAD.U32 R5, RZ, RZ, UR8 ;  /* 0x00000008ff057e24 */ /* 0x000fc4000f8e00ff */
[----:B------:R-:W-:Y:S01]  /*42c0*/  FMUL.FTZ R91, R91, UR4 ;  /* 0x000000045b5b7c20 */ /* 0x000fe20008410000 */
[----:B-1----:R-:W-:Y:S02]  /*42d0*/  IMAD R6, R12, UR10, RZ ;  /* 0x0000000a0c067c24 */ /* 0x002fe4000f8e02ff */
[----:B------:R-:W-:Y:S01]  /*42e0*/  FMUL.FTZ R92, R92, UR4 ;  /* 0x000000045c5c7c20 */ /* 0x000fe20008410000 */
[----:B------:R-:W-:Y:S02]  /*42f0*/  IMAD R7, R11, UR11, R0 ;  /* 0x0000000b0b077c24 */ /* 0x000fe4000f8e0200 */
[----:B------:R-:W-:Y:S01]  /*4300*/  FMUL.FTZ R93, R93, UR4 ;  /* 0x000000045d5d7c20 */ /* 0x000fe20008410000 */
[----:B------:R-:W-:-:S04]  /*4310*/  IMAD.WIDE.U32 R2, R10, UR11, R2 ;  /* 0x0000000b0a027c25 */ /* 0x000fc8000f8e0002 */
[----:B------:R-:W-:Y:S01]  /*4320*/  FMUL.FTZ R94, R94, UR4 ;  /* 0x000000045e5e7c20 */ /* 0x000fe20008410000 */
[----:B------:R-:W-:Y:S01]  /*4330*/  FMUL.FTZ R95, R95, UR4 ;  /* 0x000000045f5f7c20 */ /* 0x000fe20008410000 */
[----:B------:R-:W-:Y:S01]  /*4340*/  FMUL.FTZ R96, R96, UR4 ;  /* 0x0000000460607c20 */ /* 0x000fe20008410000 */
[----:B------:R-:W-:Y:S02]  /*4350*/  IMAD R11, R13, UR11, R6 ;  /* 0x0000000b0d0b7c24 */ /* 0x000fe4000f8e0206 */
[----:B------:R-:W-:Y:S01]  /*4360*/  FMUL.FTZ R97, R97, UR4 ;  /* 0x0000000461617c20 */ /* 0x000fe20008410000 */
[----:B------:R-:W-:-:S04]  /*4370*/  IMAD.WIDE.U32 R4, R12, UR11, R4 ;  /* 0x0000000b0c047c25 */ /* 0x000fc8000f8e0004 */
        /* <DEDUP_REMOVED lines=54> */
[----:B------:R-:W-:Y:S05]  /*46e0*/  WARPSYNC.ALL ;  /* 0x0000000000007948 */ /* 0x000fea0003800000 */
[----:B------:R-:W-:-:S02]  /*46f0*/  IMAD R9, R9, 0x4, R16 ;  /* 0x0000000409097824 */ /* 0x000fc400078e0210 */
[----:B------:R-:W-:Y:S02]  /*4700*/  IMAD.IADD R6, R3, 0x1, R7 ;  /* 0x0000000103067824 */ /* 0x000fe400078e0207 */
[----:B------:R-:W-:Y:S01]  /*4710*/  IMAD.IADD R0, R5, 0x1, R11 ;  /* 0x0000000105007824 */ /* 0x000fe200078e020b */
[----:B------:R-:W-:Y:S01]  /*4720*/  BAR.SYNC.DEFER_BLOCKING 0x1, 0x100 ;  /* 0x0044000000007b1d */ /* 0x000fe20000010000 */
[----:B------:R-:W-:-:S07]  /*4730*/  ISETP.NE.AND P1, PT, R8, 0x80, PT ;  /* 0x000000800800780c */ /* 0x000fce0003f25270 */
[----:B------:R-:W1:Y:S01]  /*4740*/  LDC.64 R10, c[0x0][0x800] ;  /* 0x00020000ff0a7b82 */ /* 0x000e620000000a00 */
[----:B------:R-:W-:Y:S07]  /*4750*/  BSSY B0, `(.L_x_252) ;  /* 0x000002c000007945 */ /* 0x000fee0003800000 */
[----:B------:R-:W2:Y:S01]  /*4760*/  LDC.64 R12, c[0x0][0x828] ;  /* 0x00020a00ff0c7b82 */ /* 0x000ea20000000a00 */
[----:B------:R3:W-:Y:S04]  /*4770*/  STS.128 [R9], R24 ;  /* 0x0000001809007388 */ /* 0x0007e80000000c00 */
[----:B------:R3:W-:Y:S01]  /*4780*/  STS.128 [R9+0x800], R28 ;  /* 0x0008001c09007388 */ /* 0x0007e20000000c00 */
[----:B-1----:R-:W-:-:S03]  /*4790*/  LEA R10, P0, R2, R10, 0x2 ;  /* 0x0000000a020a7211 */ /* 0x002fc600078010ff */
[----:B------:R3:W-:Y:S01]  /*47a0*/  STS.128 [R9+0x1000], R32 ;  /* 0x0010002009007388 */ /* 0x0007e20000000c00 */
[----:B------:R-:W-:-:S03]  /*47b0*/  LEA.HI.X R6, R2, R11, R6, 0x2, P0 ;  /* 0x0000000b02067211 */ /* 0x000fc600000f1406 */
[----:B------:R3:W-:Y:S01]  /*47c0*/  STS.128 [R9+0x1800], R36 ;  /* 0x0018002409007388 */ /* 0x0007e20000000c00 */
[----:B--2---:R-:W-:-:S03]  /*47d0*/  LEA R12, P2, R4, R12, 0x2 ;  /* 0x0000000c040c7211 */ /* 0x004fc600078410ff */
[----:B------:R3:W-:Y:S01]  /*47e0*/  STS.128 [R9+0x2000], R40 ;  /* 0x0020002809007388 */ /* 0x0007e20000000c00 */
[----:B------:R-:W-:-:S03]  /*47f0*/  LEA.HI.X R0, R4, R13, R0, 0x2, P2 ;  /* 0x0000000d04007211 */ /* 0x000fc600010f1400 */
[----:B------:R3:W-:Y:S04]  /*4800*/  STS.128 [R9+0x2800], R44 ;  /* 0x0028002c09007388 */ /* 0x0007e80000000c00 */
        /* <DEDUP_REMOVED lines=15> */
[----:B-1----:R-:W1:Y:S02]  /*4900*/  FENCE.VIEW.ASYNC.S ;  /* 0x00000000000073c6 */ /* 0x002e640000000000 */
[----:B-1----:R-:W-:Y:S06]  /*4910*/  BAR.SYNC.DEFER_BLOCKING 0x1, 0x100 ;  /* 0x0044000000007b1d */ /* 0x002fec0000010000 */
[----:B------:R-:W-:Y:S05]  /*4920*/  @P1 BRA `(.L_x_253) ;  /* 0x0000000000381947 */ /* 0x000fea0003800000 */
[----:B------:R-:W-:Y:S01]  /*4930*/  R2UR UR4, R12 ;  /* 0x000000000c0472ca */ /* 0x000fe200000e0000 */
[----:B------:R-:W-:Y:S01]  /*4940*/  UMOV UR7, 0x1000 ;  /* 0x0000100000077882 */ /* 0x000fe20000000000 */
[----:B------:R-:W-:Y:S01]  /*4950*/  R2UR UR5, R0 ;  /* 0x00000000000572ca */ /* 0x000fe200000e0000 */
[----:B------:R-:W-:Y:S01]  /*4960*/  UMOV UR8, 0x0 ;  /* 0x0000000000087882 */ /* 0x000fe20000000000 */
[----:B------:R-:W-:Y:S01]  /*4970*/  R2UR UR6, R16 ;  /* 0x00000000100672ca */ /* 0x000fe200000e0000 */
[----:B------:R-:W-:Y:S01]  /*4980*/  UMOV UR9, 0x14f00000 ;  /* 0x14f0000000097882 */ /* 0x000fe20000000000 */
[----:B------:R-:W-:-:S13]  /*4990*/  PLOP3.LUT P0, PT, PT, PT, PT, 0x80, 0x0 ;  /* 0x000000000000781c */ /* 0x000fda0003f0f070 */
.L_x_254:
[----:B------:R-:W-:Y:S01]  /*49a0*/  @P0 ELECT P2, URZ, PT ;  /* 0x00000000003f082f */ /* 0x000fe20003840000 */
[----:B------:R1:W-:-:S12]  /*49b0*/  UBLKRED.G.S.ADD.F32.RN [UR4], [UR6], UR7, desc[UR8] ;  /* 0x00000804060073bb */ /* 0x0003d800080a1407 */
[----:B------:R-:W-:Y:S02]  /*49c0*/  @P2 PLOP3.LUT P0, PT, P2, PT, PT, 0x8, 0x0 ;  /* 0x000000000000281c */ /* 0x000fe4000170e170 */
[----:B------:R-:W-:-:S11]  /*49d0*/  PLOP3.LUT P2, PT, PT, PT, PT, 0x8, 0x0 ;  /* 0x000000000000781c */ /* 0x000fd60003f4e170 */
[----:B-1----:R-:W-:Y:S05]  /*49e0*/  @P0 BRA.U.ANY `(.L_x_254) ;  /* 0xfffffffd00ec0947 */ /* 0x002fea000393ffff */
[----:B------:R0:W-:Y:S01]  /*49f0*/  UTMACMDFLUSH ;  /* 0x00000000000079b7 */ /* 0x0001e20000000000 */
[----:B------:R-:W-:-:S04]  /*4a00*/  DEPBAR.LE SB0, 0x0 ;  /* 0x000080000000791a */ /* 0x000fc80000000000 */
.L_x_253:
[----:B------:R-:W-:Y:S05]  /*4a10*/  BSYNC B0 ;  /* 0x0000000000007941 */ /* 0x000fea0003800000 */
.L_x_252:
[----:B------:R-:W-:Y:S06]  /*4a20*/  BAR.SYNC.DEFER_BLOCKING 0x1, 0x100 ;  /* 0x0044000000007b1d */ /* 0x000fec0000010000 */
[----:B------:R4:W-:Y:S04]  /*4a30*/  STS.128 [R9], R88 ;  /* 0x0000005809007388 */ /* 0x0009e80000000c00 */
        /* <DEDUP_REMOVED lines=30> */
.L_x_255:
[----:B------:R-:W-:Y:S01]  /*4c20*/  @P0 ELECT P1, URZ, PT ;  /* 0x00000000003f082f */ /* 0x000fe20003820000 */
[----:B------:R1:W-:-:S12]  /*4c30*/  UBLKRED.G.S.ADD.F32.RN [UR4], [UR6], UR7, desc[UR8] ;  /* 0x00000804060073bb */ /* 0x0003d800080a1407 */
[----:B------:R-:W-:Y:S02]  /*4c40*/  @P1 PLOP3.LUT P0, PT, P1, PT, PT, 0x8, 0x0 ;  /* 0x000000000000181c */ /* 0x000fe40000f0e170 */
[----:B------:R-:W-:-:S11]  /*4c50*/  PLOP3.LUT P1, PT, PT, PT, PT, 0x8, 0x0 ;  /* 0x000000000000781c */ /* 0x000fd60003f2e170 */
[----:B-1----:R-:W-:Y:S05]  /*4c60*/  @P0 BRA.U.ANY `(.L_x_255) ;  /* 0xfffffffd00ec0947 */ /* 0x002fea000393ffff */
[----:B------:R0:W-:Y:S01]  /*4c70*/  UTMACMDFLUSH ;  /* 0x00000000000079b7 */ /* 0x0001e20000000000 */
[----:B------:R-:W-:-:S04]  /*4c80*/  DEPBAR.LE SB0, 0x0 ;  /* 0x000080000000791a */ /* 0x000fc80000000000 */
[----:B------:R-:W-:Y:S05]  /*4c90*/  BRA `(.L_x_232) ;  /* 0x00000028001c7947 */ /* 0x000fea0003800000 */
.L_x_230:
        /* <DEDUP_REMOVED lines=51> */
.L_x_270:
        /* <DEDUP_REMOVED lines=21> */
.L_x_259:
[----:B------:R-:W-:Y:S05]  /*5120*/  BSYNC B0 ;  /* 0x0000000000007941 */ /* 0x000fea0003800000 */
.L_x_258:
        /* <DEDUP_REMOVED lines=13> */
.L_x_261:
[----:B------:R-:W-:Y:S05]  /*5200*/  BSYNC B0 ;  /* 0x0000000000007941 */ /* 0x000fea0003800000 */
.L_x_260:
[----:B------:R-:W-:Y:S06]  /*5210*/  BAR.ARV 0xa, 0xa0 ;  /* 0x0282800000007b1d */ /* 0x000fec0000002000 */
[----:B------:R-:W-:Y:S04]  /*5220*/  BSSY B0, `(.L_x_262) ;  /* 0x0000003000007945 */ /* 0x000fe80003800000 */
[----:B------:R-:W-:Y:S05]  /*5230*/  @!P0 BRA `(.L_x_263) ;  /* 0x0000000000048947 */ /* 0x000fea0003800000 */
[----:B------:R-:W-:-:S04]  /*5240*/  DEPBAR.LE SB0, 0x0 ;  /* 0x000080000000791a */ /* 0x000fc80000000000 */
.L_x_263:
[----:B------:R-:W-:Y:S05]  /*5250*/  BSYNC B0 ;  /* 0x0000000000007941 */ /* 0x000fea0003800000 */
.L_x_262:
        /* <DEDUP_REMOVED lines=13> */
.L_x_265:
[----:B------:R-:W-:Y:S05]  /*5330*/  BSYNC B0 ;  /* 0x0000000000007941 */ /* 0x000fea0003800000 */
.L_x_264:
        /* <DEDUP_REMOVED lines=13> */
.L_x_267:
[----:B------:R-:W-:Y:S05]  /*5410*/  BSYNC B0 ;  /* 0x0000000000007941 */ /* 0x000fea0003800000 */
.L_x_266:
[----:B------:R-:W-:Y:S01]  /*5420*/  VIADD R0, R0, 0xfffffffe ;  /* 0xfffffffe00007836 */ /* 0x000fe20000000000 */
[----:B------:R-:W-:Y:S06]  /*5430*/  BAR.ARV 0xa, 0xa0 ;  /* 0x0282800000007b1d */ /* 0x000fec0000002000 */
[----:B------:R-:W-:Y:S01]  /*5440*/  BSSY B0, `(.L_x_268) ;  /* 0x0000004000007945 */ /* 0x000fe20003800000 */
[----:B------:R-:W-:-:S03]  /*5450*/  ISETP.NE.AND P1, PT, R0, RZ, PT ;  /* 0x000000ff0000720c */ /* 0x000fc60003f25270 */
[----:B------:R-:W-:Y:S10]  /*5460*/  @!P0 BRA `(.L_x_269) ;  /* 0x0000000000048947 */ /* 0x000ff40003800000 */
[----:B------:R-:W-:-:S04]  /*5470*/  DEPBAR.LE SB0, 0x0 ;  /* 0x000080000000791a */ /* 0x000fc80000000000 */
.L_x_269:
[----:B------:R-:W-:Y:S05]  /*5480*/  BSYNC B0 ;  /* 0x0000000000007941 */ /* 0x000fea0003800000 */
.L_x_268:
[----:B------:R-:W-:Y:S06]  /*5490*/  BAR.ARV 0xb, 0xa0 ;  /* 0x02c2800000007b1d */ /* 0x000fec0000002000 */
[----:B------:R-:W-:Y:S02]  /*54a0*/  UIADD3 UR5, UR5, 0x2, URZ ;  /* 0x0000000205057890 */ /* 0x000fe4000fffe03f */
[----:B------:R-:W-:Y:S01]  /*54b0*/  UIADD3 UR4, UR4, 0x1, URZ ;  /* 0x0000000104047890 */ /* 0x000fe2000fffe03f */
[----:B------:R-:W-:Y:S11]  /*54c0*/  @P1 BRA `(.L_x_270) ;  /* 0xfffffff800c01947 */ /* 0x000ff6000383ffff */
[----:B------:R-:W-:-:S12]  /*54d0*/  USHF.L.U32 UR5, UR5, 0xd, URZ ;  /* 0x0000000d05057899 */ /* 0x000fd8000800063f */
.L_x_257:
        /* <DEDUP_REMOVED lines=19> */
.L_x_272:
[----:B------:R-:W-:Y:S05]  /*5610*/  BSYNC B0 ;  /* 0x0000000000007941 */ /* 0x000fea0003800000 */
.L_x_271:
        /* <DEDUP_REMOVED lines=19> */
.L_x_274:
[----:B------:R-:W-:Y:S05]  /*5750*/  BSYNC B0 ;  /* 0x0000000000007941 */ /* 0x000fea0003800000 */
.L_x_273:
[----:B------:R-:W-:Y:S06]  /*5760*/  BAR.ARV 0xa, 0xa0 ;  /* 0x0282800000007b1d */ /* 0x000fec0000002000 */
[----:B------:R-:W-:Y:S04]  /*5770*/  BSSY B0, `(.L_x_275) ;  /* 0x0000003000007945 */ /* 0x000fe80003800000 */
[----:B------:R-:W-:Y:S05]  /*5780*/  @!P0 BRA `(.L_x_276) ;  /* 0x0000000000048947 */ /* 0x000fea0003800000 */
[----:B------:R-:W-:-:S04]  /*5790*/  DEPBAR.LE SB0, 0x0 ;  /* 0x000080000000791a */ /* 0x000fc80000000000 */
.L_x_276:
[----:B------:R-:W-:Y:S05]  /*57a0*/  BSYNC B0 ;  /* 0x0000000000007941 */ /* 0x000fea0003800000 */
.L_x_275:
[----:B------:R-:W-:Y:S06]  /*57b0*/  BAR.ARV 0xb, 0xa0 ;  /* 0x02c2800000007b1d */ /* 0x000fec0000002000 */
[----:B------:R-:W-:Y:S05]  /*57c0*/  BRA `(.L_x_232) ;  /* 0x0000001c00507947 */ /* 0x000fea0003800000 */
.L_x_256:
        /* <DEDUP_REMOVED lines=55> */
.L_x_307:
[----:B------:R-:W-:Y:S02]  /*5b40*/  IMAD.IADD R10, R7, 0x1, R3 ;  /* 0x00000001070a7824 */ /* 0x000fe400078e0203 */
[----:B-1----:R-:W-:Y:S02]  /*5b50*/  IMAD.SHL.U32 R0, R2, 0x80, RZ ;  /* 0x0000008002007824 */ /* 0x002fe400078e00ff */
[----:B------:R-:W-:Y:S01]  /*5b60*/  IMAD.MOV.U32 R9, RZ, RZ, 0x1 ;  /* 0x00000001ff097424 */ /* 0x000fe200078e00ff */
[----:B------:R-:W-:Y:S06]  /*5b70*/  @P0 BRA `(.L_x_280) ;  /* 0x0000000000180947 */ /* 0x000fec0003800000 */
[----:B------:R-:W1:Y:S01]  /*5b80*/  S2R R4, SR_TID.X ;  /* 0x0000000000047919 */ /* 0x000e620000002100 */
[----:B------:R-:W-:-:S04]  /*5b90*/  IMAD.MOV.U32 R2, RZ, RZ, 0x4100 ;  /* 0x00004100ff027424 */ /* 0x000fc800078e00ff */
[----:B------:R2:W-:Y:S01]  /*5ba0*/  SYNCS.ARRIVE.TRANS64 RZ, [R11+URZ+0x30810], R2 ;  /* 0x030810020bff79a7 */ /* 0x0005e2000800003f */
[----:B-1----:R-:W-:-:S13]  /*5bb0*/  LOP3.LUT P1, RZ, R4, 0x1f, RZ, 0xc0, !PT ;  /* 0x0000001f04ff7812 */ /* 0x002fda000782c0ff */
[----:B--2---:R-:W-:Y:S05]  /*5bc0*/  @!P1 BRA `(.L_x_280) ;  /* 0x0000000000049947 */ /* 0x004fea0003800000 */
[----:B------:R-:W-:Y:S01]  /*5bd0*/  BPT.TRAP 0x1 ;  /* 0x000000040000795c */ /* 0x000fe20000300000 */
.L_x_280:
[----:B------:R-:W1:Y:S01]  /*5be0*/  LDC.64 R2, c[0x0][0x198] ;  /* 0x00006600ff027b82 */ /* 0x000e620000000a00 */
[----:B------:R-:W-:Y:S01]  /*5bf0*/  R2UR UR11, R0 ;  /* 0x00000000000b72ca */ /* 0x000fe200000e0000 */
[----:B------:R-:W-:Y:S01]  /*5c00*/  UMOV UR19, URZ ;  /* 0x0000003f00137c82 */ /* 0x000fe20008000000 */
[----:B------:R-:W-:Y:S01]  /*5c10*/  R2UR UR8, R11 ;  /* 0x000000000b0872ca */ /* 0x000fe200000e0000 */
[----:B------:R-:W-:Y:S01]  /*5c20*/  UMOV UR22, 0x0 ;  /* 0x0000000000167882 */ /* 0x000fe20000000000 */
[----:B------:R-:W-:Y:S01]  /*5c30*/  UMOV UR23, 0x14f00000 ;  /* 0x14f0000000177882 */ /* 0x000fe20000000000 */
[----:B------:R-:W-:Y:S01]  /*5c40*/  UMOV UR18, URZ ;  /* 0x0000003f00127c82 */ /* 0x000fe20008000000 */
[----:B------:R-:W-:Y:S01]  /*5c50*/  UMOV UR26, 0x40 ;  /* 0x00000040001a7882 */ /* 0x000fe20000000000 */
[----:B------:R-:W2:Y:S01]  /*5c60*/  LDC R12, c[0x0][0x280] ;  /* 0x0000a000ff0c7b82 */ /* 0x000ea20000000800 */
[----:B------:R-:W-:Y:S01]  /*5c70*/  UMOV UR28, UR20 ;  /* 0x00000014001c7c82 */ /* 0x000fe20008000000 */
[----:B------:R-:W-:Y:S01]  /*5c80*/  UMOV UR29, UR21 ;  /* 0x00000015001d7c82 */ /* 0x000fe20008000000 */
[----:B------:R-:W-:Y:S01]  /*5c90*/  UMOV UR27, UR19 ;  /* 0x00000013001b7c82 */ /* 0x000fe20008000000 */
[----:B------:R-:W-:Y:S01]  /*5ca0*/  UMOV UR10, 0x10 ;  /* 0x00000010000a7882 */ /* 0x000fe20000000000 */
[----:B------:R-:W-:Y:S01]  /*5cb0*/  IMAD.MOV.U32 R4, RZ, RZ, 0x10000 ;  /* 0x00010000ff047424 */ /* 0x000fe200078e00ff */
[----:B------:R-:W-:Y:S01]  /*5cc0*/  UMOV UR30, 0x0 ;  /* 0x00000000001e7882 */ /* 0x000fe20000000000 */
[----:B------:R-:W-:Y:S01]  /*5cd0*/  UMOV UR31, 0x10000000 ;  /* 0x10000000001f7882 */ /* 0x000fe20000000000 */
[----:B------:R-:W-:Y:S01]  /*5ce0*/  UIADD3 UR16, UR8, 0x18000, URZ ;  /* 0x0001800008107890 */ /* 0x000fe2000fffe03f */
[----:B------:R-:W-:Y:S01]  /*5cf0*/  IMAD.MOV.U32 R20, RZ, RZ, RZ ;  /* 0x000000ffff147224 */ /* 0x000fe200078e00ff */
[----:B------:R-:W-:Y:S01]  /*5d00*/  UIADD3 UR17, UR8, 0x30810, URZ ;  /* 0x0003081008117890 */ /* 0x000fe2000fffe03f */
[----:B------:R-:W-:Y:S01]  /*5d10*/  IMAD.MOV.U32 R5, RZ, RZ, RZ ;  /* 0x000000ffff057224 */ /* 0x000fe200078e00ff */
[----:B------:R-:W-:-:S02]  /*5d20*/  UIADD3 UR24, UR8, 0x1a000, URZ ;  /* 0x0001a00008187890 */ /* 0x000fc4000fffe03f */
[----:B------:R-:W-:Y:S01]  /*5d30*/  UIADD3 UR32, UR8, 0x28000, URZ ;  /* 0x0002800008207890 */ /* 0x000fe2000fffe03f */
[----:B-1----:R-:W-:Y:S02]  /*5d40*/  IMAD.MOV.U32 R8, RZ, RZ, R2 ;  /* 0x000000ffff087224 */ /* 0x002fe400078e0002 */
[----:B------:R-:W-:Y:S01]  /*5d50*/  UMOV UR25, UR17 ;  /* 0x0000001100197c82 */ /* 0x000fe20008000000 */
[----:B------:R-:W-:Y:S01]  /*5d60*/  UMOV UR33, UR17 ;  /* 0x0000001100217c82 */ /* 0x000fe20008000000 */
[----:B------:R-:W-:Y:S01]  /*5d70*/  UIADD3 UR9, UR8, 0x30800, URZ ;  /* 0x0003080008097890 */ /* 0x000fe2000fffe03f */
[----:B------:R-:W-:Y:S01]  /*5d80*/  IADD3 R0, P1, R8, 0x2f0, RZ ;  /* 0x000002f008007810 */ /* 0x000fe20007f3e0ff */
[----:B------:R-:W-:Y:S01]  /*5d90*/  UIADD3 UR40, UR8, 0x4000, URZ ;  /* 0x0000400008287890 */ /* 0x000fe2000fffe03f */
[----:B------:R-:W-:Y:S02]  /*5da0*/  UMOV UR13, UR21 ;  /* 0x00000015000d7c82 */ /* 0x000fe40008000000 */
[----:B------:R-:W-:Y:S01]  /*5db0*/  R2UR UR6, R0 ;  /* 0x00000000000672ca */ /* 0x000fe200000e0000 */
[----:B------:R-:W-:Y:S01]  /*5dc0*/  UMOV UR42, 0x40 ;  /* 0x00000040002a7882 */ /* 0x000fe20000000000 */
        /* <DEDUP_REMOVED lines=11> */
[----:B------:R-:W-:-:S03]  /*5e80*/  UMOV UR34, UR18 ;  /* 0x0000001200227c82 */ /* 0x000fc60008000000 */
[----:B------:R-:W-:Y:S01]  /*5e90*/  R2UR UR7, R2 ;  /* 0x00000000020772ca */ /* 0x000fe200000e0000 */
[----:B------:R-:W-:-:S05]  /*5ea0*/  IMAD.X R2, RZ, RZ, R0, P2 ;  /* 0x000000ffff027224 */ /* 0x000fca00010e0600 */
[----:B------:R-:W-:Y:S02]  /*5eb0*/  R2UR UR39, R2 ;  /* 0x00000000022772ca */ /* 0x000fe400000e0000 */
[----:B------:R-:W-:-:S04]  /*5ec0*/  IADD3 R2, P1, R8, 0xf0, RZ ;  /* 0x000000f008027810 */ /* 0x000fc80007f3e0ff */
[----:B------:R-:W-:Y:S01]  /*5ed0*/  R2UR UR14, R2 ;  /* 0x00000000020e72ca */ /* 0x000fe200000e0000 */
[----:B------:R-:W-:Y:S01]  /*5ee0*/  IMAD.X R3, RZ, RZ, R0, P1 ;  /* 0x000000ffff037224 */ /* 0x000fe200008e0600 */
[----:B--2---:R-:W-:-:S04]  /*5ef0*/  ISETP.GE.AND P1, PT, R12, 0x41, PT ;  /* 0x000000410c00780c */ /* 0x004fc80003f26270 */
        /* <DEDUP_REMOVED lines=33> */
.L_x_291:
[----:B------:R-:W-:-:S04]  /*6110*/  SHF.L.U32 R21, R9, 0x1f, RZ ;  /* 0x0000001f09157819 */ /* 0x000fc800000006ff */
[----:B-1----:R-:W1:Y:S02]  /*6120*/  SYNCS.PHASECHK.TRANS64.TRYWAIT P1, [R11+URZ+0x30840], R21 ;  /* 0x030840150b0075a7 */ /* 0x002e64000802017f */
[----:B-12---:R-:W-:Y:S05]  /*6130*/  @!P1 BRA `(.L_x_283) ;  /* 0x0000001400689947 */ /* 0x006fea0003800000 */
.L_x_308:
[----:B------:R-:W-:Y:S05]  /*6140*/  @P0 BRA `(.L_x_284) ;  /* 0x0000000000140947 */ /* 0x000fea0003800000 */
[----:B------:R-:W-:Y:S01]  /*6150*/  ISETP.NE.AND P1, PT, R14, RZ, PT ;  /* 0x000000ff0e00720c */ /* 0x000fe20003f25270 */
[----:B------:R-:W-:-:S04]  /*6160*/  IMAD.MOV.U32 R0, RZ, RZ, 0x4100 ;  /* 0x00004100ff007424 */ /* 0x000fc800078e00ff */
[----:B------:R2:W-:Y:S08]  /*6170*/  SYNCS.ARRIVE.TRANS64 RZ, [R11+URZ+0x30830], R0 ;  /* 0x030830000bff79a7 */ /* 0x0005f0000800003f */
[----:B------:R-:W-:Y:S05]  /*6180*/  @!P1 BRA `(.L_x_284) ;  /* 0x0000000000049947 */ /* 0x000fea0003800000 */
[----:B------:R-:W-:Y:S01]  /*6190*/  BPT.TRAP 0x1 ;  /* 0x000000040000795c */ /* 0x000fe20000300000 */
.L_x_284:
        /* <DEDUP_REMOVED lines=36> */
.L_x_309:
[----:B------:R-:W-:Y:S05]  /*63e0*/  @P0 BRA `(.L_x_286) ;  /* 0x0000000000140947 */ /* 0x000fea0003800000 */
[----:B------:R-:W-:Y:S01]  /*63f0*/  ISETP.NE.AND P1, PT, R14, RZ, PT ;  /* 0x000000ff0e00720c */ /* 0x000fe20003f25270 */
[----:B------:R-:W-:-:S04]  /*6400*/  IMAD.MOV.U32 R2, RZ, RZ, 0x4100 ;  /* 0x00004100ff027424 */ /* 0x000fc800078e00ff */
[----:B------:R3:W-:Y:S08]  /*6410*/  SYNCS.ARRIVE.TRANS64 RZ, [R11+URZ+0x30818], R2 ;  /* 0x030818020bff79a7 */ /* 0x0007f0000800003f */
[----:B------:R-:W-:Y:S05]  /*6420*/  @!P1 BRA `(.L_x_286) ;  /* 0x0000000000049947 */ /* 0x000fea0003800000 */
[----:B------:R-:W-:Y:S01]  /*6430*/  BPT.TRAP 0x1 ;  /* 0x000000040000795c */ /* 0x000fe20000300000 */
.L_x_286:
        /* <DEDUP_REMOVED lines=27> */
.L_x_310:
        /* <DEDUP_REMOVED lines=9> */
.L_x_288:
        /* <DEDUP_REMOVED lines=31> */
.L_x_312:
[----:B------:R-:W-:Y:S05]  /*6870*/  @P0 BRA `(.L_x_290) ;  /* 0x0000000000140947 */ /* 0x000fea0003800000 */
[----:B------:R-:W-:Y:S01]  /*6880*/  ISETP.NE.AND P1, PT, R14, RZ, PT ;  /* 0x000000ff0e00720c */ /* 0x000fe20003f25270 */
[----:B-1----:R-:W-:-:S04]  /*6890*/  IMAD.MOV.U32 R4, RZ, RZ, 0x4100 ;  /* 0x00004100ff047424 */ /* 0x002fc800078e00ff */
[----:B------:R2:W-:Y:S08]  /*68a0*/  SYNCS.ARRIVE.TRANS64 RZ, [R11+URZ+0x30810], R4 ;  /* 0x030810040bff79a7 */ /* 0x0005f0000800003f */
[----:B------:R-:W-:Y:S05]  /*68b0*/  @!P1 BRA `(.L_x_290) ;  /* 0x0000000000049947 */ /* 0x000fea0003800000 */
[----:B------:R-:W-:Y:S01]  /*68c0*/  BPT.TRAP 0x1 ;  /* 0x000000040000795c */ /* 0x000fe20000300000 */
.L_x_290:
        /* <DEDUP_REMOVED lines=29> */
.L_x_282:
[----:B------:R-:W-:-:S13]  /*6aa0*/  ISETP.NE.AND P1, PT, R19, RZ, PT ;  /* 0x000000ff1300720c */ /* 0x000fda0003f25270 */
[----:B------:R-:W-:Y:S05]  /*6ab0*/  @!P1 BRA `(.L_x_281) ;  /* 0x0000000400289947 */ /* 0x000fea0003800000 */
[----:B------:R-:W-:-:S04]  /*6ac0*/  SHF.L.U32 R12, R9, 0x1f, RZ ;  /* 0x0000001f090c7819 */ /* 0x000fc800000006ff */
[----:B------:R-:W3:Y:S02]  /*6ad0*/  SYNCS.PHASECHK.TRANS64.TRYWAIT P1, [R11+URZ+0x30840], R12 ;  /* 0x0308400c0b0075a7 */ /* 0x000ee4000802017f */
[----:B---3--:R-:W-:Y:S05]  /*6ae0*/  @!P1 BRA `(.L_x_292) ;  /* 0x0000000c00509947 */ /* 0x008fea0003800000 */
.L_x_313:
[----:B------:R-:W-:Y:S05]  /*6af0*/  @P0 BRA `(.L_x_293) ;  /* 0x0000000000140947 */ /* 0x000fea0003800000 */
[----:B------:R-:W-:Y:S01]  /*6b00*/  ISETP.NE.AND P1, PT, R14, RZ, PT ;  /* 0x000000ff0e00720c */ /* 0x000fe20003f25270 */
[----:B-12---:R-:W-:-:S04]  /*6b10*/  IMAD.MOV.U32 R4, RZ, RZ, 0x4100 ;  /* 0x00004100ff047424 */ /* 0x006fc800078e00ff */
[----:B------:R4:W-:Y:S08]  /*6b20*/  SYNCS.ARRIVE.TRANS64 RZ, [R11+URZ+0x30830], R4 ;  /* 0x030830040bff79a7 */ /* 0x0009f0000800003f */
[----:B------:R-:W-:Y:S05]  /*6b30*/  @!P1 BRA `(.L_x_293) ;  /* 0x0000000000049947 */ /* 0x000fea0003800000 */
[----:B------:R-:W-:Y:S01]  /*6b40*/  BPT.TRAP 0x1 ;  /* 0x000000040000795c */ /* 0x000fe20000300000 */
.L_x_293:
        /* <DEDUP_REMOVED lines=33> */
.L_x_314:
[----:B------:R-:W-:Y:S05]  /*6d60*/  @P0 BRA `(.L_x_295) ;  /* 0x0000000000140947 */ /* 0x000fea0003800000 */
[----:B------:R-:W-:Y:S01]  /*6d70*/  ISETP.NE.AND P0, PT, R14, RZ, PT ;  /* 0x000000ff0e00720c */ /* 0x000fe20003f05270 */
[----:B------:R-:W-:-:S04]  /*6d80*/  IMAD.MOV.U32 R4, RZ, RZ, 0x4100 ;  /* 0x00004100ff047424 */ /* 0x000fc800078e00ff */
[----:B------:R2:W-:Y:S08]  /*6d90*/  SYNCS.ARRIVE.TRANS64 RZ, [R11+URZ+0x30818], R4 ;  /* 0x030818040bff79a7 */ /* 0x0005f0000800003f */
[----:B------:R-:W-:Y:S05]  /*6da0*/  @!P0 BRA `(.L_x_295) ;  /* 0x0000000000048947 */ /* 0x000fea0003800000 */
[----:B------:R-:W-:Y:S01]  /*6db0*/  BPT.TRAP 0x1 ;  /* 0x000000040000795c */ /* 0x000fe20000300000 */
.L_x_295:
        /* <DEDUP_REMOVED lines=26> */
.L_x_281:
[----:B-12---:R-:W-:Y:S01]  /*6f60*/  IMAD R4, R20, 0x8, R11 ;  /* 0x0000000814047824 */ /* 0x006fe200078e020b */
[----:B------:R-:W-:Y:S01]  /*6f70*/  SHF.L.U32 R3, R9, 0x1f, RZ ;  /* 0x0000001f09037819 */ /* 0x000fe200000006ff */
[----:B------:R-:W1:Y:S03]  /*6f80*/  S2R R2, SR_TID.X ;  /* 0x0000000000027919 */ /* 0x000e660000002100 */
[----:B------:R-:W2:Y:S01]  /*6f90*/  SYNCS.PHASECHK.TRANS64.TRYWAIT P0, [R4+URZ+0x30840], R3 ;  /* 0x03084003040075a7 */ /* 0x000ea2000800017f */
[----:B-1----:R-:W-:-:S04]  /*6fa0*/  LOP3.LUT R2, R2, 0x7f, RZ, 0xc0, !PT ;  /* 0x0000007f02027812 */ /* 0x002fc800078ec0ff */
[----:B------:R-:W-:Y:S01]  /*6fb0*/  ISETP.NE.AND P1, PT, R2, RZ, PT ;  /* 0x000000ff0200720c */ /* 0x000fe20003f25270 */
[----:B--2---:R-:W-:-:S12]  /*6fc0*/  @!P0 BRA `(.L_x_296) ;  /* 0x0000000800408947 */ /* 0x004fd80003800000 */
.L_x_315:
[----:B------:R-:W-:Y:S05]  /*6fd0*/  @P1 BRA `(.L_x_297) ;  /* 0x0000000000181947 */ /* 0x000fea0003800000 */
[----:B------:R-:W2:Y:S01]  /*6fe0*/  S2R R2, SR_TID.X ;  /* 0x0000000000027919 */ /* 0x000ea20000002100 */
[----:B-1----:R-:W-:-:S04]  /*6ff0*/  IMAD.MOV.U32 R3, RZ, RZ, 0x4100 ;  /* 0x00004100ff037424 */ /* 0x002fc800078e00ff */
[----:B------:R4:W-:Y:S01]  /*7000*/  SYNCS.ARRIVE.TRANS64 RZ, [R4+URZ+0x30830], R3 ;  /* 0x0308300304ff79a7 */ /* 0x0009e2000800003f */
[----:B--2---:R-:W-:-:S13]  /*7010*/  LOP3.LUT P0, RZ, R2, 0x1f, RZ, 0xc0, !PT ;  /* 0x0000001f02ff7812 */ /* 0x004fda000780c0ff */
[----:B----4-:R-:W-:Y:S05]  /*7020*/  @!P0 BRA `(.L_x_297) ;  /* 0x0000000000048947 */ /* 0x010fea0003800000 */
[----:B------:R-:W-:Y:S01]  /*7030*/  BPT.TRAP 0x1 ;  /* 0x000000040000795c */ /* 0x000fe20000300000 */
.L_x_297:
        /* <DEDUP_REMOVED lines=40> */
.L_x_278:
[----:B------:R-:W-:Y:S05]  /*72c0*/  BSYNC B0 ;  /* 0x0000000000007941 */ /* 0x000fea0003800000 */
.L_x_277:
[----:B------:R-:W-:-:S03]  /*72d0*/  UMOV UR6, 0xffffffff ;  /* 0xffffffff00067882 */ /* 0x000fc60000000000 */
[----:B------:R-:W-:Y:S05]  /*72e0*/  BRA.DIV UR6, `(.L_x_298) ;  /* 0x00000006068c7947 */ /* 0x000fea000b800000 */
[----:B------:R-:W-:-:S13]  /*72f0*/  ELECT P0, URZ, PT ;  /* 0x00000000003f782f */ /* 0x000fda0003800000 */
.L_x_318:
[----:B------:R-:W-:Y:S05]  /*7300*/  @!P0 BRA `(.L_x_232) ;  /* 0x0000000000808947 */ /* 0x000fea0003800000 */
[----:B------:R-:W-:-:S04]  /*7310*/  LOP3.LUT R17, R17, 0x2, RZ, 0xfc, !PT ;  /* 0x0000000211117812 */ /* 0x000fc800078efcff */
[----:B------:R-:W-:-:S13]  /*7320*/  ISETP.NE.AND P0, PT, R17, 0x3, PT ;  /* 0x000000031100780c */ /* 0x000fda0003f05270 */
[----:B------:R-:W-:Y:S05]  /*7330*/  @!P0 BRA `(.L_x_299) ;  /* 0x0000000000048947 */ /* 0x000fea0003800000 */
[----:B------:R-:W-:Y:S01]  /*7340*/  BPT.TRAP 0x1 ;  /* 0x000000040000795c */ /* 0x000fe20000300000 */
.L_x_299:
        /* <DEDUP_REMOVED lines=15> */
.L_x_319:
[----:B------:R-:W2:Y:S02]  /*7440*/  SYNCS.PHASECHK.TRANS64.TRYWAIT P1, [R3+URZ], R2 ;  /* 0x00000002030075a7 */ /* 0x000ea4000802017f */
[----:B--2---:R-:W-:Y:S05]  /*7450*/  @!P1 BRA `(.L_x_301) ;  /* 0x0000000400689947 */ /* 0x004fea0003800000 */
.L_x_320:
[----:B------:R-:W-:Y:S05]  /*7460*/  @!P0 BRA `(.L_x_302) ;  /* 0x0000000000048947 */ /* 0x000fea0003800000 */
[----:B------:R-:W-:Y:S01]  /*7470*/  BPT.TRAP 0x1 ;  /* 0x000000040000795c */ /* 0x000fe20000300000 */
.L_x_302:
[----:B--2---:R-:W-:-:S04]  /*7480*/  VIADD R3, R7, 0x30840 ;  /* 0x0003084007037836 */ /* 0x004fc80000000000 */
[----:B------:R-:W-:-:S04]  /*7490*/  IMAD R0, R0, 0x8, R3 ;  /* 0x0000000800007824 */ /* 0x000fc800078e0203 */
[----:B------:R-:W2:Y:S02]  /*74a0*/  SYNCS.PHASECHK.TRANS64.TRYWAIT P0, [R0+URZ], R5 ;  /* 0x00000005000075a7 */ /* 0x000ea4000800017f */
[----:B--2---:R-:W-:Y:S05]  /*74b0*/  @!P0 BRA `(.L_x_303) ;  /* 0x0000000400648947 */ /* 0x004fea0003800000 */
.L_x_321:
[----:B------:R-:W-:-:S07]  /*74c0*/  IMAD R3, R4, 0x8, R3 ;  /* 0x0000000804037824 */ /* 0x000fce00078e0203 */
.L_x_304:
[----:B---3--:R3:W4:Y:S02]  /*74d0*/  SYNCS.PHASECHK.TRANS64.TRYWAIT P0, [R3+URZ], R2 ;  /* 0x00000002030075a7 */ /* 0x008724000800017f */
[----:B----4-:R-:W-:Y:S05]  /*74e0*/  @!P0 NANOSLEEP.SYNCS 0x989680 ;  /* 0x009896800000895d */ /* 0x010fea0003900000 */
[----:B------:R-:W4:Y:S02]  /*74f0*/  @!P0 SYNCS.PHASECHK.TRANS64 P0, [R3+URZ], R2 ;  /* 0x00000002030085a7 */ /* 0x000f24000800007f */
[----:B----4-:R-:W-:Y:S05]  /*7500*/  @!P0 BRA `(.L_x_304) ;  /* 0xfffffffc00f08947 */ /* 0x010fea000383ffff */
.L_x_232:
[----:B------:R-:W-:Y:S05]  /*7510*/  BSYNC B6 ;  /* 0x0000000000067941 */ /* 0x000fea0003800000 */
.L_x_229:
[----:B------:R-:W-:Y:S05]  /*7520*/  EXIT ;  /* 0x000000000000794d */ /* 0x000fea0003800000 */
.L_x_237:
[----:B------:R-:W-:Y:S02]  /*7530*/  IMAD.MOV.U32 R12, RZ, RZ, RZ ;  /* 0x000000ffff0c7224 */ /* 0x000fe400078e00ff */
[----:B------:R-:W-:Y:S02]  /*7540*/  IMAD.MOV.U32 R11, RZ, RZ, 0x1f ;  /* 0x0000001fff0b7424 */ /* 0x000fe400078e00ff */
[----:B------:R-:W-:-:S07]  /*7550*/  IMAD.MOV.U32 R15, RZ, RZ, -0x1 ;  /* 0xffffffffff0f7424 */ /* 0x000fce00078e00ff */
[----:B------:R-:W-:Y:S05]  /*7560*/  WARPSYNC.COLLECTIVE R15, `(.L_x_305) ;  /* 0x000000000f087348 */ /* 0x000fea0003c00000 */
[----:B------:R1:W2:Y:S02]  /*7570*/  SHFL.IDX P6, R14, R13, R12, R11 ;  /* 0x0000000c0d0e7389 */ /* 0x0002a400000c000b */
[----:B-12---:R-:W-:Y:S01]  /*7580*/  ENDCOLLECTIVE ;  /* 0x000000000000791b */ /* 0x006fe20003800000 */
.L_x_305:
[----:B------:R-:W-:Y:S05]  /*7590*/  BRA `(.L_x_306) ;  /* 0xffffff9400647947 */ /* 0x000fea000383ffff */
.L_x_239:
[----:B--2---:R2:W3:Y:S02]  /*75a0*/  SYNCS.PHASECHK.TRANS64.TRYWAIT P0, [R16+URZ+0x30800], R11 ;  /* 0x0308000b100075a7 */ /* 0x0044e4000800017f */
[----:B---3--:R-:W-:Y:S05]  /*75b0*/  @!P0 NANOSLEEP.SYNCS 0x989680 ;  /* 0x009896800000895d */ /* 0x008fea0003900000 */
[----:B------:R-:W3:Y:S02]  /*75c0*/  @!P0 SYNCS.PHASECHK.TRANS64 P0, [R16+URZ+0x30800], R11 ;  /* 0x0308000b100085a7 */ /* 0x000ee4000800007f */
[----:B---3--:R-:W-:Y:S05]  /*75d0*/  @!P0 BRA `(.L_x_239) ;  /* 0xfffffffc00f08947 */ /* 0x008fea000383ffff */
[----:B------:R-:W-:Y:S05]  /*75e0*/  BRA `(.L_x_238) ;  /* 0xffffff9400bc7947 */ /* 0x000fea000383ffff */
.L_x_244:
[----:B---3--:R3:W4:Y:S02]  /*75f0*/  SYNCS.PHASECHK.TRANS64.TRYWAIT P1, [R2+URZ+0x30810], R153 ;  /* 0x03081099020075a7 */ /* 0x008724000802017f */
[----:B----4-:R-:W-:Y:S05]  /*7600*/  @!P1 NANOSLEEP.SYNCS 0x989680 ;  /* 0x009896800000995d */ /* 0x010fea0003900000 */
[----:B------:R-:W4:Y:S02]  /*7610*/  @!P1 SYNCS.PHASECHK.TRANS64 P1, [R2+URZ+0x30810], R153 ;  /* 0x03081099020095a7 */ /* 0x000f24000802007f */
[----:B----4-:R-:W-:Y:S05]  /*7620*/  @!P1 BRA `(.L_x_244) ;  /* 0xfffffffc00f09947 */ /* 0x010fea000383ffff */
[----:B------:R-:W-:Y:S05]  /*7630*/  BRA `(.L_x_243) ;  /* 0xffffffa000507947 */ /* 0x000fea000383ffff */
.L_x_248:
[----:B------:R1:W1:Y:S02]  /*7640*/  SYNCS.PHASECHK.TRANS64.TRYWAIT P1, [R2+URZ+0x30830], R153 ;  /* 0x03083099020075a7 */ /* 0x000264000802017f */
[----:B-1----:R-:W-:Y:S05]  /*7650*/  @!P1 NANOSLEEP.SYNCS 0x989680 ;  /* 0x009896800000995d */ /* 0x002fea0003900000 */
[----:B------:R-:W1:Y:S02]  /*7660*/  @!P1 SYNCS.PHASECHK.TRANS64 P1, [R2+URZ+0x30830], R153 ;  /* 0x03083099020095a7 */ /* 0x000e64000802007f */
[----:B-1----:R-:W-:Y:S05]  /*7670*/  @!P1 BRA `(.L_x_248) ;  /* 0xfffffffc00f09947 */ /* 0x002fea000383ffff */
[----:B------:R-:W-:Y:S05]  /*7680*/  BRA `(.L_x_247) ;  /* 0xffffffa400a87947 */ /* 0x000fea000383ffff */
.L_x_279:
[----:B-1----:R1:W2:Y:S02]  /*7690*/  SYNCS.PHASECHK.TRANS64.TRYWAIT P1, [R11+URZ+0x30820], R0 ;  /* 0x030820000b0075a7 */ /* 0x0022a4000802017f */
[----:B--2---:R-:W-:Y:S05]  /*76a0*/  @!P1 NANOSLEEP.SYNCS 0x989680 ;  /* 0x009896800000995d */ /* 0x004fea0003900000 */
[----:B------:R-:W2:Y:S02]  /*76b0*/  @!P1 SYNCS.PHASECHK.TRANS64 P1, [R11+URZ+0x30820], R0 ;  /* 0x030820000b0095a7 */ /* 0x000ea4000802007f */
[----:B--2---:R-:W-:Y:S05]  /*76c0*/  @!P1 BRA `(.L_x_279) ;  /* 0xfffffffc00f09947 */ /* 0x004fea000383ffff */
[----:B------:R-:W-:Y:S05]  /*76d0*/  BRA `(.L_x_307) ;  /* 0xffffffe400187947 */ /* 0x000fea000383ffff */
.L_x_283:
[----:B-1----:R1:W2:Y:S02]  /*76e0*/  SYNCS.PHASECHK.TRANS64.TRYWAIT P1, [R11+URZ+0x30840], R21 ;  /* 0x030840150b0075a7 */ /* 0x0022a4000802017f */
[----:B--2---:R-:W-:Y:S05]  /*76f0*/  @!P1 NANOSLEEP.SYNCS 0x989680 ;  /* 0x009896800000995d */ /* 0x004fea0003900000 */
[----:B------:R-:W2:Y:S02]  /*7700*/  @!P1 SYNCS.PHASECHK.TRANS64 P1, [R11+URZ+0x30840], R21 ;  /* 0x030840150b0095a7 */ /* 0x000ea4000802007f */
[----:B--2---:R-:W-:Y:S05]  /*7710*/  @!P1 BRA `(.L_x_283) ;  /* 0xfffffffc00f09947 */ /* 0x004fea000383ffff */
[----:B------:R-:W-:Y:S05]  /*7720*/  BRA `(.L_x_308) ;  /* 0xffffffe800847947 */ /* 0x000fea000383ffff */
.L_x_285:
[----:B--2---:R2:W3:Y:S02]  /*7730*/  SYNCS.PHASECHK.TRANS64.TRYWAIT P1, [R11+URZ+0x30828], R21 ;  /* 0x030828150b0075a7 */ /* 0x0044e4000802017f */
[----:B---3--:R-:W-:Y:S05]  /*7740*/  @!P1 NANOSLEEP.SYNCS 0x989680 ;  /* 0x009896800000995d */ /* 0x008fea0003900000 */
[----:B------:R-:W3:Y:S02]  /*7750*/  @!P1 SYNCS.PHASECHK.TRANS64 P1, [R11+URZ+0x30828], R21 ;  /* 0x030828150b0095a7 */ /* 0x000ee4000802007f */
[----:B---3--:R-:W-:Y:S05]  /*7760*/  @!P1 BRA `(.L_x_285) ;  /* 0xfffffffc00f09947 */ /* 0x008fea000383ffff */
[----:B------:R-:W-:Y:S05]  /*7770*/  BRA `(.L_x_309) ;  /* 0xffffffec00187947 */ /* 0x000fea000383ffff */
.L_x_287:
[----:B---3--:R3:W4:Y:S02]  /*7780*/  SYNCS.PHASECHK.TRANS64.TRYWAIT P1, [R11+URZ+0x30848], R21 ;  /* 0x030848150b0075a7 */ /* 0x008724000802017f */
[----:B----4-:R-:W-:Y:S05]  /*7790*/  @!P1 NANOSLEEP.SYNCS 0x989680 ;  /* 0x009896800000995d */ /* 0x010fea0003900000 */
[----:B------:R-:W4:Y:S02]  /*77a0*/  @!P1 SYNCS.PHASECHK.TRANS64 P1, [R11+URZ+0x30848], R21 ;  /* 0x030848150b0095a7 */ /* 0x000f24000802007f */
[----:B----4-:R-:W-:Y:S05]  /*77b0*/  @!P1 BRA `(.L_x_287) ;  /* 0xfffffffc00f09947 */ /* 0x010fea000383ffff */
[----:B------:R-:W-:Y:S05]  /*77c0*/  BRA `(.L_x_310) ;  /* 0xffffffec00887947 */ /* 0x000fea000383ffff */
.L_x_289:
[----:B------:R-:W-:-:S07]  /*77d0*/  SHF.L.U32 R4, R9, 0x1f, RZ ;  /* 0x0000001f09047819 */ /* 0x000fce00000006ff */
.L_x_311:
[----:B-1----:R1:W2:Y:S02]  /*77e0*/  SYNCS.PHASECHK.TRANS64.TRYWAIT P1, [R11+URZ+0x30820], R4 ;  /* 0x030820040b0075a7 */ /* 0x0022a4000802017f */
[----:B--2---:R-:W-:Y:S05]  /*77f0*/  @!P1 NANOSLEEP.SYNCS 0x989680 ;  /* 0x009896800000995d */ /* 0x004fea0003900000 */
[----:B------:R-:W2:Y:S02]  /*7800*/  @!P1 SYNCS.PHASECHK.TRANS64 P1, [R11+URZ+0x30820], R4 ;  /* 0x030820040b0095a7 */ /* 0x000ea4000802007f */
[----:B--2---:R-:W-:Y:S05]  /*7810*/  @!P1 BRA `(.L_x_311) ;  /* 0xfffffffc00f09947 */ /* 0x004fea000383ffff */
[----:B------:R-:W-:Y:S05]  /*7820*/  BRA `(.L_x_312) ;  /* 0xfffffff000107947 */ /* 0x000fea000383ffff */
.L_x_292:
[----:B---3--:R3:W4:Y:S02]  /*7830*/  SYNCS.PHASECHK.TRANS64.TRYWAIT P1, [R11+URZ+0x30840], R12 ;  /* 0x0308400c0b0075a7 */ /* 0x008724000802017f */
[----:B----4-:R-:W-:Y:S05]  /*7840*/  @!P1 NANOSLEEP.SYNCS 0x989680 ;  /* 0x009896800000995d */ /* 0x010fea0003900000 */
[----:B------:R-:W4:Y:S02]  /*7850*/  @!P1 SYNCS.PHASECHK.TRANS64 P1, [R11+URZ+0x30840], R12 ;  /* 0x0308400c0b0095a7 */ /* 0x000f24000802007f */
[----:B----4-:R-:W-:Y:S05]  /*7860*/  @!P1 BRA `(.L_x_292) ;  /* 0xfffffffc00f09947 */ /* 0x010fea000383ffff */
[----:B------:R-:W-:Y:S05]  /*7870*/  BRA `(.L_x_313) ;  /* 0xfffffff0009c7947 */ /* 0x000fea000383ffff */
.L_x_294:
[----:B-1----:R1:W2:Y:S02]  /*7880*/  SYNCS.PHASECHK.TRANS64.TRYWAIT P1, [R11+URZ+0x30828], R12 ;  /* 0x0308280c0b0075a7 */ /* 0x0022a4000802017f */
[----:B--2---:R-:W-:Y:S05]  /*7890*/  @!P1 NANOSLEEP.SYNCS 0x989680 ;  /* 0x009896800000995d */ /* 0x004fea0003900000 */
[----:B------:R-:W2:Y:S02]  /*78a0*/  @!P1 SYNCS.PHASECHK.TRANS64 P1, [R11+URZ+0x30828], R12 ;  /* 0x0308280c0b0095a7 */ /* 0x000ea4000802007f */
[----:B--2---:R-:W-:Y:S05]  /*78b0*/  @!P1 BRA `(.L_x_294) ;  /* 0xfffffffc00f09947 */ /* 0x004fea000383ffff */
[----:B------:R-:W-:Y:S05]  /*78c0*/  BRA `(.L_x_314) ;  /* 0xfffffff400247947 */ /* 0x000fea000383ffff */
.L_x_296:
[----:B-1----:R1:W2:Y:S02]  /*78d0*/  SYNCS.PHASECHK.TRANS64.TRYWAIT P0, [R4+URZ+0x30840], R3 ;  /* 0x03084003040075a7 */ /* 0x0022a4000800017f */
[----:B--2---:R-:W-:Y:S05]  /*78e0*/  @!P0 NANOSLEEP.SYNCS 0x989680 ;  /* 0x009896800000895d */ /* 0x004fea0003900000 */
[----:B------:R-:W2:Y:S02]  /*78f0*/  @!P0 SYNCS.PHASECHK.TRANS64 P0, [R4+URZ+0x30840], R3 ;  /* 0x03084003040085a7 */ /* 0x000ea4000800007f */
[----:B--2---:R-:W-:Y:S05]  /*7900*/  @!P0 BRA `(.L_x_296) ;  /* 0xfffffffc00f08947 */ /* 0x004fea000383ffff */
[----:B------:R-:W-:Y:S05]  /*7910*/  BRA `(.L_x_315) ;  /* 0xfffffff400ac7947 */ /* 0x000fea000383ffff */
.L_x_298:
[----:B------:R-:W-:Y:S01]  /*7920*/  BSSY B0, `(.L_x_316) ;  /* 0x0000006000007945 */ /* 0x000fe20003800000 */
[----:B------:R-:W-:-:S07]  /*7930*/  IMAD.MOV.U32 R15, RZ, RZ, -0x1 ;  /* 0xffffffffff0f7424 */ /* 0x000fce00078e00ff */
[----:B------:R-:W-:Y:S05]  /*7940*/  WARPSYNC.COLLECTIVE R15, `(.L_x_317) ;  /* 0x000000000f0c7348 */ /* 0x000fea0003c00000 */
[----:B------:R-:W-:Y:S02]  /*7950*/  ELECT P6, UR62, PT ;  /* 0x00000000003e782f */ /* 0x000fe400038c0000 */
[----:B------:R-:W-:Y:S01]  /*7960*/  MOV R14, UR62 ;  /* 0x0000003e000e7c02 */ /* 0x000fe20008000f00 */
[----:B------:R-:W-:Y:S10]  /*7970*/  ENDCOLLECTIVE ;  /* 0x000000000000791b */ /* 0x000ff40003800000 */
.L_x_317:
[----:B------:R-:W-:Y:S05]  /*7980*/  BSYNC B0 ;  /* 0x0000000000007941 */ /* 0x000fea0003800000 */
.L_x_316:
[----:B------:R-:W-:Y:S01]  /*7990*/  PLOP3.LUT P0, PT, P6, PT, PT, 0x80, 0x0 ;  /* 0x000000000000781c */ /* 0x000fe2000370f070 */
[----:B------:R-:W-:-:S12]  /*79a0*/  BRA `(.L_x_318) ;  /* 0xfffffff800547947 */ /* 0x000fd8000383ffff */
.L_x_300:
[----:B-1----:R1:W2:Y:S02]  /*79b0*/  SYNCS.PHASECHK.TRANS64.TRYWAIT P1, [R6+URZ], R5 ;  /* 0x00000005060075a7 */ /* 0x0022a4000802017f */
[----:B--2---:R-:W-:Y:S05]  /*79c0*/  @!P1 NANOSLEEP.SYNCS 0x989680 ;  /* 0x009896800000995d */ /* 0x004fea0003900000 */
[----:B------:R-:W2:Y:S02]  /*79d0*/  @!P1 SYNCS.PHASECHK.TRANS64 P1, [R6+URZ], R5 ;  /* 0x00000005060095a7 */ /* 0x000ea4000802007f */
[----:B--2---:R-:W-:Y:S05]  /*79e0*/  @!P1 BRA `(.L_x_300) ;  /* 0xfffffffc00f09947 */ /* 0x004fea000383ffff */
[----:B------:R-:W-:Y:S05]  /*79f0*/  BRA `(.L_x_319) ;  /* 0xfffffff800907947 */ /* 0x000fea000383ffff */
.L_x_301:
[----:B--2---:R2:W3:Y:S02]  /*7a00*/  SYNCS.PHASECHK.TRANS64.TRYWAIT P1, [R3+URZ], R2 ;  /* 0x00000002030075a7 */ /* 0x0044e4000802017f */
[----:B---3--:R-:W-:Y:S05]  /*7a10*/  @!P1 NANOSLEEP.SYNCS 0x989680 ;  /* 0x009896800000995d */ /* 0x008fea0003900000 */
[----:B------:R-:W3:Y:S02]  /*7a20*/  @!P1 SYNCS.PHASECHK.TRANS64 P1, [R3+URZ], R2 ;  /* 0x00000002030095a7 */ /* 0x000ee4000802007f */
[----:B---3--:R-:W-:Y:S05]  /*7a30*/  @!P1 BRA `(.L_x_301) ;  /* 0xfffffffc00f09947 */ /* 0x008fea000383ffff */
[----:B------:R-:W-:Y:S05]  /*7a40*/  BRA `(.L_x_320) ;  /* 0xfffffff800847947 */ /* 0x000fea000383ffff */
.L_x_303:
[----:B--2---:R2:W3:Y:S02]  /*7a50*/  SYNCS.PHASECHK.TRANS64.TRYWAIT P0, [R0+URZ], R5 ;  /* 0x00000005000075a7 */ /* 0x0044e4000800017f */
[----:B---3--:R-:W-:Y:S05]  /*7a60*/  @!P0 NANOSLEEP.SYNCS 0x989680 ;  /* 0x009896800000895d */ /* 0x008fea0003900000 */
[----:B------:R-:W3:Y:S02]  /*7a70*/  @!P0 SYNCS.PHASECHK.TRANS64 P0, [R0+URZ], R5 ;  /* 0x00000005000085a7 */ /* 0x000ee4000800007f */
[----:B---3--:R-:W-:Y:S05]  /*7a80*/  @!P0 BRA `(.L_x_303) ;  /* 0xfffffffc00f08947 */ /* 0x008fea000383ffff */
[----:B------:R-:W-:Y:S05]  /*7a90*/  BRA `(.L_x_321) ;  /* 0xfffffff800887947 */ /* 0x000fea000383ffff */
.L_x_322:
        /* <DEDUP_REMOVED lines=14> */
.L_x_3655:


//--------------------- .text._ZN7cutlass13device_kernelIN5flash11enable_sm90INS1_16FlashAttnBwdSm90INS1_25CollectiveMainloopBwdSm90ILi2ELi2ELi2EN4cute5tupleIJNS5_1CILi1EEES8_S8_EEENS6_IJNS7_ILi64EEENS7_ILi128EEESB_EEENS_10bfloat16_tEfNS_4arch4Sm90ELb0ELb0ELb1ELb0ELb1ELb1ELb0ELb0ELi2ELi1ELi2ELi1ELb0EEENS1_24CollectiveEpilogueBwdGQAISC_fSF_Li256ELb0ELb1EEENS1_19SingleTileSchedulerILb0ELb0ELb0ELi128EEEEEEEEEvNT_6ParamsE --------------------------
	.section	.text._ZN7cutlass13device_kernelIN5flash11enable_sm90INS1_16FlashAttnBwdSm90INS1_25CollectiveMainloopBwdSm90ILi2ELi2ELi2EN4cute5tupleIJNS5_1CILi1EEES8_S8_EEENS6_IJNS7_ILi64EEENS7_ILi128EEESB_EEENS_10bfloat16_tEfNS_4arch4Sm90ELb0ELb0ELb1ELb0ELb1ELb1ELb0ELb0ELi2ELi1ELi2ELi1ELb0EEENS1_24CollectiveEpilogueBwdGQAISC_fSF_Li256ELb0ELb1EEENS1_19SingleTileSchedulerILb0ELb0ELb0ELi128EEEEEEEEEvNT_6ParamsE,"ax",@progbits
	.align	128
.text._ZN7cutlass13device_kernelIN5flash11enable_sm90INS1_16FlashAttnBwdSm90INS1_25CollectiveMainloopBwdSm90ILi2ELi2ELi2EN4cute5tupleIJNS5_1CILi1EEES8_S8_EEENS6_IJNS7_ILi64EEENS7_ILi128EEESB_EEENS_10bfloat16_tEfNS_4arch4Sm90ELb0ELb0ELb1ELb0ELb1ELb1ELb0ELb0ELi2ELi1ELi2ELi1ELb0EEENS1_24CollectiveEpilogueBwdGQAISC_fSF_Li256ELb0ELb1EEENS1_19SingleTileSchedulerILb0ELb0ELb0ELi128EEEEEEEEEvNT_6ParamsE:
        .type           _ZN7cutlass13device_kernelIN5flash11enable_sm90INS1_16FlashAttnBwdSm90INS1_25CollectiveMainloopBwdSm90ILi2ELi2ELi2EN4cute5tupleIJNS5_1CILi1EEES8_S8_EEENS6_IJNS7_ILi64EEENS7_ILi128EEESB_EEENS_10bfloat16_tEfNS_4arch4Sm90ELb0ELb0ELb1ELb0ELb1ELb1ELb0ELb0ELi2ELi1ELi2ELi1ELb0EEENS1_24CollectiveEpilogueBwdGQAISC_fSF_Li256ELb0ELb1EEENS1_19SingleTileSchedulerILb0ELb0ELb0ELi128EEEEEEEEEvNT_6ParamsE,@function
        .size           _ZN7cutlass13device_kernelIN5flash11enable_sm90INS1_16FlashAttnBwdSm90INS1_25CollectiveMainloopBwdSm90ILi2ELi2ELi2EN4cute5tupleIJNS5_1CILi1EEES8_S8_EEENS6_IJNS7_ILi64EEENS7_ILi128EEESB_EEENS_10bfloat16_tEfNS_4arch4Sm90ELb0ELb0ELb1ELb0ELb1ELb1ELb0ELb0ELi2ELi1ELi2ELi1ELb0EEENS1_24CollectiveEpilogueBwdGQAISC_fSF_Li256ELb0ELb1EEENS1_19SingleTileSchedulerILb0ELb0ELb0ELi128EEEEEEEEEvNT_6ParamsE,(.L_x_3656 - _ZN7cutlass13device_kernelIN5flash11enable_sm90INS1_16FlashAttnBwdSm90INS1_25CollectiveMainloopBwdSm90ILi2ELi2ELi2EN4cute5tupleIJNS5_1CILi1EEES8_S8_EEENS6_IJNS7_ILi64EEENS7_ILi128EEESB_EEENS_10bfloat16_tEfNS_4arch4Sm90ELb0ELb0ELb1ELb0ELb1ELb1ELb0ELb0ELi2ELi1ELi2ELi1ELb0EEENS1_24CollectiveEpilogueBwdGQAISC_fSF_Li256ELb0ELb1EEENS1_19SingleTileSchedulerILb0ELb0ELb0ELi128EEEEEEEEEvNT_6ParamsE)
        .other          _ZN7cutlass13device_kernelIN5flash11enable_sm90INS1_16FlashAttnBwdSm90INS1_25CollectiveMainloopBwdSm90ILi2ELi2ELi2EN4cute5tupleIJNS5_1CILi1EEES8_S8_EEENS6_IJNS7_ILi64EEENS7_ILi128EEESB_EEENS_10bfloat16_tEfNS_4arch4Sm90ELb0ELb0ELb1ELb0ELb1ELb1ELb0ELb0ELi2ELi1ELi2ELi1ELb0EEENS1_24CollectiveEpilogueBwdGQAISC_fSF_Li256ELb0ELb1EEENS1_19SingleTileSchedulerILb0ELb0ELb0ELi128EEEEEEEEEvNT_6ParamsE,@"STO_CUDA_ENTRY STV_DEFAULT"
_ZN7cutlass13device_kernelIN5flash11enable_sm90INS1_16FlashAttnBwdSm90INS1_25CollectiveMainloopBwdSm90ILi2ELi2ELi2EN4cute5tupleIJNS5_1CILi1EEES8_S8_EEENS6_IJNS7_ILi64EEENS7_ILi128EEESB_EEENS_10bfloat16_tEfNS_4arch4Sm90ELb0ELb0ELb1ELb0ELb1ELb1ELb0ELb0ELi2ELi1ELi2ELi1ELb0EEENS1_24CollectiveEpilogueBwdGQAISC_fSF_Li256ELb0ELb1EEENS1_19SingleTileSchedulerILb0ELb0ELb0ELi128EEEEEEEEEvNT_6ParamsE:
        /* <DEDUP_REMOVED lines=22> */
.L_x_324:
[----:B------:R-:W-:Y:S05]  /*0160*/  BSYNC B0 ;  /* 0x0000000000007941 */ /* 0x000fea0003800000 */
.L_x_323:
        /* <DEDUP_REMOVED lines=34> */
.L_x_325:
        /* <DEDUP_REMOVED lines=22> */
.L_x_326:
[----:B---3--:R-:W-:Y:S01]  /*04f0*/  ISETP.NE.AND P0, PT, R2, RZ, PT ;  /* 0x000000ff0200720c */ /* 0x008fe20003f05270 */
[----:B------:R-:W-:Y:S01]  /*0500*/  IMAD.MOV.U32 R17, RZ, RZ, 0x1 ;  /* 0x00000001ff117424 */ /* 0x000fe200078e00ff */
[----:B------:R-:W-:Y:S01]  /*0510*/  NOP ;  /* 0x0000000000007918 */ /* 0x000fe20000000000 */
[----:B------:R-:W-:Y:S01]  /*0520*/  ULDC.64 UR38, c[0x0][0x208] ;  /* 0x0000820000267ab9 */ /* 0x000fe20000000a00 */
[----:B------:R-:W-:Y:S02]  /*0530*/  BSSY B6, `(.L_x_327) ;  /* 0x00007c4000067945 */ /* 0x000fe40003800000 */
[----:B------:R-:W-:Y:S01]  /*0540*/  SEL R17, R17, 0x2, !P0 ;  /* 0x0000000211117807 */ /* 0x000fe20004000000 */
[----:B-12-4-:R-:W-:Y:S06]  /*0550*/  BAR.SYNC.DEFER_BLOCKING 0x0 ;  /* 0x0000000000007b1d */ /* 0x016fec0000010000 */
[----:B------:R-:W-:Y:S05]  /*0560*/  @!P0 BRA `(.L_x_328) ;  /* 0x0000004800e08947 */ /* 0x000fea0003800000 */
.L_x_329:
        /* <DEDUP_REMOVED lines=33> */
.L_x_332:
        /* <DEDUP_REMOVED lines=15> */
.L_x_331:
        /* <DEDUP_REMOVED lines=22> */
.L_x_334:
        /* <DEDUP_REMOVED lines=15> */
.L_x_333:
        /* <DEDUP_REMOVED lines=8> */
.L_x_432:
        /* <DEDUP_REMOVED lines=27> */
.L_x_336:
        /* <DEDUP_REMOVED lines=159> */
.L_x_349:
[----:B------:R-:W-:-:S13]  /*16e0*/  ISETP.NE.AND P0, PT, R7, 0x3, PT ;  /* 0x000000030700780c */ /* 0x000fda0003f05270 */
[----:B---3--:R-:W-:Y:S05]  /*16f0*/  @!P0 BRA `(.L_x_339) ;  /* 0x0000000000048947 */ /* 0x008fea0003800000 */
[----:B------:R-:W-:Y:S01]  /*1700*/  BPT.TRAP 0x1 ;  /* 0x000000040000795c */ /* 0x000fe20000300000 */
.L_x_339:
[----:B------:R-:W-:Y:S01]  /*1710*/  IMAD R2, R3, 0x8, R16 ;  /* 0x0000000803027824 */ /* 0x000fe200078e0210 */
[----:B------:R-:W-:-:S04]  /*1720*/  SHF.L.U32 R153, R4, 0x1f, RZ ;  /* 0x0000001f04997819 */ /* 0x000fc800000006ff */
[----:B------:R2:W3:Y:S01]  /*1730*/  SYNCS.PHASECHK.TRANS64.TRYWAIT P1, [R2+URZ+0x30810], R153 ;  /* 0x03081099020075a7 */ /* 0x0004e2000802017f */
[----:B------:R-:W-:Y:S05]  /*1740*/  @!P0 BRA `(.L_x_340) ;  /* 0x0000000000048947 */ /* 0x000fea0003800000 */
[----:B------:R-:W-:Y:S01]  /*1750*/  BPT.TRAP 0x1 ;  /* 0x000000040000795c */ /* 0x000fe20000300000 */
.L_x_340:
[----:B---3--:R-:W-:Y:S05]  /*1760*/  @P1 BRA `(.L_x_341) ;  /* 0x0000000000081947 */ /* 0x008fea0003800000 */
[----:B------:R-:W3:Y:S02]  /*1770*/  SYNCS.PHASECHK.TRANS64.TRYWAIT P1, [R2+URZ+0x30810], R153 ;  /* 0x03081099020075a7 */ /* 0x000ee4000802017f */
[----:B---3--:R-:W-:Y:S05]  /*1780*/  @!P1 BRA `(.L_x_342) ;  /* 0x0000006800b09947 */ /* 0x008fea0003800000 */
.L_x_341:
        /* <DEDUP_REMOVED lines=81> */
.L_x_343:
[----:B------:R1:W1:Y:S01]  /*1ca0*/  SYNCS.PHASECHK.TRANS64.TRYWAIT P1, [R2+URZ+0x30830], R153 ;  /* 0x03083099020075a7 */ /* 0x000262000802017f */
[----:B------:R-:W-:Y:S05]  /*1cb0*/  @!P0 BRA `(.L_x_344) ;  /* 0x0000000000048947 */ /* 0x000fea0003800000 */
[----:B------:R-:W-:Y:S01]  /*1cc0*/  BPT.TRAP 0x1 ;  /* 0x000000040000795c */ /* 0x000fe20000300000 */
.L_x_344:
[----:B------:R-:W-:-:S05]  /*1cd0*/  VIADD R17, R16, 0x20000 ;  /* 0x0002000010117836 */ /* 0x000fca0000000000 */
[----:B------:R-:W-:-:S04]  /*1ce0*/  SHF.R.U32.HI R17, RZ, 0x4, R17 ;  /* 0x00000004ff117819 */ /* 0x000fc80000011611 */
[----:B------:R-:W-:-:S04]  /*1cf0*/  LOP3.LUT R17, R17, 0x3fff, RZ, 0xc0, !PT ;  /* 0x00003fff11117812 */ /* 0x000fc800078ec0ff */
[----:B------:R-:W-:Y:S01]  /*1d00*/  LOP3.LUT R152, R17, 0x10000, RZ, 0xfc, !PT ;  /* 0x0001000011987812 */ /* 0x000fe200078efcff */
[----:B-1----:R-:W-:Y:S06]  /*1d10*/  @P1 BRA `(.L_x_345) ;  /* 0x0000000000081947 */ /* 0x002fec0003800000 */
[----:B------:R-:W1:Y:S02]  /*1d20*/  SYNCS.PHASECHK.TRANS64.TRYWAIT P1, [R2+URZ+0x30830], R153 ;  /* 0x03083099020075a7 */ /* 0x000e64000802017f */
[----:B-1----:R-:W-:Y:S05]  /*1d30*/  @!P1 BRA `(.L_x_346) ;  /* 0x0000006400589947 */ /* 0x002fea0003800000 */
.L_x_345:
        /* <DEDUP_REMOVED lines=148> */
[----:B------:R-:W-:Y:S01]  /*2680*/  FFMA.FTZ R222, R203, UR5, -R220 ;  /* 0x00000005cbde7c23 */ /* 0x000fe200080108dc */
        /* <DEDUP_REMOVED lines=348> */
.L_x_347:
        /* <DEDUP_REMOVED lines=51> */
.L_x_348:
        /* <DEDUP_REMOVED lines=11> */
.L_x_338:
[----:B------:R-:W4:Y:S01]  /*4030*/  LDC R0, c[0x0][0x850] ;  /* 0x00021400ff007b82 */ /* 0x000f220000000800 */
[----:B------:R-:W5:Y:S01]  /*4040*/  S2R R7, SR_CTAID.Y ;  /* 0x0000000000077919 */ /* 0x000f620000002600 */
[----:B------:R-:W-:Y:S01]  /*4050*/  ULDC.64 UR4, c[0x0][0x818] ;  /* 0x0002060000047ab9 */ /* 0x000fe20000000a00 */
[----:B------:R-:W-:Y:S01]  /*4060*/  ULDC.64 UR6, c[0x0][0x840] ;  /* 0x0002100000067ab9 */ /* 0x000fe20000000a00 */
[----:B------:R-:W1:Y:S01]  /*4070*/  S2R R18, SR_TID.X ;  /* 0x0000000000127919 */ /* 0x000e620000002100 */
[----:B--2---:R-:W2:Y:S01]  /*4080*/  S2R R11, SR_CTAID.X ;  /* 0x00000000000b7919 */ /* 0x004ea20000002500 */
[----:B------:R-:W2:Y:S01]  /*4090*/  S2R R10, SR_CTAID.Z ;  /* 0x00000000000a7919 */ /* 0x000ea20000002700 */
[----:B----4-:R-:W-:Y:S01]  /*40a0*/  ISETP.NE.AND P0, PT, R0, 0x1, PT ;  /* 0x000000010000780c */ /* 0x010fe20003f05270 */
[----:B-----5:R-:W-:-:S12]  /*40b0*/  IMAD.MOV.U32 R6, RZ, RZ, R7 ;  /* 0x000000ffff067224 */ /* 0x020fd800078e0007 */
[----:B---3--:R-:W3:Y:S01]  /*40c0*/  @P0 LDC R2, c[0x0][0x854] ;  /* 0x00021500ff020b82 */ /* 0x008ee20000000800 */
[----:B-1----:R-:W-:Y:S02]  /*40d0*/  VIADD R12, R18, 0xffffff80 ;  /* 0xffffff80120c7836 */ /* 0x002fe40000000000 */
[----:B--2---:R-:W-:-:S05]  /*40e0*/  IMAD.SHL.U32 R4, R11, 0x4000, RZ ;  /* 0x000040000b047824 */ /* 0x004fca00078e00ff */
[----:B------:R-:W1:Y:S01]  /*40f0*/  @P0 LDC R3, c[0x0][0x858] ;  /* 0x00021600ff030b82 */ /* 0x000e620000000800 */
[----:B------:R-:W-:Y:S01]  /*4100*/  SHF.R.S32.HI R5, RZ, 0x1f, R4 ;  /* 0x0000001fff057819 */ /* 0x000fe20000011404 */
[----:B---3--:R-:W-:-:S05]  /*4110*/  @P0 IMAD.HI.U32 R2, R7, R2, RZ ;  /* 0x0000000207020227 */ /* 0x008fca00078e00ff */
[----:B-1----:R-:W-:Y:S02]  /*4120*/  @P0 SHF.R.U32.HI R6, RZ, R3, R2 ;  /* 0x00000003ff060219 */ /* 0x002fe40000011602 */
[----:B------:R-:W-:Y:S02]  /*4130*/  SHF.R.S32.HI R3, RZ, 0x1f, R12 ;  /* 0x0000001fff037819 */ /* 0x000fe4000001140c */
[----:B------:R-:W-:Y:S02]  /*4140*/  SHF.R.S32.HI R8, RZ, 0x1f, R6 ;  /* 0x0000001fff087819 */ /* 0x000fe40000011406 */
[----:B------:R-:W-:Y:S01]  /*4150*/  LEA.HI R12, R3, R12, RZ, 0x7 ;  /* 0x0000000c030c7211 */ /* 0x000fe200078f38ff */
[----:B------:R-:W-:-:S03]  /*4160*/  IMAD.WIDE.U32 R2, R6, UR4, R4 ;  /* 0x0000000406027c25 */ /* 0x000fc6000f8e0004 */
[----:B------:R-:W-:Y:S01]  /*4170*/  SHF.R.S32.HI R14, RZ, 0x7, R12 ;  /* 0x00000007ff0e7819 */ /* 0x000fe2000001140c */
[C---:B------:R-:W-:Y:S01]  /*4180*/  IMAD R13, R8.reuse, UR4, RZ ;  /* 0x00000004080d7c24 */ /* 0x040fe2000f8e02ff */
[----:B------:R-:W-:Y:S01]  /*4190*/  SHF.R.S32.HI R12, RZ, 0x1f, R10 ;  /* 0x0000001fff0c7819 */ /* 0x000fe2000001140a */
[----:B------:R-:W-:Y:S02]  /*41a0*/  IMAD R15, R8, UR6, RZ ;  /* 0x00000006080f7c24 */ /* 0x000fe4000f8e02ff */
[C---:B------:R-:W-:Y:S01]  /*41b0*/  IMAD R13, R6.reuse, UR5, R13 ;  /* 0x00000005060d7c24 */ /* 0x040fe2000f8e020d */
[----:B------:R-:W-:Y:S01]  /*41c0*/  ULDC.64 UR4, c[0x0][0x820] ;  /* 0x0002080000047ab9 */ /* 0x000fe20000000a00 */
[----:B------:R-:W-:-:S04]  /*41d0*/  IMAD.WIDE.U32 R4, R6, UR6, R4 ;  /* 0x0000000606047c25 */ /* 0x000fc8000f8e0004 */
[----:B------:R-:W-:Y:S01]  /*41e0*/  IMAD R15, R6, UR7, R15 ;  /* 0x00000007060f7c24 */ /* 0x000fe2000f8e020f */
[----:B------:R-:W-:Y:S01]  /*41f0*/  ULDC.64 UR6, c[0x0][0x848] ;  /* 0x0002120000067ab9 */ /* 0x000fe20000000a00 */
[----:B------:R-:W-:Y:S02]  /*4200*/  IMAD.IADD R3, R3, 0x1, R13 ;  /* 0x0000000103037824 */ /* 0x000fe400078e020d */
[----:B------:R-:W-:Y:S02]  /*4210*/  IMAD.IADD R5, R5, 0x1, R15 ;  /* 0x0000000105057824 */ /* 0x000fe400078e020f */
[C---:B------:R-:W-:Y:S02]  /*4220*/  IMAD R13, R12.reuse, UR4, RZ ;  /* 0x000000040c0d7c24 */ /* 0x040fe4000f8e02ff */
[----:B------:R-:W-:Y:S02]  /*4230*/  IMAD R15, R12, UR6, RZ ;  /* 0x000000060c0f7c24 */ /* 0x000fe4000f8e02ff */
[----:B------:R-:W-:Y:S01]  /*4240*/  IMAD.WIDE.U32 R2, R10, UR4, R2 ;  /* 0x000000040a027c25 */ /* 0x000fe2000f8e0002 */
[----:B------:R-:W-:-:S03]  /*4250*/  ULDC UR4, c[0x0][0x740] ;  /* 0x0001d00000047ab9 */ /* 0x000fc60000000800 */
[----:B------:R-:W-:Y:S01]  /*4260*/  FMUL.FTZ R88, R88, UR4 ;  /* 0x0000000458587c20 */ /* 0x000fe20008410000 */
[----:B------:R-:W-:Y:S02]  /*4270*/  IMAD R9, R14, 0x2000, R9 ;  /* 0x000020000e097824 */ /* 0x000fe400078e0209 */
[----:B------:R-:W-:Y:S01]  /*4280*/  FMUL.FTZ R89, R89, UR4 ;  /* 0x0000000459597c20 */ /* 0x000fe20008410000 */
[----:B------:R-:W-:Y:S02]  /*4290*/  IMAD R13, R10, UR5, R13 ;  /* 0x000000050a0d7c24 */ /* 0x000fe4000f8e020d */
[----:B------:R-:W-:Y:S01]  /*42a0*/  FMUL.FTZ R90, R90, UR4 ;  /* 0x000000045a5a7c20 */ /* 0x000fe20008410000 */
[C---:B------:R-:W-:Y:S02]  /*42b0*/  IMAD R17, R10.reuse, UR7, R15 ;  /* 0x000000070a117c24 */ /* 0x040fe4000f8e020f */
        /* <DEDUP_REMOVED lines=67> */
[----:B------:R-:W-:-:S05]  /*46f0*/  ISETP.NE.AND P1, PT, R18, 0x80, PT ;  /* 0x000000801200780c */ /* 0x000fca0003f25270 */
[----:B------:R-:W-:Y:S02]  /*4700*/  ULDC UR4, c[0x0][0x870] ;  /* 0x00021c0000047ab9 */ /* 0x000fe40000000800 */
[----:B------:R-:W1:Y:S01]  /*4710*/  LDC.64 R18, c[0x0][0x800] ;  /* 0x00020000ff127b82 */ /* 0x000e620000000a00 */
[----:B------:R-:W-:Y:S01]  /*4720*/  IMAD R11, R11, UR4, RZ ;  /* 0x000000040b0b7c24 */ /* 0x000fe2000f8e02ff */
[----:B------:R-:W-:Y:S01]  /*4730*/  ULDC UR4, c[0x0][0x80c] ;  /* 0x0002030000047ab9 */ /* 0x000fe20000000800 */
[----:B------:R-:W-:Y:S01]  /*4740*/  BSSY B0, `(.L_x_350) ;  /* 0x0000027000007945 */ /* 0x000fe20003800000 */
[----:B------:R-:W-:Y:S02]  /*4750*/  IMAD R9, R10, UR4, RZ ;  /* 0x000000040a097c24 */ /* 0x000fe4000f8e02ff */
[----:B------:R-:W-:Y:S01]  /*4760*/  IMAD R11, R11, UR4, RZ ;  /* 0x000000040b0b7c24 */ /* 0x000fe2000f8e02ff */
[----:B------:R-:W-:Y:S01]  /*4770*/  ULDC.64 UR4, c[0x0][0x868] ;  /* 0x00021a0000047ab9 */ /* 0x000fe20000000a00 */
[----:B------:R-:W2:Y:S01]  /*4780*/  LDC.64 R20, c[0x0][0x828] ;  /* 0x00020a00ff147b82 */ /* 0x000ea20000000a00 */
[----:B------:R-:W-:-:S02]  /*4790*/  SHF.R.S32.HI R13, RZ, 0x1f, R9 ;  /* 0x0000001fff0d7819 */ /* 0x000fc40000011409 */
[--C-:B------:R-:W-:Y:S01]  /*47a0*/  IADD3 R9, P0, P2, R11, R9, R6.reuse ;  /* 0x000000090b097210 */ /* 0x100fe20007a1e006 */
[----:B------:R-:W-:Y:S01]  /*47b0*/  IMAD.MOV R6, RZ, RZ, -R6 ;  /* 0x000000ffff067224 */ /* 0x000fe200078e0a06 */
[----:B------:R-:W-:-:S03]  /*47c0*/  SHF.R.S32.HI R11, RZ, 0x1f, R11 ;  /* 0x0000001fff0b7819 */ /* 0x000fc6000001140b */
[----:B------:R-:W-:Y:S01]  /*47d0*/  IMAD R7, R0, R6, R7 ;  /* 0x0000000600077224 */ /* 0x000fe200078e0207 */
[----:B------:R3:W-:Y:S01]  /*47e0*/  STS.128 [R12], R24 ;  /* 0x000000180c007388 */ /* 0x0007e20000000c00 */
[----:B------:R-:W-:Y:S01]  /*47f0*/  IADD3.X R8, R11, R13, R8, P0, P2 ;  /* 0x0000000d0b087210 */ /* 0x000fe200007e4408 */
[C---:B------:R-:W-:Y:S02]  /*4800*/  IMAD.SHL.U32 R11, R9.reuse, 0x4, RZ ;  /* 0x00000004090b7824 */ /* 0x040fe400078e00ff */
[----:B------:R3:W-:Y:S01]  /*4810*/  STS.128 [R12+0x800], R28 ;  /* 0x0008001c0c007388 */ /* 0x0007e20000000c00 */
[----:B------:R-:W-:Y:S02]  /*4820*/  SHF.L.U64.HI R10, R9, 0x2, R8 ;  /* 0x00000002090a7819 */ /* 0x000fe40000010208 */
[----:B------:R-:W-:Y:S01]  /*4830*/  IADD3 R8, P3, R11, UR4, RZ ;  /* 0x000000040b087c10 */ /* 0x000fe2000ff7e0ff */
[----:B------:R3:W-:Y:S01]  /*4840*/  STS.128 [R12+0x1000], R32 ;  /* 0x001000200c007388 */ /* 0x0007e20000000c00 */
[----:B-1----:R-:W-:-:S02]  /*4850*/  LEA R18, P2, R2, R18, 0x2 ;  /* 0x0000001202127211 */ /* 0x002fc400078410ff */
[----:B------:R-:W-:Y:S01]  /*4860*/  IADD3.X R9, R10, UR5, RZ, P3, !PT ;  /* 0x000000050a097c10 */ /* 0x000fe20009ffe4ff */
[----:B------:R3:W-:Y:S01]  /*4870*/  STS.128 [R12+0x1800], R36 ;  /* 0x001800240c007388 */ /* 0x0007e20000000c00 */
[----:B--2---:R-:W-:-:S03]  /*4880*/  LEA R20, P0, R4, R20, 0x2 ;  /* 0x0000001404147211 */ /* 0x004fc600078010ff */
        /* <DEDUP_REMOVED lines=12> */
[----:B------:R-:W-:Y:S05]  /*4950*/  @P1 BRA `(.L_x_351) ;  /* 0x0000000000141947 */ /* 0x000fea0003800000 */
.L_x_352:
[----:B------:R-:W2:Y:S04]  /*4960*/  LDG.E.STRONG.GPU R0, desc[UR38][R8.64] ;  /* 0x0000002608007981 */ /* 0x000ea8000c1ef900 */
[----:B--2---:R-:W-:Y:S01]  /*4970*/  CCTL.IVALL ;  /* 0x00000000ff00798f */ /* 0x004fe20002000000 */
[----:B------:R-:W-:Y:S05]  /*4980*/  YIELD ;  /* 0x0000000000007946 */ /* 0x000fea0003800000 */
[----:B------:R-:W-:-:S13]  /*4990*/  ISETP.NE.AND P3, PT, R0, R7, PT ;  /* 0x000000070000720c */ /* 0x000fda0003f65270 */
[----:B------:R-:W-:Y:S05]  /*49a0*/  @P3 BRA `(.L_x_352) ;  /* 0xfffffffc00ec3947 */ /* 0x000fea000383ffff */
.L_x_351:
[----:B------:R-:W-:Y:S05]  /*49b0*/  BSYNC B0 ;  /* 0x0000000000007941 */ /* 0x000fea0003800000 */
.L_x_350:
[----:B------:R-:W-:Y:S01]  /*49c0*/  UMOV UR4, 0xffffffff ;  /* 0xffffffff00047882 */ /* 0x000fe20000000000 */
[----:B------:R-:W-:Y:S02]  /*49d0*/  LEA.HI.X R19, R2, R19, R15, 0x2, P2 ;  /* 0x0000001302137211 */ /* 0x000fe400010f140f */
[----:B------:R-:W-:Y:S01]  /*49e0*/  LEA.HI.X R14, R4, R21, R14, 0x2, P0 ;  /* 0x00000015040e7211 */ /* 0x000fe200000f140e */
[----:B------:R-:W-:Y:S06]  /*49f0*/  BRA.DIV UR4, `(.L_x_353) ;  /* 0x0000003a043c7947 */ /* 0x000fec000b800000 */
[----:B------:R-:W-:Y:S01]  /*4a00*/  NOP ;  /* 0x0000000000007918 */ /* 0x000fe20000000000 */
.L_x_435:
[----:B------:R-:W-:Y:S01]  /*4a10*/  @!PT LDS RZ, [RZ] ;  /* 0x00000000fffff984 */ /* 0x000fe20000000800 */
[----:B------:R-:W-:Y:S01]  /*4a20*/  @!PT LDS RZ, [RZ] ;  /* 0x00000000fffff984 */ /* 0x000fe20000000800 */
[----:B------:R-:W-:Y:S01]  /*4a30*/  @!PT LDS RZ, [RZ] ;  /* 0x00000000fffff984 */ /* 0x000fe20000000800 */
[----:B------:R-:W-:Y:S01]  /*4a40*/  @!PT LDS RZ, [RZ] ;  /* 0x00000000fffff984 */ /* 0x000fe20000000800 */
[----:B------:R1:W-:Y:S06]  /*4a50*/  MEMBAR.ALL.CTA ;  /* 0x0000000000007992 */ /* 0x0003ec0000008000 */
[----:B-1----:R-:W1:Y:S01]  /*4a60*/  FENCE.VIEW.ASYNC.S ;  /* 0x00000000000073c6 */ /* 0x002e620000000000 */
[----:B------:R-:W-:Y:S05]  /*4a70*/  WARPSYNC.ALL ;  /* 0x0000000000007948 */ /* 0x000fea0003800000 */
[----:B------:R-:W-:Y:S01]  /*4a80*/  BSSY B0, `(.L_x_354) ;  /* 0x0000011000007945 */ /* 0x000fe20003800000 */
        /* <DEDUP_REMOVED lines=9> */
.L_x_356:
[----:B------:R-:W-:Y:S01]  /*4b20*/  @P0 ELECT P2, URZ, PT ;  /* 0x00000000003f082f */ /* 0x000fe20003840000 */
[----:B------:R1:W-:-:S12]  /*4b30*/  UBLKRED.G.S.ADD.F32.RN [UR4], [UR6], UR7, desc[UR8] ;  /* 0x00000804060073bb */ /* 0x0003d800080a1407 */
[----:B------:R-:W-:Y:S02]  /*4b40*/  @P2 PLOP3.LUT P0, PT, P2, PT, PT, 0x8, 0x0 ;  /* 0x000000000000281c */ /* 0x000fe4000170e170 */
[----:B------:R-:W-:-:S11]  /*4b50*/  PLOP3.LUT P2, PT, PT, PT, PT, 0x8, 0x0 ;  /* 0x000000000000781c */ /* 0x000fd60003f4e170 */
[----:B-1----:R-:W-:Y:S05]  /*4b60*/  @P0 BRA.U.ANY `(.L_x_356) ;  /* 0xfffffffd00ec0947 */ /* 0x002fea000393ffff */
[----:B------:R0:W-:Y:S01]  /*4b70*/  UTMACMDFLUSH ;  /* 0x00000000000079b7 */ /* 0x0001e20000000000 */
[----:B------:R-:W-:-:S04]  /*4b80*/  DEPBAR.LE SB0, 0x0 ;  /* 0x000080000000791a */ /* 0x000fc80000000000 */
.L_x_355:
[----:B------:R-:W-:Y:S05]  /*4b90*/  BSYNC B0 ;  /* 0x0000000000007941 */ /* 0x000fea0003800000 */
.L_x_354:
        /* <DEDUP_REMOVED lines=12> */
[----:B------:R-:W-:-:S05]  /*4c60*/  IMAD.MOV.U32 R3, RZ, RZ, 0x1 ;  /* 0x00000001ff037424 */ /* 0x000fca00078e00ff */
[----:B------:R1:W-:Y:S02]  /*4c70*/  REDG.E.ADD.S32.STRONG.GPU desc[UR38][R8.64], R3 ;  /* 0x000000030800798e */ /* 0x0003e4000c10e3a6 */
.L_x_358:
[----:B------:R-:W-:Y:S05]  /*4c80*/  BSYNC B0 ;  /* 0x0000000000007941 */ /* 0x000fea0003800000 */
.L_x_357:
[----:B------:R-:W-:Y:S06]  /*4c90*/  BAR.SYNC.DEFER_BLOCKING 0x1, 0x100 ;  /* 0x0044000000007b1d */ /* 0x000fec0000010000 */
[----:B------:R-:W-:Y:S01]  /*4ca0*/  ULDC.64 UR4, c[0x0][0x860] ;  /* 0x0002180000047ab9 */ /* 0x000fe20000000a00 */
[----:B------:R-:W-:Y:S01]  /*4cb0*/  BSSY B0, `(.L_x_359) ;  /* 0x0000019000007945 */ /* 0x000fe20003800000 */
[----:B------:R-:W-:-:S04]  /*4cc0*/  IADD3 R2, P0, R11, UR4, RZ ;  /* 0x000000040b027c10 */ /* 0x000fc8000ff1e0ff */
[----:B-1----:R-:W-:Y:S01]  /*4cd0*/  IADD3.X R3, R10, UR5, RZ, P0, !PT ;  /* 0x000000050a037c10 */ /* 0x002fe200087fe4ff */
        /* <DEDUP_REMOVED lines=17> */
.L_x_361:
[----:B------:R-:W2:Y:S04]  /*4df0*/  LDG.E.STRONG.GPU R0, desc[UR38][R2.64] ;  /* 0x0000002602007981 */ /* 0x000ea8000c1ef900 */
[----:B--2---:R-:W-:Y:S01]  /*4e00*/  CCTL.IVALL ;  /* 0x00000000ff00798f */ /* 0x004fe20002000000 */
[----:B------:R-:W-:Y:S05]  /*4e10*/  YIELD ;  /* 0x0000000000007946 */ /* 0x000fea0003800000 */
[----:B------:R-:W-:-:S13]  /*4e20*/  ISETP.NE.AND P0, PT, R0, R7, PT ;  /* 0x000000070000720c */ /* 0x000fda0003f05270 */
[----:B------:R-:W-:Y:S05]  /*4e30*/  @P0 BRA `(.L_x_361) ;  /* 0xfffffffc00ec0947 */ /* 0x000fea000383ffff */
.L_x_360:
[----:B------:R-:W-:Y:S05]  /*4e40*/  BSYNC B0 ;  /* 0x0000000000007941 */ /* 0x000fea0003800000 */
.L_x_359:
[----:B------:R-:W-:-:S03]  /*4e50*/  UMOV UR4, 0xffffffff ;  /* 0xffffffff00047882 */ /* 0x000fc60000000000 */
[----:B------:R-:W-:Y:S05]  /*4e60*/  BRA.DIV UR4, `(.L_x_362) ;  /* 0x00000036043c7947 */ /* 0x000fea000b800000 */
[----:B------:R-:W-:Y:S01]  /*4e70*/  NOP ;  /* 0x0000000000007918 */ /* 0x000fe20000000000 */
.L_x_438:
[----:B------:R-:W-:Y:S01]  /*4e80*/  @!PT LDS RZ, [RZ] ;  /* 0x00000000fffff984 */ /* 0x000fe20000000800 */
[----:B------:R-:W-:Y:S01]  /*4e90*/  @!PT LDS RZ, [RZ] ;  /* 0x00000000fffff984 */ /* 0x000fe20000000800 */
[----:B------:R-:W-:Y:S01]  /*4ea0*/  @!PT LDS RZ, [RZ] ;  /* 0x00000000fffff984 */ /* 0x000fe20000000800 */
[----:B------:R-:W-:Y:S01]  /*4eb0*/  @!PT LDS RZ, [RZ] ;  /* 0x00000000fffff984 */ /* 0x000fe20000000800 */
[----:B------:R2:W-:Y:S06]  /*4ec0*/  MEMBAR.ALL.CTA ;  /* 0x0000000000007992 */ /* 0x0005ec0000008000 */
[----:B--2---:R-:W2:Y:S01]  /*4ed0*/  FENCE.VIEW.ASYNC.S ;  /* 0x00000000000073c6 */ /* 0x004ea20000000000 */
[----:B------:R-:W-:Y:S05]  /*4ee0*/  WARPSYNC.ALL ;  /* 0x0000000000007948 */ /* 0x000fea0003800000 */
[----:B------:R-:W-:Y:S01]  /*4ef0*/  BSSY B0, `(.L_x_363) ;  /* 0x0000011000007945 */ /* 0x000fe20003800000 */
[----:B--2---:R-:W-:Y:S06]  /*4f00*/  BAR.SYNC.DEFER_BLOCKING 0x1, 0x100 ;  /* 0x0044000000007b1d */ /* 0x004fec0000010000 */
        /* <DEDUP_REMOVED lines=8> */
.L_x_365:
[----:B------:R-:W-:Y:S01]  /*4f90*/  @P0 ELECT P2, URZ, PT ;  /* 0x00000000003f082f */ /* 0x000fe20003840000 */
[----:B------:R2:W-:-:S12]  /*4fa0*/  UBLKRED.G.S.ADD.F32.RN [UR4], [UR6], UR7, desc[UR8] ;  /* 0x00000804060073bb */ /* 0x0005d800080a1407 */
[----:B------:R-:W-:Y:S02]  /*4fb0*/  @P2 PLOP3.LUT P0, PT, P2, PT, PT, 0x8, 0x0 ;  /* 0x000000000000281c */ /* 0x000fe4000170e170 */
[----:B------:R-:W-:-:S11]  /*4fc0*/  PLOP3.LUT P2, PT, PT, PT, PT, 0x8, 0x0 ;  /* 0x000000000000781c */ /* 0x000fd60003f4e170 */
[----:B--2---:R-:W-:Y:S05]  /*4fd0*/  @P0 BRA.U.ANY `(.L_x_365) ;  /* 0xfffffffd00ec0947 */ /* 0x004fea000393ffff */
[----:B------:R0:W-:Y:S01]  /*4fe0*/  UTMACMDFLUSH ;  /* 0x00000000000079b7 */ /* 0x0001e20000000000 */
[----:B------:R-:W-:-:S04]  /*4ff0*/  DEPBAR.LE SB0, 0x0 ;  /* 0x000080000000791a */ /* 0x000fc80000000000 */
.L_x_364:
[----:B------:R-:W-:Y:S05]  /*5000*/  BSYNC B0 ;  /* 0x0000000000007941 */ /* 0x000fea0003800000 */
.L_x_363:
[----:B------:R-:W-:Y:S01]  /*5010*/  NOP ;  /* 0x0000000000007918 */ /* 0x000fe20000000000 */
[----:B------:R-:W-:Y:S05]  /*5020*/  @P1 BRA `(.L_x_330) ;  /* 0x0000003000501947 */ /* 0x000fea0003800000 */
[----:B------:R-:W-:Y:S01]  /*5030*/  IMAD.MOV.U32 R5, RZ, RZ, 0x1 ;  /* 0x00000001ff057424 */ /* 0x000fe200078e00ff */
        /* <DEDUP_REMOVED lines=8> */
[----:B012345:R-:W-:Y:S04]  /*50c0*/  CCTL.IVALL ;  /* 0x00000000ff00798f */ /* 0x03ffe80002000000 */
[----:B------:R2:W-:Y:S01]  /*50d0*/  REDG.E.ADD.S32.STRONG.GPU desc[UR38][R2.64], R5 ;  /* 0x000000050200798e */ /* 0x0005e2000c10e3a6 */
[----:B------:R-:W-:Y:S05]  /*50e0*/  BRA `(.L_x_330) ;  /* 0x0000003000207947 */ /* 0x000fea0003800000 */
.L_x_328:
        /* <DEDUP_REMOVED lines=20> */
[----:B------:R-:W-:Y:S02]  /*5230*/  UIMAD UR6, UR8, UR10, URZ ;  /* 0x0000000a080672a4 */ /* 0x000fe4000f8e023f */
[----:B------:R-:W-:Y:S01]  /*5240*/  USHF.R.S32.HI UR10, URZ, 0x1f, UR7 ;  /* 0x0000001f3f0a7899 */ /* 0x000fe20008011407 */
[----:B--2---:R-:W-:Y:S01]  /*5250*/  ISETP.GE.AND P1, PT, R4, 0x1, PT ;  /* 0x000000010400780c */ /* 0x004fe20003f26270 */
[----:B------:R-:W-:Y:S02]  /*5260*/  UIMAD UR6, UR9, UR11, UR6 ;  /* 0x0000000b090672a4 */ /* 0x000fe4000f8e0206 */
[----:B------:R-:W-:-:S02]  /*5270*/  UIMAD UR11, UR7, UR13, URZ ;  /* 0x0000000d070b72a4 */ /* 0x000fc4000f8e023f */
[----:B------:R-:W-:Y:S02]  /*5280*/  UIADD3 UR5, UR5, UR6, URZ ;  /* 0x0000000605057290 */ /* 0x000fe4000fffe03f */
[----:B------:R-:W-:Y:S02]  /*5290*/  UIMAD UR6, UR10, UR14, URZ ;  /* 0x0000000e0a0672a4 */ /* 0x000fe4000f8e023f */
[----:B------:R-:W-:Y:S02]  /*52a0*/  UIADD3 UR10, UP0, UR11, UR9, URZ ;  /* 0x000000090b0a7290 */ /* 0x000fe4000ff1e03f */
        /* <DEDUP_REMOVED lines=13> */
[----:B------:R-:W-:-:S04]  /*5380*/  LEA.HI R3, R3, R0, RZ, 0x6 ;  /* 0x0000000003037211 */ /* 0x000fc800078f30ff */
        /* <DEDUP_REMOVED lines=17> */
.L_x_392:
        /* <DEDUP_REMOVED lines=17> */
.L_x_370:
[----:B------:R-:W2:Y:S04]  /*55b0*/  LDG.E.STRONG.GPU R6, desc[UR38][R2.64] ;  /* 0x0000002602067981 */ /* 0x000ea8000c1ef900 */
[----:B--2---:R-:W-:Y:S01]  /*55c0*/  CCTL.IVALL ;  /* 0x00000000ff00798f */ /* 0x004fe20002000000 */
[----:B------:R-:W-:Y:S05]  /*55d0*/  YIELD ;  /* 0x0000000000007946 */ /* 0x000fea0003800000 */
[----:B------:R-:W-:-:S13]  /*55e0*/  ISETP.NE.AND P3, PT, R6, UR26, PT ;  /* 0x0000001a06007c0c */ /* 0x000fda000bf65270 */
[----:B------:R-:W-:Y:S05]  /*55f0*/  @P3 BRA `(.L_x_370) ;  /* 0xfffffffc00ec3947 */ /* 0x000fea000383ffff */
.L_x_369:
[----:B------:R-:W-:Y:S05]  /*5600*/  BSYNC B0 ;  /* 0x0000000000007941 */ /* 0x000fea0003800000 */
.L_x_368:
[----:B------:R-:W-:-:S03]  /*5610*/  UMOV UR23, 0xffffffff ;  /* 0xffffffff00177882 */ /* 0x000fc60000000000 */
[----:B------:R-:W-:Y:S05]  /*5620*/  BRA.DIV UR23, `(.L_x_371) ;  /* 0x0000002e17687947 */ /* 0x000fea000b800000 */
[----:B------:R-:W-:Y:S01]  /*5630*/  NOP ;  /* 0x0000000000007918 */ /* 0x000fe20000000000 */
.L_x_441:
        /* <DEDUP_REMOVED lines=19> */
.L_x_373:
[----:B------:R-:W-:Y:S05]  /*5770*/  BSYNC B0 ;  /* 0x0000000000007941 */ /* 0x000fea0003800000 */
.L_x_372:
        /* <DEDUP_REMOVED lines=13> */
.L_x_375:
[----:B------:R-:W-:Y:S05]  /*5850*/  BSYNC B0 ;  /* 0x0000000000007941 */ /* 0x000fea0003800000 */
.L_x_374:
[----:B------:R-:W-:Y:S06]  /*5860*/  BAR.ARV 0xa, 0xa0 ;  /* 0x0282800000007b1d */ /* 0x000fec0000002000 */
[----:B------:R-:W-:Y:S04]  /*5870*/  BSSY B0, `(.L_x_376) ;  /* 0x0000003000007945 */ /* 0x000fe80003800000 */
[----:B------:R-:W-:Y:S05]  /*5880*/  @!P0 BRA `(.L_x_377) ;  /* 0x0000000000048947 */ /* 0x000fea0003800000 */
[----:B------:R-:W-:-:S04]  /*5890*/  DEPBAR.LE SB0, 0x0 ;  /* 0x000080000000791a */ /* 0x000fc80000000000 */
.L_x_377:
[----:B------:R-:W-:Y:S05]  /*58a0*/  BSYNC B0 ;  /* 0x0000000000007941 */ /* 0x000fea0003800000 */
.L_x_376:
        /* <DEDUP_REMOVED lines=19> */
.L_x_379:
[----:B------:R-:W-:Y:S05]  /*59e0*/  BSYNC B0 ;  /* 0x0000000000007941 */ /* 0x000fea0003800000 */
.L_x_378:
        /* <DEDUP_REMOVED lines=9> */
.L_x_382:
[----:B------:R-:W2:Y:S04]  /*5a80*/  LDG.E.STRONG.GPU R6, desc[UR38][R2.64] ;  /* 0x0000002602067981 */ /* 0x000ea8000c1ef900 */
[----:B--2---:R-:W-:Y:S01]  /*5a90*/  CCTL.IVALL ;  /* 0x00000000ff00798f */ /* 0x004fe20002000000 */
[----:B------:R-:W-:Y:S05]  /*5aa0*/  YIELD ;  /* 0x0000000000007946 */ /* 0x000fea0003800000 */
[----:B------:R-:W-:-:S13]  /*5ab0*/  ISETP.NE.AND P3, PT, R6, UR26, PT ;  /* 0x0000001a06007c0c */ /* 0x000fda000bf65270 */
[----:B------:R-:W-:Y:S05]  /*5ac0*/  @P3 BRA `(.L_x_382) ;  /* 0xfffffffc00ec3947 */ /* 0x000fea000383ffff */
.L_x_381:
[----:B------:R-:W-:Y:S05]  /*5ad0*/  BSYNC B0 ;  /* 0x0000000000007941 */ /* 0x000fea0003800000 */
.L_x_380:
[----:B------:R-:W-:-:S03]  /*5ae0*/  UMOV UR8, 0xffffffff ;  /* 0xffffffff00087882 */ /* 0x000fc60000000000 */
[----:B------:R-:W-:Y:S05]  /*5af0*/  BRA.DIV UR8, `(.L_x_383) ;  /* 0x0000002a08507947 */ /* 0x000fea000b800000 */
[----:B------:R-:W-:Y:S01]  /*5b00*/  NOP ;  /* 0x0000000000007918 */ /* 0x000fe20000000000 */
.L_x_444:
        /* <DEDUP_REMOVED lines=13> */
.L_x_385:
[----:B------:R-:W-:Y:S05]  /*5be0*/  BSYNC B0 ;  /* 0x0000000000007941 */ /* 0x000fea0003800000 */
.L_x_384:
        /* <DEDUP_REMOVED lines=13> */
.L_x_387:
[----:B------:R-:W-:Y:S05]  /*5cc0*/  BSYNC B0 ;  /* 0x0000000000007941 */ /* 0x000fea0003800000 */
.L_x_386:
[----:B------:R-:W-:Y:S06]  /*5cd0*/  BAR.ARV 0xa, 0xa0 ;  /* 0x0282800000007b1d */ /* 0x000fec0000002000 */
[----:B------:R-:W-:Y:S04]  /*5ce0*/  BSSY B0, `(.L_x_388) ;  /* 0x0000003000007945 */ /* 0x000fe80003800000 */
[----:B------:R-:W-:Y:S05]  /*5cf0*/  @!P0 BRA `(.L_x_389) ;  /* 0x0000000000048947 */ /* 0x000fea0003800000 */
[----:B------:R-:W-:-:S04]  /*5d00*/  DEPBAR.LE SB0, 0x0 ;  /* 0x000080000000791a */ /* 0x000fc80000000000 */
.L_x_389:
[----:B------:R-:W-:Y:S05]  /*5d10*/  BSYNC B0 ;  /* 0x0000000000007941 */ /* 0x000fea0003800000 */
.L_x_388:
        /* <DEDUP_REMOVED lines=19> */
.L_x_391:
[----:B------:R-:W-:Y:S05]  /*5e50*/  BSYNC B0 ;  /* 0x0000000000007941 */ /* 0x000fea0003800000 */
.L_x_390:
[----:B------:R-:W-:Y:S02]  /*5e60*/  UIADD3 UR4, UR4, 0x2, URZ ;  /* 0x0000000204047890 */ /* 0x000fe4000fffe03f */
[----:B------:R-:W-:Y:S01]  /*5e70*/  UIADD3 UR5, UR5, 0x1, URZ ;  /* 0x0000000105057890 */ /* 0x000fe2000fffe03f */
[----:B------:R-:W-:Y:S11]  /*5e80*/  @P2 BRA `(.L_x_392) ;  /* 0xfffffff400842947 */ /* 0x000ff6000383ffff */
.L_x_367:
        /* <DEDUP_REMOVED lines=13> */
.L_x_395:
[----:B------:R-:W2:Y:S04]  /*5f60*/  LDG.E.STRONG.GPU R0, desc[UR38][R2.64] ;  /* 0x0000002602007981 */ /* 0x000ea8000c1ef900 */
[----:B--2---:R-:W-:Y:S01]  /*5f70*/  CCTL.IVALL ;  /* 0x00000000ff00798f */ /* 0x004fe20002000000 */
[----:B------:R-:W-:Y:S05]  /*5f80*/  YIELD ;  /* 0x0000000000007946 */ /* 0x000fea0003800000 */
[----:B------:R-:W-:-:S13]  /*5f90*/  ISETP.NE.AND P2, PT, R0, UR26, PT ;  /* 0x0000001a00007c0c */ /* 0x000fda000bf45270 */
[----:B------:R-:W-:Y:S05]  /*5fa0*/  @P2 BRA `(.L_x_395) ;  /* 0xfffffffc00ec2947 */ /* 0x000fea000383ffff */
.L_x_394:
[----:B------:R-:W-:Y:S05]  /*5fb0*/  BSYNC B0 ;  /* 0x0000000000007941 */ /* 0x000fea0003800000 */
.L_x_393:
[----:B------:R-:W-:-:S03]  /*5fc0*/  UMOV UR5, 0xffffffff ;  /* 0xffffffff00057882 */ /* 0x000fc60000000000 */
[----:B------:R-:W-:Y:S05]  /*5fd0*/  BRA.DIV UR5, `(.L_x_396) ;  /* 0x0000002605347947 */ /* 0x000fea000b800000 */
[----:B------:R-:W-:Y:S01]  /*5fe0*/  NOP ;  /* 0x0000000000007918 */ /* 0x000fe20000000000 */
.L_x_447:
        /* <DEDUP_REMOVED lines=22> */
.L_x_398:
[----:B------:R-:W-:Y:S05]  /*6150*/  BSYNC B0 ;  /* 0x0000000000007941 */ /* 0x000fea0003800000 */
.L_x_397:
        /* <DEDUP_REMOVED lines=20> */
.L_x_400:
[----:B------:R-:W-:Y:S05]  /*62a0*/  BSYNC B0 ;  /* 0x0000000000007941 */ /* 0x000fea0003800000 */
.L_x_399:
[----:B------:R-:W-:Y:S06]  /*62b0*/  BAR.ARV 0xa, 0xa0 ;  /* 0x0282800000007b1d */ /* 0x000fec0000002000 */
[----:B------:R-:W-:Y:S04]  /*62c0*/  BSSY B0, `(.L_x_401) ;  /* 0x0000003000007945 */ /* 0x000fe80003800000 */
[----:B------:R-:W-:Y:S05]  /*62d0*/  @!P0 BRA `(.L_x_402) ;  /* 0x0000000000048947 */ /* 0x000fea0003800000 */
[----:B------:R-:W-:-:S04]  /*62e0*/  DEPBAR.LE SB0, 0x0 ;  /* 0x000080000000791a */ /* 0x000fc80000000000 */
.L_x_402:
[----:B------:R-:W-:Y:S05]  /*62f0*/  BSYNC B0 ;  /* 0x0000000000007941 */ /* 0x000fea0003800000 */
.L_x_401:
        /* <DEDUP_REMOVED lines=19> */
.L_x_366:
        /* <DEDUP_REMOVED lines=55> */
.L_x_448:
        /* <DEDUP_REMOVED lines=10> */
.L_x_406:
        /* <DEDUP_REMOVED lines=83> */
.L_x_417:
[----:B------:R-:W-:-:S04]  /*6d70*/  SHF.L.U32 R21, R9, 0x1f, RZ ;  /* 0x0000001f09157819 */ /* 0x000fc800000006ff */
[----:B-1----:R-:W1:Y:S02]  /*6d80*/  SYNCS.PHASECHK.TRANS64.TRYWAIT P1, [R11+URZ+0x30840], R21 ;  /* 0x030840150b0075a7 */ /* 0x002e64000802017f */
[----:B-12---:R-:W-:Y:S05]  /*6d90*/  @!P1 BRA `(.L_x_409) ;  /* 0x0000001400f49947 */ /* 0x006fea0003800000 */
.L_x_449:
[----:B------:R-:W-:Y:S05]  /*6da0*/  @P0 BRA `(.L_x_410) ;  /* 0x0000000000140947 */ /* 0x000fea0003800000 */
[----:B------:R-:W-:Y:S01]  /*6db0*/  ISETP.NE.AND P1, PT, R14, RZ, PT ;  /* 0x000000ff0e00720c */ /* 0x000fe20003f25270 */
[----:B------:R-:W-:-:S04]  /*6dc0*/  IMAD.MOV.U32 R0, RZ, RZ, 0x4100 ;  /* 0x00004100ff007424 */ /* 0x000fc800078e00ff */
[----:B------:R2:W-:Y:S08]  /*6dd0*/  SYNCS.ARRIVE.TRANS64 RZ, [R11+URZ+0x30830], R0 ;  /* 0x030830000bff79a7 */ /* 0x0005f0000800003f */
[----:B------:R-:W-:Y:S05]  /*6de0*/  @!P1 BRA `(.L_x_410) ;  /* 0x0000000000049947 */ /* 0x000fea0003800000 */
[----:B------:R-:W-:Y:S01]  /*6df0*/  BPT.TRAP 0x1 ;  /* 0x000000040000795c */ /* 0x000fe20000300000 */
.L_x_410:
        /* <DEDUP_REMOVED lines=36> */
.L_x_450:
[----:B------:R-:W-:Y:S05]  /*7040*/  @P0 BRA `(.L_x_412) ;  /* 0x0000000000140947 */ /* 0x000fea0003800000 */
[----:B------:R-:W-:Y:S01]  /*7050*/  ISETP.NE.AND P1, PT, R14, RZ, PT ;  /* 0x000000ff0e00720c */ /* 0x000fe20003f25270 */
[----:B------:R-:W-:-:S04]  /*7060*/  IMAD.MOV.U32 R2, RZ, RZ, 0x4100 ;  /* 0x00004100ff027424 */ /* 0x000fc800078e00ff */
[----:B------:R3:W-:Y:S08]  /*7070*/  SYNCS.ARRIVE.TRANS64 RZ, [R11+URZ+0x30818], R2 ;  /* 0x030818020bff79a7 */ /* 0x0007f0000800003f */
[----:B------:R-:W-:Y:S05]  /*7080*/  @!P1 BRA `(.L_x_412) ;  /* 0x0000000000049947 */ /* 0x000fea0003800000 */
[----:B------:R-:W-:Y:S01]  /*7090*/  BPT.TRAP 0x1 ;  /* 0x000000040000795c */ /* 0x000fe20000300000 */
.L_x_412:
        /* <DEDUP_REMOVED lines=27> */
.L_x_451:
        /* <DEDUP_REMOVED lines=9> */
.L_x_414:
        /* <DEDUP_REMOVED lines=31> */
.L_x_453:
[----:B------:R-:W-:Y:S05]  /*74d0*/  @P0 BRA `(.L_x_416) ;  /* 0x0000000000140947 */ /* 0x000fea0003800000 */
[----:B------:R-:W-:Y:S01]  /*74e0*/  ISETP.NE.AND P1, PT, R14, RZ, PT ;  /* 0x000000ff0e00720c */ /* 0x000fe20003f25270 */
[----:B-1----:R-:W-:-:S04]  /*74f0*/  IMAD.MOV.U32 R4, RZ, RZ, 0x4100 ;  /* 0x00004100ff047424 */ /* 0x002fc800078e00ff */
[----:B------:R2:W-:Y:S08]  /*7500*/  SYNCS.ARRIVE.TRANS64 RZ, [R11+URZ+0x30810], R4 ;  /* 0x030810040bff79a7 */ /* 0x0005f0000800003f */
[----:B------:R-:W-:Y:S05]  /*7510*/  @!P1 BRA `(.L_x_416) ;  /* 0x0000000000049947 */ /* 0x000fea0003800000 */
[----:B------:R-:W-:Y:S01]  /*7520*/  BPT.TRAP 0x1 ;  /* 0x000000040000795c */ /* 0x000fe20000300000 */
.L_x_416:
        /* <DEDUP_REMOVED lines=29> */
.L_x_408:
[----:B------:R-:W-:-:S13]  /*7700*/  ISETP.NE.AND P1, PT, R19, RZ, PT ;  /* 0x000000ff1300720c */ /* 0x000fda0003f25270 */
[----:B------:R-:W-:Y:S05]  /*7710*/  @!P1 BRA `(.L_x_407) ;  /* 0x0000000400289947 */ /* 0x000fea0003800000 */
[----:B------:R-:W-:-:S04]  /*7720*/  SHF.L.U32 R12, R9, 0x1f, RZ ;  /* 0x0000001f090c7819 */ /* 0x000fc800000006ff */
[----:B------:R-:W3:Y:S02]  /*7730*/  SYNCS.PHASECHK.TRANS64.TRYWAIT P1, [R11+URZ+0x30840], R12 ;  /* 0x0308400c0b0075a7 */ /* 0x000ee4000802017f */
[----:B---3--:R-:W-:Y:S05]  /*7740*/  @!P1 BRA `(.L_x_418) ;  /* 0x0000000c00dc9947 */ /* 0x008fea0003800000 */
.L_x_454:
[----:B------:R-:W-:Y:S05]  /*7750*/  @P0 BRA `(.L_x_419) ;  /* 0x0000000000140947 */ /* 0x000fea0003800000 */
[----:B------:R-:W-:Y:S01]  /*7760*/  ISETP.NE.AND P1, PT, R14, RZ, PT ;  /* 0x000000ff0e00720c */ /* 0x000fe20003f25270 */
[----:B-12---:R-:W-:-:S04]  /*7770*/  IMAD.MOV.U32 R4, RZ, RZ, 0x4100 ;  /* 0x00004100ff047424 */ /* 0x006fc800078e00ff */
[----:B------:R4:W-:Y:S08]  /*7780*/  SYNCS.ARRIVE.TRANS64 RZ, [R11+URZ+0x30830], R4 ;  /* 0x030830040bff79a7 */ /* 0x0009f0000800003f */
[----:B------:R-:W-:Y:S05]  /*7790*/  @!P1 BRA `(.L_x_419) ;  /* 0x0000000000049947 */ /* 0x000fea0003800000 */
[----:B------:R-:W-:Y:S01]  /*77a0*/  BPT.TRAP 0x1 ;  /* 0x000000040000795c */ /* 0x000fe20000300000 */
.L_x_419:
        /* <DEDUP_REMOVED lines=33> */
.L_x_455:
[----:B------:R-:W-:Y:S05]  /*79c0*/  @P0 BRA `(.L_x_421) ;  /* 0x0000000000140947 */ /* 0x000fea0003800000 */
[----:B------:R-:W-:Y:S01]  /*79d0*/  ISETP.NE.AND P0, PT, R14, RZ, PT ;  /* 0x000000ff0e00720c */ /* 0x000fe20003f05270 */
[----:B------:R-:W-:-:S04]  /*79e0*/  IMAD.MOV.U32 R4, RZ, RZ, 0x4100 ;  /* 0x00004100ff047424 */ /* 0x000fc800078e00ff */
[----:B------:R2:W-:Y:S08]  /*79f0*/  SYNCS.ARRIVE.TRANS64 RZ, [R11+URZ+0x30818], R4 ;  /* 0x030818040bff79a7 */ /* 0x0005f0000800003f */
[----:B------:R-:W-:Y:S05]  /*7a00*/  @!P0 BRA `(.L_x_421) ;  /* 0x0000000000048947 */ /* 0x000fea0003800000 */
[----:B------:R-:W-:Y:S01]  /*7a10*/  BPT.TRAP 0x1 ;  /* 0x000000040000795c */ /* 0x000fe20000300000 */
.L_x_421:
        /* <DEDUP_REMOVED lines=26> */
.L_x_407:
[----:B-12---:R-:W-:Y:S01]  /*7bc0*/  IMAD R4, R20, 0x8, R11 ;  /* 0x0000000814047824 */ /* 0x006fe200078e020b */
[----:B------:R-:W-:Y:S01]  /*7bd0*/  SHF.L.U32 R3, R9, 0x1f, RZ ;  /* 0x0000001f09037819 */ /* 0x000fe200000006ff */
[----:B------:R-:W1:Y:S03]  /*7be0*/  S2R R2, SR_TID.X ;  /* 0x0000000000027919 */ /* 0x000e660000002100 */
[----:B------:R-:W2:Y:S01]  /*7bf0*/  SYNCS.PHASECHK.TRANS64.TRYWAIT P0, [R4+URZ+0x30840], R3 ;  /* 0x03084003040075a7 */ /* 0x000ea2000800017f */
[----:B-1----:R-:W-:-:S04]  /*7c00*/  LOP3.LUT R2, R2, 0x7f, RZ, 0xc0, !PT ;  /* 0x0000007f02027812 */ /* 0x002fc800078ec0ff */
[----:B------:R-:W-:Y:S01]  /*7c10*/  ISETP.NE.AND P1, PT, R2, RZ, PT ;  /* 0x000000ff0200720c */ /* 0x000fe20003f25270 */
[----:B--2---:R-:W-:-:S12]  /*7c20*/  @!P0 BRA `(.L_x_422) ;  /* 0x0000000800cc8947 */ /* 0x004fd80003800000 */
.L_x_456:
[----:B------:R-:W-:Y:S05]  /*7c30*/  @P1 BRA `(.L_x_423) ;  /* 0x0000000000181947 */ /* 0x000fea0003800000 */
[----:B------:R-:W2:Y:S01]  /*7c40*/  S2R R2, SR_TID.X ;  /* 0x0000000000027919 */ /* 0x000ea20000002100 */
[----:B-1----:R-:W-:-:S04]  /*7c50*/  IMAD.MOV.U32 R3, RZ, RZ, 0x4100 ;  /* 0x00004100ff037424 */ /* 0x002fc800078e00ff */
[----:B------:R4:W-:Y:S01]  /*7c60*/  SYNCS.ARRIVE.TRANS64 RZ, [R4+URZ+0x30830], R3 ;  /* 0x0308300304ff79a7 */ /* 0x0009e2000800003f */
[----:B--2---:R-:W-:-:S13]  /*7c70*/  LOP3.LUT P0, RZ, R2, 0x1f, RZ, 0xc0, !PT ;  /* 0x0000001f02ff7812 */ /* 0x004fda000780c0ff */
[----:B----4-:R-:W-:Y:S05]  /*7c80*/  @!P0 BRA `(.L_x_423) ;  /* 0x0000000000048947 */ /* 0x010fea0003800000 */
[----:B------:R-:W-:Y:S01]  /*7c90*/  BPT.TRAP 0x1 ;  /* 0x000000040000795c */ /* 0x000fe20000300000 */
.L_x_423:
        /* <DEDUP_REMOVED lines=40> */
.L_x_404:
[----:B------:R-:W-:Y:S05]  /*7f20*/  BSYNC B0 ;  /* 0x0000000000007941 */ /* 0x000fea0003800000 */
.L_x_403:
[----:B------:R-:W-:-:S03]  /*7f30*/  UMOV UR6, 0xffffffff ;  /* 0xffffffff00067882 */ /* 0x000fc60000000000 */
[----:B------:R-:W-:Y:S05]  /*7f40*/  BRA.DIV UR6, `(.L_x_424) ;  /* 0x0000000a06187947 */ /* 0x000fea000b800000 */
[----:B------:R-:W-:-:S13]  /*7f50*/  ELECT P0, URZ, PT ;  /* 0x00000000003f782f */ /* 0x000fda0003800000 */
.L_x_459:
[----:B------:R-:W-:Y:S05]  /*7f60*/  @!P0 BRA `(.L_x_330) ;  /* 0x0000000000808947 */ /* 0x000fea0003800000 */
[----:B------:R-:W-:-:S04]  /*7f70*/  LOP3.LUT R17, R17, 0x2, RZ, 0xfc, !PT ;  /* 0x0000000211117812 */ /* 0x000fc800078efcff */
[----:B------:R-:W-:-:S13]  /*7f80*/  ISETP.NE.AND P0, PT, R17, 0x3, PT ;  /* 0x000000031100780c */ /* 0x000fda0003f05270 */
[----:B------:R-:W-:Y:S05]  /*7f90*/  @!P0 BRA `(.L_x_425) ;  /* 0x0000000000048947 */ /* 0x000fea0003800000 */
[----:B------:R-:W-:Y:S01]  /*7fa0*/  BPT.TRAP 0x1 ;  /* 0x000000040000795c */ /* 0x000fe20000300000 */
.L_x_425:
        /* <DEDUP_REMOVED lines=15> */
.L_x_460:
[----:B------:R-:W2:Y:S02]  /*80a0*/  SYNCS.PHASECHK.TRANS64.TRYWAIT P1, [R3+URZ], R2 ;  /* 0x00000002030075a7 */ /* 0x000ea4000802017f */
[----:B--2---:R-:W-:Y:S05]  /*80b0*/  @!P1 BRA `(.L_x_427) ;  /* 0x0000000400f49947 */ /* 0x004fea0003800000 */
.L_x_461:
[----:B------:R-:W-:Y:S05]  /*80c0*/  @!P0 BRA `(.L_x_428) ;  /* 0x0000000000048947 */ /* 0x000fea0003800000 */
[----:B------:R-:W-:Y:S01]  /*80d0*/  BPT.TRAP 0x1 ;  /* 0x000000040000795c */ /* 0x000fe20000300000 */
.L_x_428:
[----:B--2---:R-:W-:-:S04]  /*80e0*/  VIADD R3, R7, 0x30840 ;  /* 0x0003084007037836 */ /* 0x004fc80000000000 */
[----:B------:R-:W-:-:S04]  /*80f0*/  IMAD R0, R0, 0x8, R3 ;  /* 0x0000000800007824 */ /* 0x000fc800078e0203 */
[----:B------:R-:W2:Y:S02]  /*8100*/  SYNCS.PHASECHK.TRANS64.TRYWAIT P0, [R0+URZ], R5 ;  /* 0x00000005000075a7 */ /* 0x000ea4000800017f */
[----:B--2---:R-:W-:Y:S05]  /*8110*/  @!P0 BRA `(.L_x_429) ;  /* 0x0000000400f08947 */ /* 0x004fea0003800000 */
.L_x_462:
[----:B------:R-:W-:-:S07]  /*8120*/  IMAD R3, R4, 0x8, R3 ;  /* 0x0000000804037824 */ /* 0x000fce00078e0203 */
.L_x_430:
[----:B---3--:R3:W4:Y:S02]  /*8130*/  SYNCS.PHASECHK.TRANS64.TRYWAIT P0, [R3+URZ], R2 ;  /* 0x00000002030075a7 */ /* 0x008724000800017f */
[----:B----4-:R-:W-:Y:S05]  /*8140*/  @!P0 NANOSLEEP.SYNCS 0x989680 ;  /* 0x009896800000895d */ /* 0x010fea0003900000 */
[----:B------:R-:W4:Y:S02]  /*8150*/  @!P0 SYNCS.PHASECHK.TRANS64 P0, [R3+URZ], R2 ;  /* 0x00000002030085a7 */ /* 0x000f24000800007f */
[----:B----4-:R-:W-:Y:S05]  /*8160*/  @!P0 BRA `(.L_x_430) ;  /* 0xfffffffc00f08947 */ /* 0x010fea000383ffff */
.L_x_330:
[----:B------:R-:W-:Y:S05]  /*8170*/  BSYNC B6 ;  /* 0x0000000000067941 */ /* 0x000fea0003800000 */
.L_x_327:
[----:B------:R-:W-:Y:S05]  /*8180*/  EXIT ;  /* 0x000000000000794d */ /* 0x000fea0003800000 */
.L_x_335:
[----:B------:R-:W-:Y:S02]  /*8190*/  IMAD.MOV.U32 R12, RZ, RZ, RZ ;  /* 0x000000ffff0c7224 */ /* 0x000fe400078e00ff */
[----:B------:R-:W-:Y:S02]  /*81a0*/  IMAD.MOV.U32 R11, RZ, RZ, 0x1f ;  /* 0x0000001fff0b7424 */ /* 0x000fe400078e00ff */
[----:B------:R-:W-:-:S07]  /*81b0*/  IMAD.MOV.U32 R15, RZ, RZ, -0x1 ;  /* 0xffffffffff0f7424 */ /* 0x000fce00078e00ff */
[----:B------:R-:W-:Y:S05]  /*81c0*/  WARPSYNC.COLLECTIVE R15, `(.L_x_431) ;  /* 0x000000000f087348 */ /* 0x000fea0003c00000 */
[----:B------:R1:W2:Y:S02]  /*81d0*/  SHFL.IDX P6, R14, R13, R12, R11 ;  /* 0x0000000c0d0e7389 */ /* 0x0002a400000c000b */
[----:B-12---:R-:W-:Y:S01]  /*81e0*/  ENDCOLLECTIVE ;  /* 0x000000000000791b */ /* 0x006fe20003800000 */
.L_x_431:
[----:B------:R-:W-:Y:S05]  /*81f0*/  BRA `(.L_x_432) ;  /* 0xffffff8800507947 */ /* 0x000fea000383ffff */
.L_x_337:
[----:B--2---:R2:W3:Y:S02]  /*8200*/  SYNCS.PHASECHK.TRANS64.TRYWAIT P0, [R16+URZ+0x30800], R11 ;  /* 0x0308000b100075a7 */ /* 0x0044e4000800017f */
[----:B---3--:R-:W-:Y:S05]  /*8210*/  @!P0 NANOSLEEP.SYNCS 0x989680 ;  /* 0x009896800000895d */ /* 0x008fea0003900000 */
[----:B------:R-:W3:Y:S02]  /*8220*/  @!P0 SYNCS.PHASECHK.TRANS64 P0, [R16+URZ+0x30800], R11 ;  /* 0x0308000b100085a7 */ /* 0x000ee4000800007f */
[----:B---3--:R-:W-:Y:S05]  /*8230*/  @!P0 BRA `(.L_x_337) ;  /* 0xfffffffc00f08947 */ /* 0x008fea000383ffff */
[----:B------:R-:W-:Y:S05]  /*8240*/  BRA `(.L_x_336) ;  /* 0xffffff8800a87947 */ /* 0x000fea000383ffff */
.L_x_342:
[----:B---3--:R3:W4:Y:S02]  /*8250*/  SYNCS.PHASECHK.TRANS64.TRYWAIT P1, [R2+URZ+0x30810], R153 ;  /* 0x03081099020075a7 */ /* 0x008724000802017f */
[----:B----4-:R-:W-:Y:S05]  /*8260*/  @!P1 NANOSLEEP.SYNCS 0x989680 ;  /* 0x009896800000995d */ /* 0x010fea0003900000 */
[----:B------:R-:W4:Y:S02]  /*8270*/  @!P1 SYNCS.PHASECHK.TRANS64 P1, [R2+URZ+0x30810], R153 ;  /* 0x03081099020095a7 */ /* 0x000f24000802007f */
[----:B----4-:R-:W-:Y:S05]  /*8280*/  @!P1 BRA `(.L_x_342) ;  /* 0xfffffffc00f09947 */ /* 0x010fea000383ffff */
[----:B------:R-:W-:Y:S05]  /*8290*/  BRA `(.L_x_341) ;  /* 0xffffff94003c7947 */ /* 0x000fea000383ffff */
.L_x_346:
[----:B------:R1:W1:Y:S02]  /*82a0*/  SYNCS.PHASECHK.TRANS64.TRYWAIT P1, [R2+URZ+0x30830], R153 ;  /* 0x03083099020075a7 */ /* 0x000264000802017f */
[----:B-1----:R-:W-:Y:S05]  /*82b0*/  @!P1 NANOSLEEP.SYNCS 0x989680 ;  /* 0x009896800000995d */ /* 0x002fea0003900000 */
[----:B------:R-:W1:Y:S02]  /*82c0*/  @!P1 SYNCS.PHASECHK.TRANS64 P1, [R2+URZ+0x30830], R153 ;  /* 0x03083099020095a7 */ /* 0x000e64000802007f */
[----:B-1----:R-:W-:Y:S05]  /*82d0*/  @!P1 BRA `(.L_x_346) ;  /* 0xfffffffc00f09947 */ /* 0x002fea000383ffff */
[----:B------:R-:W-:Y:S05]  /*82e0*/  BRA `(.L_x_345) ;  /* 0xffffff9800947947 */ /* 0x000fea000383ffff */
.L_x_353:
[----:B------:R-:W-:Y:S01]  /*82f0*/  BSSY B0, `(.L_x_433) ;  /* 0x0000005000007945 */ /* 0x000fe20003800000 */
[----:B------:R-:W-:-:S07]  /*8300*/  IMAD.MOV.U32 R15, RZ, RZ, -0x1 ;  /* 0xffffffffff0f7424 */ /* 0x000fce00078e00ff */
[----:B---3--:R-:W-:Y:S05]  /*8310*/  WARPSYNC.COLLECTIVE R15, `(.L_x_434) ;  /* 0x000000000f087348 */ /* 0x008fea0003c00000 */
[----:B------:R-:W-:Y:S01]  /*8320*/  NOP ;  /* 0x0000000000007918 */ /* 0x000fe20000000000 */
[----:B---3--:R-:W-:Y:S01]  /*8330*/  ENDCOLLECTIVE ;  /* 0x000000000000791b */ /* 0x008fe20003800000 */
.L_x_434:
[----:B------:R-:W-:Y:S05]  /*8340*/  BSYNC B0 ;  /* 0x0000000000007941 */ /* 0x000fea0003800000 */
.L_x_433:
[----:B------:R-:W-:Y:S05]  /*8350*/  BRA `(.L_x_435) ;  /* 0xffffffc400ac7947 */ /* 0x000fea000383ffff */
.L_x_362:
[----:B------:R-:W-:Y:S01]  /*8360*/  BSSY B0, `(.L_x_436) ;  /* 0x0000005000007945 */ /* 0x000fe20003800000 */
[----:B------:R-:W-:-:S07]  /*8370*/  IMAD.MOV.U32 R15, RZ, RZ, -0x1 ;  /* 0xffffffffff0f7424 */ /* 0x000fce00078e00ff */
[----:B-1-3--:R-:W-:Y:S05]  /*8380*/  WARPSYNC.COLLECTIVE R15, `(.L_x_437) ;  /* 0x000000000f087348 */ /* 0x00afea0003c00000 */
[----:B------:R-:W-:Y:S01]  /*8390*/  NOP ;  /* 0x0000000000007918 */ /* 0x000fe20000000000 */
[----:B-1-3--:R-:W-:Y:S01]  /*83a0*/  ENDCOLLECTIVE ;  /* 0x000000000000791b */ /* 0x00afe20003800000 */
.L_x_437:
[----:B------:R-:W-:Y:S05]  /*83b0*/  BSYNC B0 ;  /* 0x0000000000007941 */ /* 0x000fea0003800000 */
.L_x_436:
[----:B------:R-:W-:Y:S05]  /*83c0*/  BRA `(.L_x_438) ;  /* 0xffffffc800ac7947 */ /* 0x000fea000383ffff */
.L_x_371:
[----:B------:R-:W-:Y:S01]  /*83d0*/  BSSY B0, `(.L_x_439) ;  /* 0x0000005000007945 */ /* 0x000fe20003800000 */
[----:B------:R-:W-:-:S07]  /*83e0*/  IMAD.MOV.U32 R15, RZ, RZ, -0x1 ;  /* 0xffffffffff0f7424 */ /* 0x000fce00078e00ff */
[----:B------:R-:W-:Y:S05]  /*83f0*/  WARPSYNC.COLLECTIVE R15, `(.L_x_440) ;  /* 0x000000000f087348 */ /* 0x000fea0003c00000 */
[----:B------:R-:W-:Y:S01]  /*8400*/  NOP ;  /* 0x0000000000007918 */ /* 0x000fe20000000000 */
[----:B------:R-:W-:Y:S01]  /*8410*/  ENDCOLLECTIVE ;  /* 0x000000000000791b */ /* 0x000fe20003800000 */
.L_x_440:
[----:B------:R-:W-:Y:S05]  /*8420*/  BSYNC B0 ;  /* 0x0000000000007941 */ /* 0x000fea0003800000 */
.L_x_439:
[----:B------:R-:W-:Y:S05]  /*8430*/  BRA `(.L_x_441) ;  /* 0xffffffd000807947 */ /* 0x000fea000383ffff */
.L_x_383:
[----:B------:R-:W-:Y:S01]  /*8440*/  BSSY B0, `(.L_x_442) ;  /* 0x0000005000007945 */ /* 0x000fe20003800000 */
[----:B------:R-:W-:-:S07]  /*8450*/  IMAD.MOV.U32 R15, RZ, RZ, -0x1 ;  /* 0xffffffffff0f7424 */ /* 0x000fce00078e00ff */
[----:B------:R-:W-:Y:S05]  /*8460*/  WARPSYNC.COLLECTIVE R15, `(.L_x_443) ;  /* 0x000000000f087348 */ /* 0x000fea0003c00000 */
[----:B------:R-:W-:Y:S01]  /*8470*/  NOP ;  /* 0x0000000000007918 */ /* 0x000fe20000000000 */
[----:B------:R-:W-:Y:S01]  /*8480*/  ENDCOLLECTIVE ;  /* 0x000000000000791b */ /* 0x000fe20003800000 */
.L_x_443:
[----:B------:R-:W-:Y:S05]  /*8490*/  BSYNC B0 ;  /* 0x0000000000007941 */ /* 0x000fea0003800000 */
.L_x_442:
[----:B------:R-:W-:Y:S05]  /*84a0*/  BRA `(.L_x_444) ;  /* 0xffffffd400987947 */ /* 0x000fea000383ffff */
.L_x_396:
[----:B------:R-:W-:Y:S01]  /*84b0*/  BSSY B0, `(.L_x_445) ;  /* 0x0000005000007945 */ /* 0x000fe20003800000 */
[----:B------:R-:W-:-:S07]  /*84c0*/  IMAD.MOV.U32 R15, RZ, RZ, -0x1 ;  /* 0xffffffffff0f7424 */ /* 0x000fce00078e00ff */
[----:B------:R-:W-:Y:S05]  /*84d0*/  WARPSYNC.COLLECTIVE R15, `(.L_x_446) ;  /* 0x000000000f087348 */ /* 0x000fea0003c00000 */
[----:B------:R-:W-:Y:S01]  /*84e0*/  NOP ;  /* 0x0000000000007918 */ /* 0x000fe20000000000 */
[----:B------:R-:W-:Y:S01]  /*84f0*/  ENDCOLLECTIVE ;  /* 0x000000000000791b */ /* 0x000fe20003800000 */
.L_x_446:
[----:B------:R-:W-:Y:S05]  /*8500*/  BSYNC B0 ;  /* 0x0000000000007941 */ /* 0x000fea0003800000 */
.L_x_445:
[----:B------:R-:W-:Y:S05]  /*8510*/  BRA `(.L_x_447) ;  /* 0xffffffd800b47947 */ /* 0x000fea000383ffff */
.L_x_405:
[----:B-1----:R1:W2:Y:S02]  /*8520*/  SYNCS.PHASECHK.TRANS64.TRYWAIT P1, [R11+URZ+0x30820], R0 ;  /* 0x030820000b0075a7 */ /* 0x0022a4000802017f */
[----:B--2---:R-:W-:Y:S05]  /*8530*/  @!P1 NANOSLEEP.SYNCS 0x989680 ;  /* 0x009896800000995d */ /* 0x004fea0003900000 */
[----:B------:R-:W2:Y:S02]  /*8540*/  @!P1 SYNCS.PHASECHK.TRANS64 P1, [R11+URZ+0x30820], R0 ;  /* 0x030820000b0095a7 */ /* 0x000ea4000802007f */
[----:B--2---:R-:W-:Y:S05]  /*8550*/  @!P1 BRA `(.L_x_405) ;  /* 0xfffffffc00f09947 */ /* 0x004fea000383ffff */
[----:B------:R-:W-:Y:S05]  /*8560*/  BRA `(.L_x_448) ;  /* 0xffffffe0008c7947 */ /* 0x000fea000383ffff */
.L_x_409:
[----:B-1----:R1:W2:Y:S02]  /*8570*/  SYNCS.PHASECHK.TRANS64.TRYWAIT P1, [R11+URZ+0x30840], R21 ;  /* 0x030840150b0075a7 */ /* 0x0022a4000802017f */
[----:B--2---:R-:W-:Y:S05]  /*8580*/  @!P1 NANOSLEEP.SYNCS 0x989680 ;  /* 0x009896800000995d */ /* 0x004fea0003900000 */
[----:B------:R-:W2:Y:S02]  /*8590*/  @!P1 SYNCS.PHASECHK.TRANS64 P1, [R11+URZ+0x30840], R21 ;  /* 0x030840150b0095a7 */ /* 0x000ea4000802007f */
[----:B--2---:R-:W-:Y:S05]  /*85a0*/  @!P1 BRA `(.L_x_409) ;  /* 0xfffffffc00f09947 */ /* 0x004fea000383ffff */
[----:B------:R-:W-:Y:S05]  /*85b0*/  BRA `(.L_x_449) ;  /* 0xffffffe400f87947 */ /* 0x000fea000383ffff */
.L_x_411:
[----:B--2---:R2:W3:Y:S02]  /*85c0*/  SYNCS.PHASECHK.TRANS64.TRYWAIT P1, [R11+URZ+0x30828], R21 ;  /* 0x030828150b0075a7 */ /* 0x0044e4000802017f */
[----:B---3--:R-:W-:Y:S05]  /*85d0*/  @!P1 NANOSLEEP.SYNCS 0x989680 ;  /* 0x009896800000995d */ /* 0x008fea0003900000 */
[----:B------:R-:W3:Y:S02]  /*85e0*/  @!P1 SYNCS.PHASECHK.TRANS64 P1, [R11+URZ+0x30828], R21 ;  /* 0x030828150b0095a7 */ /* 0x000ee4000802007f */
[----:B---3--:R-:W-:Y:S05]  /*85f0*/  @!P1 BRA `(.L_x_411) ;  /* 0xfffffffc00f09947 */ /* 0x008fea000383ffff */
[----:B------:R-:W-:Y:S05]  /*8600*/  BRA `(.L_x_450) ;  /* 0xffffffe8008c7947 */ /* 0x000fea000383ffff */
.L_x_413:
[----:B---3--:R3:W4:Y:S02]  /*8610*/  SYNCS.PHASECHK.TRANS64.TRYWAIT P1, [R11+URZ+0x30848], R21 ;  /* 0x030848150b0075a7 */ /* 0x008724000802017f */
[----:B----4-:R-:W-:Y:S05]  /*8620*/  @!P1 NANOSLEEP.SYNCS 0x989680 ;  /* 0x009896800000995d */ /* 0x010fea0003900000 */
[----:B------:R-:W4:Y:S02]  /*8630*/  @!P1 SYNCS.PHASECHK.TRANS64 P1, [R11+URZ+0x30848], R21 ;  /* 0x030848150b0095a7 */ /* 0x000f24000802007f */
[----:B----4-:R-:W-:Y:S05]  /*8640*/  @!P1 BRA `(.L_x_413) ;  /* 0xfffffffc00f09947 */ /* 0x010fea000383ffff */
[----:B------:R-:W-:Y:S05]  /*8650*/  BRA `(.L_x_451) ;  /* 0xffffffe800fc7947 */ /* 0x000fea000383ffff */
.L_x_415:
[----:B------:R-:W-:-:S07]  /*8660*/  SHF.L.U32 R4, R9, 0x1f, RZ ;  /* 0x0000001f09047819 */ /* 0x000fce00000006ff */
.L_x_452:
[----:B-1----:R1:W2:Y:S02]  /*8670*/  SYNCS.PHASECHK.TRANS64.TRYWAIT P1, [R11+URZ+0x30820], R4 ;  /* 0x030820040b0075a7 */ /* 0x0022a4000802017f */
[----:B--2---:R-:W-:Y:S05]  /*8680*/  @!P1 NANOSLEEP.SYNCS 0x989680 ;  /* 0x009896800000995d */ /* 0x004fea0003900000 */
[----:B------:R-:W2:Y:S02]  /*8690*/  @!P1 SYNCS.PHASECHK.TRANS64 P1, [R11+URZ+0x30820], R4 ;  /* 0x030820040b0095a7 */ /* 0x000ea4000802007f */
[----:B--2---:R-:W-:Y:S05]  /*86a0*/  @!P1 BRA `(.L_x_452) ;  /* 0xfffffffc00f09947 */ /* 0x004fea000383ffff */
[----:B------:R-:W-:Y:S05]  /*86b0*/  BRA `(.L_x_453) ;  /* 0xffffffec00847947 */ /* 0x000fea000383ffff */
.L_x_418:
[----:B---3--:R3:W4:Y:S02]  /*86c0*/  SYNCS.PHASECHK.TRANS64.TRYWAIT P1, [R11+URZ+0x30840], R12 ;  /* 0x0308400c0b0075a7 */ /* 0x008724000802017f */
[----:B----4-:R-:W-:Y:S05]  /*86d0*/  @!P1 NANOSLEEP.SYNCS 0x989680 ;  /* 0x009896800000995d */ /* 0x010fea0003900000 */
[----:B------:R-:W4:Y:S02]  /*86e0*/  @!P1 SYNCS.PHASECHK.TRANS64 P1, [R11+URZ+0x30840], R12 ;  /* 0x0308400c0b0095a7 */ /* 0x000f24000802007f */
[----:B----4-:R-:W-:Y:S05]  /*86f0*/  @!P1 BRA `(.L_x_418) ;  /* 0xfffffffc00f09947 */ /* 0x010fea000383ffff */
[----:B------:R-:W-:Y:S05]  /*8700*/  BRA `(.L_x_454) ;  /* 0xfffffff000107947 */ /* 0x000fea000383ffff */
.L_x_420:
[----:B-1----:R1:W2:Y:S02]  /*8710*/  SYNCS.PHASECHK.TRANS64.TRYWAIT P1, [R11+URZ+0x30828], R12 ;  /* 0x0308280c0b0075a7 */ /* 0x0022a4000802017f */
[----:B--2---:R-:W-:Y:S05]  /*8720*/  @!P1 NANOSLEEP.SYNCS 0x989680 ;  /* 0x009896800000995d */ /* 0x004fea0003900000 */
[----:B------:R-:W2:Y:S02]  /*8730*/  @!P1 SYNCS.PHASECHK.TRANS64 P1, [R11+URZ+0x30828], R12 ;  /* 0x0308280c0b0095a7 */ /* 0x000ea4000802007f */
[----:B--2---:R-:W-:Y:S05]  /*8740*/  @!P1 BRA `(.L_x_420) ;  /* 0xfffffffc00f09947 */ /* 0x004fea000383ffff */
[----:B------:R-:W-:Y:S05]  /*8750*/  BRA `(.L_x_455) ;  /* 0xfffffff000987947 */ /* 0x000fea000383ffff */
.L_x_422:
[----:B-1----:R1:W2:Y:S02]  /*8760*/  SYNCS.PHASECHK.TRANS64.TRYWAIT P0, [R4+URZ+0x30840], R3 ;  /* 0x03084003040075a7 */ /* 0x0022a4000800017f */
[----:B--2---:R-:W-:Y:S05]  /*8770*/  @!P0 NANOSLEEP.SYNCS 0x989680 ;  /* 0x009896800000895d */ /* 0x004fea0003900000 */
[----:B------:R-:W2:Y:S02]  /*8780*/  @!P0 SYNCS.PHASECHK.TRANS64 P0, [R4+URZ+0x30840], R3 ;  /* 0x03084003040085a7 */ /* 0x000ea4000800007f */
[----:B--2---:R-:W-:Y:S05]  /*8790*/  @!P0 BRA `(.L_x_422) ;  /* 0xfffffffc00f08947 */ /* 0x004fea000383ffff */
[----:B------:R-:W-:Y:S05]  /*87a0*/  BRA `(.L_x_456) ;  /* 0xfffffff400207947 */ /* 0x000fea000383ffff */
.L_x_424:
[----:B------:R-:W-:Y:S01]  /*87b0*/  BSSY B0, `(.L_x_457) ;  /* 0x0000006000007945 */ /* 0x000fe20003800000 */
[----:B------:R-:W-:-:S07]  /*87c0*/  IMAD.MOV.U32 R15, RZ, RZ, -0x1 ;  /* 0xffffffffff0f7424 */ /* 0x000fce00078e00ff */
[----:B------:R-:W-:Y:S05]  /*87d0*/  WARPSYNC.COLLECTIVE R15, `(.L_x_458) ;  /* 0x000000000f0c7348 */ /* 0x000fea0003c00000 */
[----:B------:R-:W-:Y:S02]  /*87e0*/  ELECT P6, UR62, PT ;  /* 0x00000000003e782f */ /* 0x000fe400038c0000 */
[----:B------:R-:W-:Y:S01]  /*87f0*/  MOV R14, UR62 ;  /* 0x0000003e000e7c02 */ /* 0x000fe20008000f00 */
[----:B------:R-:W-:Y:S10]  /*8800*/  ENDCOLLECTIVE ;  /* 0x000000000000791b */ /* 0x000ff40003800000 */
.L_x_458:
[----:B------:R-:W-:Y:S05]  /*8810*/  BSYNC B0 ;  /* 0x0000000000007941 */ /* 0x000fea0003800000 */
.L_x_457:
[----:B------:R-:W-:Y:S01]  /*8820*/  PLOP3.LUT P0, PT, P6, PT, PT, 0x80, 0x0 ;  /* 0x000000000000781c */ /* 0x000fe2000370f070 */
[----:B------:R-:W-:-:S12]  /*8830*/  BRA `(.L_x_459) ;  /* 0xfffffff400c87947 */ /* 0x000fd8000383ffff */
.L_x_426:
[----:B-1----:R1:W2:Y:S02]  /*8840*/  SYNCS.PHASECHK.TRANS64.TRYWAIT P1, [R6+URZ], R5 ;  /* 0x00000005060075a7 */ /* 0x0022a4000802017f */
[----:B--2---:R-:W-:Y:S05]  /*8850*/  @!P1 NANOSLEEP.SYNCS 0x989680 ;  /* 0x009896800000995d */ /* 0x004fea0003900000 */
[----:B------:R-:W2:Y:S02]  /*8860*/  @!P1 SYNCS.PHASECHK.TRANS64 P1, [R6+URZ], R5 ;  /* 0x00000005060095a7 */ /* 0x000ea4000802007f */
[----:B--2---:R-:W-:Y:S05]  /*8870*/  @!P1 BRA `(.L_x_426) ;  /* 0xfffffffc00f09947 */ /* 0x004fea000383ffff */
[----:B------:R-:W-:Y:S05]  /*8880*/  BRA `(.L_x_460) ;  /* 0xfffffff800047947 */ /* 0x000fea000383ffff */
.L_x_427:
[----:B--2---:R2:W3:Y:S02]  /*8890*/  SYNCS.PHASECHK.TRANS64.TRYWAIT P1, [R3+URZ], R2 ;  /* 0x00000002030075a7 */ /* 0x0044e4000802017f */
[----:B---3--:R-:W-:Y:S05]  /*88a0*/  @!P1 NANOSLEEP.SYNCS 0x989680 ;  /* 0x009896800000995d */ /* 0x008fea0003900000 */
[----:B------:R-:W3:Y:S02]  /*88b0*/  @!P1 SYNCS.PHASECHK.TRANS64 P1, [R3+URZ], R2 ;  /* 0x00000002030095a7 */ /* 0x000ee4000802007f */
[----:B---3--:R-:W-:Y:S05]  /*88c0*/  @!P1 BRA `(.L_x_427) ;  /* 0xfffffffc00f09947 */ /* 0x008fea000383ffff */
[----:B------:R-:W-:Y:S05]  /*88d0*/  BRA `(.L_x_461) ;  /* 0xfffffff400f87947 */ /* 0x000fea000383ffff */
.L_x_429:
[----:B--2---:R2:W3:Y:S02]  /*88e0*/  SYNCS.PHASECHK.TRANS64.TRYWAIT P0, [R0+URZ], R5 ;  /* 0x00000005000075a7 */ /* 0x0044e4000800017f */
[----:B---3--:R-:W-:Y:S05]  /*88f0*/  @!P0 NANOSLEEP.SYNCS 0x989680 ;  /* 0x009896800000895d */ /* 0x008fea0003900000 */
[----:B------:R-:W3:Y:S02]  /*8900*/  @!P0 SYNCS.PHASECHK.TRANS64 P0, [R0+URZ], R5 ;  /* 0x00000005000085a7 */ /* 0x000ee4000800007f */
[----:B---3--:R-:W-:Y:S05]  /*8910*/  @!P0 BRA `(.L_x_429) ;  /* 0xfffffffc00f08947 */ /* 0x008fea000383ffff */
[----:B------:R-:W-:Y:S05]  /*8920*/  BRA `(.L_x_462) ;  /* 0xfffffff400fc7947 */ /* 0x000fea000383ffff */
.L_x_463:
        /* <DEDUP_REMOVED lines=13> */
.L_x_3656:


//--------------------- .text._ZN7cutlass13device_kernelIN5flash11enable_sm90INS1_16FlashAttnBwdSm90INS1_25CollectiveMainloopBwdSm90ILi2ELi2ELi2EN4cute5tupleIJNS5_1CILi1EEES8_S8_EEENS6_IJNS7_ILi64EEENS7_ILi128EEESB_EEENS_10bfloat16_tEfNS_4arch4Sm90ELb0ELb0ELb1ELb1ELb0ELb1ELb0ELb0ELi2ELi1ELi2ELi1ELb0EEENS1_21CollectiveEpilogueBwdISC_SD_SF_Li256ELb1ELb0ELi1EEENS1_19SingleTileSchedulerILb1ELb0ELb0ELi128EEEEEEEEEvNT_6ParamsE --------------------------
	.section	.text._ZN7cutlass13device_kernelIN5flash11enable_sm90INS1_16FlashAttnBwdSm90INS1_25CollectiveMainloopBwdSm90ILi2ELi2ELi2EN4cute5tupleIJNS5_1CILi1EEES8_S8_EEENS6_IJNS7_ILi64EEENS7_ILi128EEESB_EEENS_10bfloat16_tEfNS_4arch4Sm90ELb0ELb0ELb1ELb1ELb0ELb1ELb0ELb0ELi2ELi1ELi2ELi1ELb0EEENS1_21CollectiveEpilogueBwdISC_SD_SF_Li256ELb1ELb0ELi1EEENS1_19SingleTileSchedulerILb1ELb0ELb0ELi128EEEEEEEEEvNT_6ParamsE,"ax",@progbits
	.align	128
.text._ZN7cutlass13device_kernelIN5flash11enable_sm90INS1_16FlashAttnBwdSm90INS1_25CollectiveMainloopBwdSm90ILi2ELi2ELi2EN4cute5tupleIJNS5_1CILi1EEES8_S8_EEENS6_IJNS7_ILi64EEENS7_ILi128EEESB_EEENS_10bfloat16_tEfNS_4arch4Sm90ELb0ELb0ELb1ELb1ELb0ELb1ELb0ELb0ELi2ELi1ELi2ELi1ELb0EEENS1_21CollectiveEpilogueBwdISC_SD_SF_Li256ELb1ELb0ELi1EEENS1_19SingleTileSchedulerILb1ELb0ELb0ELi128EEEEEEEEEvNT_6ParamsE:
        .type           _ZN7cutlass13device_kernelIN5flash11enable_sm90INS1_16FlashAttnBwdSm90INS1_25CollectiveMainloopBwdSm90ILi2ELi2ELi2EN4cute5tupleIJNS5_1CILi1EEES8_S8_EEENS6_IJNS7_ILi64EEENS7_ILi128EEESB_EEENS_10bfloat16_tEfNS_4arch4Sm90ELb0ELb0ELb1ELb1ELb0ELb1ELb0ELb0ELi2ELi1ELi2ELi1ELb0EEENS1_21CollectiveEpilogueBwdISC_SD_SF_Li256ELb1ELb0ELi1EEENS1_19SingleTileSchedulerILb1ELb0ELb0ELi128EEEEEEEEEvNT_6ParamsE,@function
        .size           _ZN7cutlass13device_kernelIN5flash11enable_sm90INS1_16FlashAttnBwdSm90INS1_25CollectiveMainloopBwdSm90ILi2ELi2ELi2EN4cute5tupleIJNS5_1CILi1EEES8_S8_EEENS6_IJNS7_ILi64EEENS7_ILi128EEESB_EEENS_10bfloat16_tEfNS_4arch4Sm90ELb0ELb0ELb1ELb1ELb0ELb1ELb0ELb0ELi2ELi1ELi2ELi1ELb0EEENS1_21CollectiveEpilogueBwdISC_SD_SF_Li256ELb1ELb0ELi1EEENS1_19SingleTileSchedulerILb1ELb0ELb0ELi128EEEEEEEEEvNT_6ParamsE,(.L_x_3657 - _ZN7cutlass13device_kernelIN5flash11enable_sm90INS1_16FlashAttnBwdSm90INS1_25CollectiveMainloopBwdSm90ILi2ELi2ELi2EN4cute5tupleIJNS5_1CILi1EEES8_S8_EEENS6_IJNS7_ILi64EEENS7_ILi128EEESB_EEENS_10bfloat16_tEfNS_4arch4Sm90ELb0ELb0ELb1ELb1ELb0ELb1ELb0ELb0ELi2ELi1ELi2ELi1ELb0EEENS1_21CollectiveEpilogueBwdISC_SD_SF_Li256ELb1ELb0ELi1EEENS1_19SingleTileSchedulerILb1ELb0ELb0ELi128EEEEEEEEEvNT_6ParamsE)
        .other          _ZN7cutlass13device_kernelIN5flash11enable_sm90INS1_16FlashAttnBwdSm90INS1_25CollectiveMainloopBwdSm90ILi2ELi2ELi2EN4cute5tupleIJNS5_1CILi1EEES8_S8_EEENS6_IJNS7_ILi64EEENS7_ILi128EEESB_EEENS_10bfloat16_tEfNS_4arch4Sm90ELb0ELb0ELb1ELb1ELb0ELb1ELb0ELb0ELi2ELi1ELi2ELi1ELb0EEENS1_21CollectiveEpilogueBwdISC_SD_SF_Li256ELb1ELb0ELi1EEENS1_19SingleTileSchedulerILb1ELb0ELb0ELi128EEEEEEEEEvNT_6ParamsE,@"STO_CUDA_ENTRY STV_DEFAULT"
_ZN7cutlass13device_kernelIN5flash11enable_sm90INS1_16FlashAttnBwdSm90INS1_25CollectiveMainloopBwdSm90ILi2ELi2ELi2EN4cute5tupleIJNS5_1CILi1EEES8_S8_EEENS6_IJNS7_ILi64EEENS7_ILi128EEESB_EEENS_10bfloat16_tEfNS_4arch4Sm90ELb0ELb0ELb1ELb1ELb0ELb1ELb0ELb0ELi2ELi1ELi2ELi1ELb0EEENS1_21CollectiveEpilogueBwdISC_SD_SF_Li256ELb1ELb0ELi1EEENS1_19SingleTileSchedulerILb1ELb0ELb0ELi128EEEEEEEEEvNT_6ParamsE:
[----:B------:R-:W1:Y:S02]  /*0000*/  LDC R1, c[0x0][0x28] ;  /* 0x00000a00ff017b82 */ /* 0x000e640000000800 */
[----:B-1----:R-:W-:Y:S01]  /*0010*/  VIADD R1, R1, 0xfffffff8 ;  /* 0xfffffff801017836 */ /* 0x002fe20000000000 */
[----:B------:R-:W1:Y:S01]  /*0020*/  S2R R3, SR_TID.X ;  /* 0x0000000000037919 */ /* 0x000e620000002100 */
[----:B------:R-:W-:Y:S01]  /*0030*/  ELECT P0, URZ, PT ;  /* 0x00000000003f782f */ /* 0x000fe20003800000 */
[----:B------:R-:W-:Y:S01]  /*0040*/  BSSY B0, `(.L_x_464) ;  /* 0x0000013000007945 */ /* 0x000fe20003800000 */
[----:B-1----:R-:W-:-:S05]  /*0050*/  SHF.R.U32.HI R0, RZ, 0x5, R3 ;  /* 0x00000005ff007819 */ /* 0x002fca0000011603 */
[----:B------:R-:W1:Y:S02]  /*0060*/  SHFL.IDX PT, R2, R0, RZ, 0x1f ;  /* 0x00001fff00027589 */ /* 0x000e6400000e0000 */
[----:B-1----:R-:W-:-:S13]  /*0070*/  ISETP.EQ.AND P0, PT, R2, RZ, P0 ;  /* 0x000000ff0200720c */ /* 0x002fda0000702270 */
[----:B------:R-:W-:Y:S05]  /*0080*/  @!P0 BRA `(.L_x_465) ;  /* 0x0000000000388947 */ /* 0x000fea0003800000 */
        /* <DEDUP_REMOVED lines=14> */
.L_x_465:
[----:B------:R-:W-:Y:S05]  /*0170*/  BSYNC B0 ;  /* 0x0000000000007941 */ /* 0x000fea0003800000 */
.L_x_464:
        /* <DEDUP_REMOVED lines=34> */
.L_x_466:
        /* <DEDUP_REMOVED lines=22> */
.L_x_467:
[----:B---3--:R-:W-:Y:S01]  /*0500*/  ISETP.NE.AND P0, PT, R2, RZ, PT ;  /* 0x000000ff0200720c */ /* 0x008fe20003f05270 */
[----:B------:R-:W-:Y:S01]  /*0510*/  IMAD.MOV.U32 R2, RZ, RZ, 0x1 ;  /* 0x00000001ff027424 */ /* 0x000fe200078e00ff */
[----:B------:R-:W-:Y:S01]  /*0520*/  NOP ;  /* 0x0000000000007918 */ /* 0x000fe20000000000 */
[----:B------:R-:W-:Y:S01]  /*0530*/  ULDC.64 UR38, c[0x0][0x208] ;  /* 0x0000820000267ab9 */ /* 0x000fe20000000a00 */
[----:B------:R-:W-:Y:S02]  /*0540*/  BSSY B6, `(.L_x_468) ;  /* 0x0000a9c000067945 */ /* 0x000fe40003800000 */
[----:B------:R-:W-:-:S05]  /*0550*/  SEL R2, R2, 0x2, !P0 ;  /* 0x0000000202027807 */ /* 0x000fca0004000000 */
[----:B------:R3:W-:Y:S01]  /*0560*/  STL [R1], R2 ;  /* 0x0000000201007387 */ /* 0x0007e20000100800 */
[----:B-12-4-:R-:W-:Y:S06]  /*0570*/  BAR.SYNC.DEFER_BLOCKING 0x0 ;  /* 0x0000000000007b1d */ /* 0x016fec0000010000 */
[----:B------:R-:W-:Y:S05]  /*0580*/  @!P0 BRA `(.L_x_469) ;  /* 0x0000007400d48947 */ /* 0x000fea0003800000 */
.L_x_470:
[----:B------:R-:W-:-:S08]  /*0590*/  NOP ;  /* 0x0000000000007918 */ /* 0x000fd00000000000 */
[----:B------:R-:W1:Y:S02]  /*05a0*/  USETMAXREG.TRY_ALLOC.CTAPOOL UP0, 0xf0 ;  /* 0x000000f0000079c8 */ /* 0x000e640008000600 */
[----:B-1----:R-:W-:-:S13]  /*05b0*/  PLOP3.LUT P0, PT, PT, PT, UP0, 0x80, 0x0 ;  /* 0x000000000000781c */ /* 0x002fda0003f0f008 */
[----:B------:R-:W-:Y:S05]  /*05c0*/  @!P0 BRA `(.L_x_470) ;  /* 0xfffffffc00f08947 */ /* 0x000fea000383ffff */
[----:B------:R-:W-:Y:S01]  /*05d0*/  LOP3.LUT R0, R0, 0x3, RZ, 0xc0, !PT ;  /* 0x0000000300007812 */ /* 0x000fe200078ec0ff */
[----:B---3--:R-:W1:Y:S01]  /*05e0*/  S2R R2, SR_TID.X ;  /* 0x0000000000027919 */ /* 0x008e620000002100 */
[----:B------:R-:W-:Y:S01]  /*05f0*/  ULDC.64 UR4, c[0x0][0x8d8] ;  /* 0x0002360000047ab9 */ /* 0x000fe20000000a00 */
[----:B------:R-:W2:Y:S03]  /*0600*/  S2R R7, SR_CTAID.Z ;  /* 0x0000000000077919 */ /* 0x000ea60000002700 */
[----:B------:R-:W3:Y:S02]  /*0610*/  SHFL.IDX PT, R0, R0, RZ, 0x1f ;  /* 0x00001fff00007589 */ /* 0x000ee400000e0000 */
[----:B---3--:R-:W-:Y:S02]  /*0620*/  ISETP.NE.AND P0, PT, R0, RZ, PT ;  /* 0x000000ff0000720c */ /* 0x008fe40003f05270 */
[----:B-1----:R-:W-:-:S11]  /*0630*/  SHF.R.U32.HI R2, RZ, 0x7, R2 ;  /* 0x00000007ff027819 */ /* 0x002fd60000011602 */
[----:B------:R-:W-:-:S05]  /*0640*/  @!P0 VIADD R2, R2, 0x9 ;  /* 0x0000000902028836 */ /* 0x000fca0000000000 */
[----:B------:R1:W-:Y:S06]  /*0650*/  @!P0 BAR.ARV R2, 0xa0 ;  /* 0x000280020000851d */ /* 0x0003ec0000002000 */
[----:B------:R-:W-:-:S04]  /*0660*/  ISETP.NE.U32.AND P0, PT, RZ, UR4, PT ;  /* 0x00000004ff007c0c */ /* 0x000fc8000bf05070 */
[----:B------:R-:W-:-:S13]  /*0670*/  ISETP.NE.AND.EX P0, PT, RZ, UR5, PT, P0 ;  /* 0x00000005ff007c0c */ /* 0x000fda000bf05300 */
[----:B-12---:R-:W-:Y:S05]  /*0680*/  @!P0 BRA `(.L_x_471) ;  /* 0x0000000000108947 */ /* 0x006fea0003800000 */
[----:B------:R-:W1:Y:S02]  /*0690*/  LDC.64 R2, c[0x0][0x8d8] ;  /* 0x00023600ff027b82 */ /* 0x000e640000000a00 */
[----:B-1----:R-:W-:-:S05]  /*06a0*/  IMAD.WIDE R2, R7, 0x4, R2 ;  /* 0x0000000407027825 */ /* 0x002fca00078e0202 */
[----:B------:R1:W5:Y:S01]  /*06b0*/  LDG.E R0, desc[UR38][R2.64] ;  /* 0x0000002602007981 */ /* 0x000362000c1e1900 */
[----:B------:R-:W-:Y:S05]  /*06c0*/  BRA `(.L_x_472) ;  /* 0x00000000002c7947 */ /* 0x000fea0003800000 */
.L_x_471:
[----:B------:R-:W-:Y:S02]  /*06d0*/  ULDC.64 UR4, c[0x0][0x8d0] ;  /* 0x0002340000047ab9 */ /* 0x000fe40000000a00 */
[----:B------:R-:W-:-:S04]  /*06e0*/  ISETP.NE.U32.AND P0, PT, RZ, UR4, PT ;  /* 0x00000004ff007c0c */ /* 0x000fc8000bf05070 */
[----:B------:R-:W-:-:S13]  /*06f0*/  ISETP.NE.AND.EX P0, PT, RZ, UR5, PT, P0 ;  /* 0x00000005ff007c0c */ /* 0x000fda000bf05300 */
[----:B------:R-:W-:Y:S05]  /*0700*/  @!P0 BRA `(.L_x_473) ;  /* 0x0000000000188947 */ /* 0x000fea0003800000 */
[----:B------:R-:W1:Y:S02]  /*0710*/  LDC.64 R2, c[0x0][0x8d0] ;  /* 0x00023400ff027b82 */ /* 0x000e640000000a00 */
[----:B-1----:R-:W-:-:S05]  /*0720*/  IMAD.WIDE R2, R7, 0x4, R2 ;  /* 0x0000000407027825 */ /* 0x002fca00078e0202 */
[----:B------:R-:W2:Y:S04]  /*0730*/  LDG.E R0, desc[UR38][R2.64] ;  /* 0x0000002602007981 */ /* 0x000ea8000c1e1900 */
[----:B------:R-:W2:Y:S02]  /*0740*/  LDG.E R5, desc[UR38][R2.64+0x4] ;  /* 0x0000042602057981 */ /* 0x000ea4000c1e1900 */
[----:B--2---:R-:W-:Y:S01]  /*0750*/  IMAD.IADD R0, R5, 0x1, -R0 ;  /* 0x0000000105007824 */ /* 0x004fe200078e0a00 */
[----:B------:R-:W-:Y:S06]  /*0760*/  BRA `(.L_x_472) ;  /* 0x0000000000047947 */ /* 0x000fec0003800000 */
.L_x_473:
[----:B------:R-:W2:Y:S02]  /*0770*/  LDC R0, c[0x0][0x8bc] ;  /* 0x00022f00ff007b82 */ /* 0x000ea40000000800 */
.L_x_472:
[----:B------:R-:W3:Y:S02]  /*0780*/  S2R R17, SR_CTAID.X ;  /* 0x0000000000117919 */ /* 0x000ee40000002500 */
[----:B---3--:R-:W-:-:S05]  /*0790*/  IMAD.SHL.U32 R17, R17, 0x80, RZ ;  /* 0x0000008011117824 */ /* 0x008fca00078e00ff */
[----:B--2--5:R-:W-:-:S04]  /*07a0*/  ISETP.GE.AND P0, PT, R17, R0, PT ;  /* 0x000000001100720c */ /* 0x024fc80003f06270 */
[----:B------:R-:W-:-:S04]  /*07b0*/  SEL R228, R7, 0xffffffff, !P0 ;  /* 0xffffffff07e47807 */ /* 0x000fc80004000000 */
[----:B------:R-:W-:-:S13]  /*07c0*/  ISETP.GE.AND P0, PT, R228, RZ, PT ;  /* 0x000000ffe400720c */ /* 0x000fda0003f06270 */
[----:B------:R-:W-:Y:S05]  /*07d0*/  @!P0 BRA `(.L_x_474) ;  /* 0x000000a400c88947 */ /* 0x000fea0003800000 */
[----:B------:R-:W-:Y:S02]  /*07e0*/  ULDC.64 UR4, c[0x0][0x780] ;  /* 0x0001e00000047ab9 */ /* 0x000fe40000000a00 */
[----:B------:R-:W-:Y:S01]  /*07f0*/  ISETP.NE.U32.AND P0, PT, RZ, UR4, PT ;  /* 0x00000004ff007c0c */ /* 0x000fe2000bf05070 */
[----:B------:R-:W-:Y:S02]  /*0800*/  ULDC UR4, c[0x0][0x290] ;  /* 0x0000a40000047ab9 */ /* 0x000fe40000000800 */
[----:B------:R-:W-:Y:S01]  /*0810*/  IMAD.U32 R18, RZ, RZ, UR4 ;  /* 0x00000004ff127e24 */ /* 0x000fe2000f8e00ff */
[----:B------:R-:W-:-:S13]  /*0820*/  ISETP.NE.AND.EX P0, PT, RZ, UR5, PT, P0 ;  /* 0x00000005ff007c0c */ /* 0x000fda000bf05300 */
[----:B------:R-:W-:Y:S05]  /*0830*/  @!P0 BRA `(.L_x_475) ;  /* 0x0000000000108947 */ /* 0x000fea0003800000 */
[----:B-1----:R-:W1:Y:S02]  /*0840*/  LDC.64 R2, c[0x0][0x780] ;  /* 0x0001e000ff027b82 */ /* 0x002e640000000a00 */
[----:B-1----:R-:W-:-:S05]  /*0850*/  IMAD.WIDE R2, R228, 0x4, R2 ;  /* 0x00000004e4027825 */ /* 0x002fca00078e0202 */
[----:B------:R1:W5:Y:S01]  /*0860*/  LDG.E R19, desc[UR38][R2.64] ;  /* 0x0000002602137981 */ /* 0x000362000c1e1900 */
[----:B------:R-:W-:Y:S05]  /*0870*/  BRA `(.L_x_476) ;  /* 0x0000000000287947 */ /* 0x000fea0003800000 */
.L_x_475:
[----:B------:R-:W-:Y:S01]  /*0880*/  ULDC.64 UR4, c[0x0][0x770] ;  /* 0x0001dc0000047ab9 */ /* 0x000fe20000000a00 */
[----:B------:R-:W2:Y:S01]  /*0890*/  LDC R19, c[0x0][0x280] ;  /* 0x0000a000ff137b82 */ /* 0x000ea20000000800 */
[----:B------:R-:W-:-:S04]  /*08a0*/  ISETP.NE.U32.AND P0, PT, RZ, UR4, PT ;  /* 0x00000004ff007c0c */ /* 0x000fc8000bf05070 */
[----:B------:R-:W-:-:S13]  /*08b0*/  ISETP.NE.AND.EX P0, PT, RZ, UR5, PT, P0 ;  /* 0x00000005ff007c0c */ /* 0x000fda000bf05300 */
[----:B------:R-:W-:Y:S05]  /*08c0*/  @!P0 BRA `(.L_x_476) ;  /* 0x0000000000148947 */ /* 0x000fea0003800000 */
[----:B-1----:R-:W1:Y:S02]  /*08d0*/  LDC.64 R2, c[0x0][0x770] ;  /* 0x0001dc00ff027b82 */ /* 0x002e640000000a00 */
[----:B-1----:R-:W-:-:S05]  /*08e0*/  IMAD.WIDE R2, R228, 0x4, R2 ;  /* 0x00000004e4027825 */ /* 0x002fca00078e0202 */
[----:B--2---:R-:W2:Y:S04]  /*08f0*/  LDG.E R19, desc[UR38][R2.64] ;  /* 0x0000002602137981 */ /* 0x004ea8000c1e1900 */
[----:B------:R-:W2:Y:S02]  /*0900*/  LDG.E R0, desc[UR38][R2.64+0x4] ;  /* 0x0000042602007981 */ /* 0x000ea4000c1e1900 */
[----:B--2---:R-:W-:-:S07]  /*0910*/  IMAD.IADD R19, R0, 0x1, -R19 ;  /* 0x0000000100137824 */ /* 0x004fce00078e0a13 */
.L_x_476:
[----:B------:R-:W-:Y:S02]  /*0920*/  ULDC.64 UR4, c[0x0][0x788] ;  /* 0x0001e20000047ab9 */ /* 0x000fe40000000a00 */
[----:B------:R-:W-:-:S04]  /*0930*/  ISETP.NE.U32.AND P0, PT, RZ, UR4, PT ;  /* 0x00000004ff007c0c */ /* 0x000fc8000bf05070 */
[----:B------:R-:W-:-:S13]  /*0940*/  ISETP.NE.AND.EX P0, PT, RZ, UR5, PT, P0 ;  /* 0x00000005ff007c0c */ /* 0x000fda000bf05300 */
[----:B------:R-:W-:Y:S05]  /*0950*/  @!P0 BRA `(.L_x_477) ;  /* 0x0000000000108947 */ /* 0x000fea0003800000 */
[----:B-1----:R-:W1:Y:S02]  /*0960*/  LDC.64 R2, c[0x0][0x788] ;  /* 0x0001e200ff027b82 */ /* 0x002e640000000a00 */
[----:B-1----:R-:W-:-:S05]  /*0970*/  IMAD.WIDE R2, R228, 0x4, R2 ;  /* 0x00000004e4027825 */ /* 0x002fca00078e0202 */
[----:B------:R1:W5:Y:S01]  /*0980*/  LDG.E R18, desc[UR38][R2.64] ;  /* 0x0000002602127981 */ /* 0x000362000c1e1900 */
[----:B------:R-:W-:Y:S05]  /*0990*/  BRA `(.L_x_478) ;  /* 0x0000000000247947 */ /* 0x000fea0003800000 */
.L_x_477:
[----:B------:R-:W-:Y:S02]  /*09a0*/  ULDC.64 UR4, c[0x0][0x778] ;  /* 0x0001de0000047ab9 */ /* 0x000fe40000000a00 */
[----:B------:R-:W-:-:S04]  /*09b0*/  ISETP.NE.U32.AND P0, PT, RZ, UR4, PT ;  /* 0x00000004ff007c0c */ /* 0x000fc8000bf05070 */
[----:B------:R-:W-:-:S13]  /*09c0*/  ISETP.NE.AND.EX P0, PT, RZ, UR5, PT, P0 ;  /* 0x00000005ff007c0c */ /* 0x000fda000bf05300 */
[----:B------:R-:W-:Y:S05]  /*09d0*/  @!P0 BRA `(.L_x_478) ;  /* 0x0000000000148947 */ /* 0x000fea0003800000 */
[----:B-1----:R-:W1:Y:S02]  /*09e0*/  LDC.64 R2, c[0x0][0x778] ;  /* 0x0001de00ff027b82 */ /* 0x002e640000000a00 */
[----:B-1----:R-:W-:-:S05]  /*09f0*/  IMAD.WIDE R2, R228, 0x4, R2 ;  /* 0x00000004e4027825 */ /* 0x002fca00078e0202 */
[----:B------:R-:W3:Y:S04]  /*0a00*/  LDG.E R18, desc[UR38][R2.64] ;  /* 0x0000002602127981 */ /* 0x000ee8000c1e1900 */
[----:B------:R-:W3:Y:S02]  /*0a10*/  LDG.E R5, desc[UR38][R2.64+0x4] ;  /* 0x0000042602057981 */ /* 0x000ee4000c1e1900 */
[----:B---3--:R-:W-:-:S07]  /*0a20*/  IMAD.IADD R18, R5, 0x1, -R18 ;  /* 0x0000000105127824 */ /* 0x008fce00078e0a12 */
.L_x_478:
[----:B--2--5:R-:W-:Y:S02]  /*0a30*/  ISETP.GE.AND P1, PT, R19, 0x1, PT ;  /* 0x000000011300780c */ /* 0x024fe40003f26270 */
[----:B------:R-:W-:Y:S02]  /*0a40*/  CS2R R86, SRZ ;  /* 0x0000000000567805 */ /* 0x000fe4000001ff00 */
[----:B------:R-:W-:Y:S02]  /*0a50*/  PLOP3.LUT P0, PT, PT, PT, PT, 0x80, 0x0 ;  /* 0x000000000000781c */ /* 0x000fe40003f0f070 */
        /* <DEDUP_REMOVED lines=23> */
[----:B------:R-:W-:Y:S01]  /*0bd0*/  IMAD.MOV.U32 R14, RZ, RZ, RZ ;  /* 0x000000ffff0e7224 */ /* 0x000fe200078e00ff */
[----:B------:R-:W-:Y:S02]  /*0be0*/  CS2R R10, SRZ ;  /* 0x00000000000a7805 */ /* 0x000fe4000001ff00 */
[----:B------:R-:W-:Y:S01]  /*0bf0*/  CS2R R36, SRZ ;  /* 0x0000000000247805 */ /* 0x000fe2000001ff00 */
[----:B------:R-:W-:Y:S01]  /*0c00*/  IMAD.MOV.U32 R12, RZ, RZ, RZ ;  /* 0x000000ffff0c7224 */ /* 0x000fe200078e00ff */
[----:B------:R-:W-:Y:S02]  /*0c10*/  CS2R R8, SRZ ;  /* 0x0000000000087805 */ /* 0x000fe4000001ff00 */
[----:B------:R-:W-:-:S02]  /*0c20*/  CS2R R32, SRZ ;  /* 0x0000000000207805 */ /* 0x000fc4000001ff00 */
[----:B------:R-:W-:Y:S01]  /*0c30*/  CS2R R6, SRZ ;  /* 0x0000000000067805 */ /* 0x000fe2000001ff00 */
[----:B------:R-:W-:Y:S01]  /*0c40*/  IMAD.MOV.U32 R29, RZ, RZ, RZ ;  /* 0x000000ffff1d7224 */ /* 0x000fe200078e00ff */
[----:B------:R-:W-:Y:S01]  /*0c50*/  CS2R R4, SRZ ;  /* 0x0000000000047805 */ /* 0x000fe2000001ff00 */
[----:B------:R-:W-:Y:S01]  /*0c60*/  IMAD.MOV.U32 R25, RZ, RZ, RZ ;  /* 0x000000ffff197224 */ /* 0x000fe200078e00ff */
        /* <DEDUP_REMOVED lines=31> */
[----:B------:R-:W-:Y:S01]  /*0e60*/  CS2R R88, SRZ ;  /* 0x0000000000587805 */ /* 0x000fe2000001ff00 */
[----:B------:R-:W-:Y:S06]  /*0e70*/  @!P1 BRA `(.L_x_479) ;  /* 0x00000038006c9947 */ /* 0x000fec0003800000 */
[----:B------:R-:W-:Y:S01]  /*0e80*/  MOV R0, RZ ;  /* 0x000000ff00007202 */ /* 0x000fe20000000f00 */
[----:B------:R-:W-:Y:S01]  /*0e90*/  ULDC UR36, c[0x0][0x75c] ;  /* 0x0001d70000247ab9 */ /* 0x000fe20000000800 */
[----:B------:R-:W-:Y:S02]  /*0ea0*/  ULDC UR37, c[0x0][0x744] ;  /* 0x0001d10000257ab9 */ /* 0x000fe40000000800 */
[----:B------:R-:W-:-:S13]  /*0eb0*/  LOP3.LUT P0, RZ, R0, 0x3ff, RZ, 0xc0, !PT ;  /* 0x000003ff00ff7812 */ /* 0x000fda000780c0ff */
[----:B------:R-:W-:Y:S05]  /*0ec0*/  @!P0 BRA `(.L_x_480) ;  /* 0x00000000007c8947 */ /* 0x000fea0003800000 */
[----:B-1----:R-:W-:Y:S01]  /*0ed0*/  MOV R2, 0x0 ;  /* 0x0000000000027802 */ /* 0x002fe20000000f00 */
        /* <DEDUP_REMOVED lines=15> */
.L_x_481:
        /* <DEDUP_REMOVED lines=15> */
.L_x_480:
[----:B-1----:R-:W1:Y:S01]  /*10c0*/  S2R R3, SR_CgaCtaId ;  /* 0x0000000000037919 */ /* 0x002e620000008800 */
        /* <DEDUP_REMOVED lines=21> */
.L_x_483:
        /* <DEDUP_REMOVED lines=15> */
.L_x_482:
        /* <DEDUP_REMOVED lines=8> */
.L_x_619:
[----:B------:R-:W-:Y:S01]  /*1390*/  SHF.L.U32 R21, RZ, 0x1f, RZ ;  /* 0x0000001fff157819 */ /* 0x000fe200000006ff */
[----:B------:R-:W-:Y:S01]  /*13a0*/  VIADD R19, R19, 0x3f ;  /* 0x0000003f13137836 */ /* 0x000fe20000000000 */
[----:B--2---:R-:W-:Y:S01]  /*13b0*/  LEA.HI R4, R14, R14, RZ, 0x1 ;  /* 0x0000000e0e047211 */ /* 0x004fe200078f08ff */
[----:B------:R-:W-:Y:S01]  /*13c0*/  IMAD.IADD R17, R18, 0x1, -R17 ;  /* 0x0000000112117824 */ /* 0x000fe200078e0a11 */
[----:B------:R-:W2:Y:S01]  /*13d0*/  SYNCS.PHASECHK.TRANS64.TRYWAIT P0, [R16+URZ+0x30800], R21 ;  /* 0x03080015100075a7 */ /* 0x000ea2000800017f */
[----:B------:R-:W-:Y:S01]  /*13e0*/  LOP3.LUT R5, R2, 0xffffff80, RZ, 0xc0, !PT ;  /* 0xffffff8002057812 */ /* 0x000fe200078ec0ff */
[----:B------:R-:W-:Y:S01]  /*13f0*/  IMAD.SHL.U32 R2, R0, 0x40, RZ ;  /* 0x0000004000027824 */ /* 0x000fe200078e00ff */
[----:B------:R-:W-:Y:S02]  /*1400*/  LOP3.LUT R9, R4, 0xfffffffe, RZ, 0xc0, !PT ;  /* 0xfffffffe04097812 */ /* 0x000fe400078ec0ff */
[----:B------:R-:W-:Y:S01]  /*1410*/  SHF.R.S32.HI R4, RZ, 0x1f, R19 ;  /* 0x0000001fff047819 */ /* 0x000fe20000011413 */
[----:B------:R-:W-:Y:S01]  /*1420*/  IMAD.IADD R5, R0, 0x1, -R5 ;  /* 0x0000000100057824 */ /* 0x000fe200078e0a05 */
[----:B------:R-:W-:Y:S01]  /*1430*/  LEA.HI R7, R3, R0, RZ, 0x4 ;  /* 0x0000000003077211 */ /* 0x000fe200078f20ff */
[----:B------:R-:W-:Y:S01]  /*1440*/  IMAD.IADD R9, R14, 0x1, -R9 ;  /* 0x000000010e097824 */ /* 0x000fe200078e0a09 */
[----:B------:R-:W-:-:S02]  /*1450*/  LEA.HI R10, R4, R19, RZ, 0x6 ;  /* 0x00000013040a7211 */ /* 0x000fc400078f30ff */
[CC--:B------:R-:W-:Y:S02]  /*1460*/  LEA.HI R4, R3.reuse, R0.reuse, RZ, 0x5 ;  /* 0x0000000003047211 */ /* 0x0c0fe400078f28ff */
[----:B------:R-:W-:Y:S02]  /*1470*/  LEA.HI R11, R3, R0, RZ, 0x3 ;  /* 0x00000000030b7211 */ /* 0x000fe400078f18ff */
[----:B------:R-:W-:Y:S02]  /*1480*/  SHF.R.S32.HI R4, RZ, 0x5, R4 ;  /* 0x00000005ff047819 */ /* 0x000fe40000011404 */
[----:B------:R-:W-:Y:S02]  /*1490*/  SHF.R.S32.HI R12, RZ, 0x4, R7 ;  /* 0x00000004ff0c7819 */ /* 0x000fe40000011407 */
[----:B------:R-:W-:Y:S01]  /*14a0*/  SHF.R.S32.HI R0, RZ, 0x1f, R5 ;  /* 0x0000001fff007819 */ /* 0x000fe20000011405 */
[----:B------:R-:W-:Y:S01]  /*14b0*/  IMAD.SHL.U32 R4, R4, 0x10, RZ ;  /* 0x0000001004047824 */ /* 0x000fe200078e00ff */
[----:B------:R-:W-:-:S02]  /*14c0*/  LOP3.LUT R3, R2, 0x1c0, RZ, 0xc0, !PT ;  /* 0x000001c002037812 */ /* 0x000fc400078ec0ff */
[----:B------:R-:W-:Y:S02]  /*14d0*/  LEA.HI R7, R7, R12, RZ, 0x1 ;  /* 0x0000000c07077211 */ /* 0x000fe400078f08ff */
[CC--:B------:R-:W-:Y:S02]  /*14e0*/  LEA.HI R2, R0.reuse, R5.reuse, RZ, 0x2 ;  /* 0x0000000500027211 */ /* 0x0c0fe400078f10ff */
[----:B------:R-:W-:Y:S02]  /*14f0*/  LEA.HI R0, R0, R5, RZ, 0x5 ;  /* 0x0000000500007211 */ /* 0x000fe400078f28ff */
[----:B------:R-:W-:Y:S02]  /*1500*/  LOP3.LUT R8, R3, 0x30, R4, 0xf8, !PT ;  /* 0x0000003003087812 */ /* 0x000fe400078ef804 */
[----:B------:R-:W-:Y:S02]  /*1510*/  LOP3.LUT R15, R7, 0x7ffffe, RZ, 0xc0, !PT ;  /* 0x007ffffe070f7812 */ /* 0x000fe400078ec0ff */
[----:B------:R-:W-:-:S02]  /*1520*/  SHF.R.S32.HI R4, RZ, 0x2, R2 ;  /* 0x00000002ff047819 */ /* 0x000fc40000011402 */
[----:B------:R-:W-:Y:S01]  /*1530*/  SHF.R.S32.HI R7, RZ, 0x1f, R2 ;  /* 0x0000001fff077819 */ /* 0x000fe20000011402 */
[----:B------:R-:W-:Y:S01]  /*1540*/  IMAD.IADD R15, R12, 0x1, -R15 ;  /* 0x000000010c0f7824 */ /* 0x000fe200078e0a0f */
[----:B------:R-:W-:Y:S02]  /*1550*/  SHF.R.S32.HI R0, RZ, 0x5, R0 ;  /* 0x00000005ff007819 */ /* 0x000fe40000011400 */
[----:B------:R-:W-:Y:S02]  /*1560*/  LEA.HI R6, R13, R13, RZ, 0x1 ;  /* 0x0000000d0d067211 */ /* 0x000fe400078f08ff */
[----:B------:R-:W-:Y:S01]  /*1570*/  LEA.HI R7, R7, R4, RZ, 0x3 ;  /* 0x0000000407077211 */ /* 0x000fe200078f18ff */
[----:B------:R-:W-:Y:S01]  /*1580*/  IMAD R17, R0, -0x10, R17 ;  /* 0xfffffff000117824 */ /* 0x000fe200078e0211 */
[----:B------:R-:W-:Y:S01]  /*1590*/  LOP3.LUT R6, R6, 0xfffffffe, RZ, 0xc0, !PT ;  /* 0xfffffffe06067812 */ /* 0x000fe200078ec0ff */
[----:B------:R-:W-:Y:S01]  /*15a0*/  IMAD.SHL.U32 R0, R13, 0x1000, RZ ;  /* 0x000010000d007824 */ /* 0x000fe200078e00ff */
[----:B------:R-:W-:-:S02]  /*15b0*/  LOP3.LUT R8, R8, 0x8, R11, 0xf8, !PT ;  /* 0x0000000808087812 */ /* 0x000fc400078ef80b */
[----:B------:R-:W-:Y:S01]  /*15c0*/  SHF.R.U32.HI R3, RZ, 0x3, R3 ;  /* 0x00000003ff037819 */ /* 0x000fe20000011603 */
[----:B------:R-:W-:Y:S01]  /*15d0*/  IMAD.IADD R6, R13, 0x1, -R6 ;  /* 0x000000010d067824 */ /* 0x000fe200078e0a06 */
[----:B------:R-:W-:Y:S01]  /*15e0*/  LOP3.LUT R7, R7, 0xfffffff8, RZ, 0xc0, !PT ;  /* 0xfffffff807077812 */ /* 0x000fe200078ec0ff */
[----:B------:R-:W-:Y:S01]  /*15f0*/  IMAD R11, R15, 0x200, R0 ;  /* 0x000002000f0b7824 */ /* 0x000fe200078e0200 */
[----:B------:R-:W-:Y:S02]  /*1600*/  LOP3.LUT R8, R8, R3, RZ, 0x3c, !PT ;  /* 0x0000000308087212 */ /* 0x000fe400078e3cff */
[----:B------:R-:W-:Y:S02]  /*1610*/  IADD3 R7, R17, R7, -R4 ;  /* 0x0000000711077210 */ /* 0x000fe40007ffe804 */
[----:B------:R-:W-:Y:S01]  /*1620*/  LOP3.LUT R12, R2, 0x7ffffffc, RZ, 0xc0, !PT ;  /* 0x7ffffffc020c7812 */ /* 0x000fe200078ec0ff */
[----:B--2---:R-:W-:Y:S06]  /*1630*/  @P0 BRA `(.L_x_485) ;  /* 0x0000000000080947 */ /* 0x004fec0003800000 */
[----:B------:R-:W2:Y:S02]  /*1640*/  SYNCS.PHASECHK.TRANS64.TRYWAIT P0, [R16+URZ+0x30800], R21 ;  /* 0x03080015100075a7 */ /* 0x000ea4000800017f */
[----:B--2---:R-:W-:Y:S05]  /*1650*/  @!P0 BRA `(.L_x_486) ;  /* 0x00000098004c8947 */ /* 0x004fea0003800000 */
.L_x_485:
[----:B------:R-:W3:Y:S01]  /*1660*/  LDL.LU R2, [R1] ;  /* 0x0000000001027983 */ /* 0x000ee20000300800 */
[C---:B------:R-:W-:Y:S01]  /*1670*/  IMAD R3, R5.reuse, 0x4, R0 ;  /* 0x0000000405037824 */ /* 0x040fe200078e0200 */
[----:B------:R-:W-:Y:S01]  /*1680*/  CS2R R86, SRZ ;  /* 0x0000000000567805 */ /* 0x000fe2000001ff00 */
[----:B------:R-:W-:Y:S01]  /*1690*/  IMAD.IADD R11, R8, 0x1, R11 ;  /* 0x00000001080b7824 */ /* 0x000fe200078e020b */
[----:B------:R-:W-:Y:S01]  /*16a0*/  CS2R R84, SRZ ;  /* 0x0000000000547805 */ /* 0x000fe2000001ff00 */
[----:B------:R-:W-:Y:S01]  /*16b0*/  IMAD.IADD R12, R5, 0x1, -R12 ;  /* 0x00000001050c7824 */ /* 0x000fe200078e0a0c */
[----:B------:R-:W-:Y:S01]  /*16c0*/  CS2R R4, SRZ ;  /* 0x0000000000047805 */ /* 0x000fe2000001ff00 */
        /* <DEDUP_REMOVED lines=63> */
[----:B------:R-:W-:Y:S01]  /*1ac0*/  CS2R R88, SRZ ;  /* 0x0000000000587805 */ /* 0x000fe2000001ff00 */
[----:B------:R-:W-:Y:S01]  /*1ad0*/  IMAD R3, R3, 0x4, R16 ;  /* 0x0000000403037824 */ /* 0x000fe200078e0210 */
[----:B------:R-:W-:-:S02]  /*1ae0*/  SHF.R.S32.HI R10, RZ, 0x6, R10 ;  /* 0x00000006ff0a7819 */ /* 0x000fc4000001140a */
[----:B---3--:R-:W-:-:S07]  /*1af0*/  LOP3.LUT R7, R2, 0x1, RZ, 0xfc, !PT ;  /* 0x0000000102077812 */ /* 0x008fce00078efcff */
.L_x_497:
[----:B------:R-:W-:-:S13]  /*1b00*/  ISETP.NE.AND P0, PT, R7, 0x3, PT ;  /* 0x000000030700780c */ /* 0x000fda0003f05270 */
[----:B---3--:R-:W-:Y:S05]  /*1b10*/  @!P0 BRA `(.L_x_487) ;  /* 0x0000000000048947 */ /* 0x008fea0003800000 */
[----:B------:R-:W-:Y:S01]  /*1b20*/  BPT.TRAP 0x1 ;  /* 0x000000040000795c */ /* 0x000fe20000300000 */
.L_x_487:
[----:B------:R-:W-:Y:S01]  /*1b30*/  IMAD R2, R4, 0x8, R16 ;  /* 0x0000000804027824 */ /* 0x000fe200078e0210 */
[----:B------:R-:W-:-:S04]  /*1b40*/  SHF.L.U32 R153, R5, 0x1f, RZ ;  /* 0x0000001f05997819 */ /* 0x000fc800000006ff */
[----:B------:R3:W4:Y:S01]  /*1b50*/  SYNCS.PHASECHK.TRANS64.TRYWAIT P1, [R2+URZ+0x30810], R153 ;  /* 0x03081099020075a7 */ /* 0x000722000802017f */
[----:B------:R-:W-:Y:S05]  /*1b60*/  @!P0 BRA `(.L_x_488) ;  /* 0x0000000000048947 */ /* 0x000fea0003800000 */
[----:B------:R-:W-:Y:S01]  /*1b70*/  BPT.TRAP 0x1 ;  /* 0x000000040000795c */ /* 0x000fe20000300000 */
.L_x_488:
[----:B----4-:R-:W-:Y:S05]  /*1b80*/  @P1 BRA `(.L_x_489) ;  /* 0x0000000000081947 */ /* 0x010fea0003800000 */
[----:B------:R-:W4:Y:S02]  /*1b90*/  SYNCS.PHASECHK.TRANS64.TRYWAIT P1, [R2+URZ+0x30810], R153 ;  /* 0x03081099020075a7 */ /* 0x000f24000802017f */
[----:B----4-:R-:W-:Y:S05]  /*1ba0*/  @!P1 BRA `(.L_x_490) ;  /* 0x00000094000c9947 */ /* 0x010fea0003800000 */
.L_x_489:
[----:B------:R-:W-:Y:S05]  /*1bb0*/  WARPSYNC.ALL ;  /* 0x0000000000007948 */ /* 0x000fea0003800000 */
[----:B------:R-:W-:Y:S01]  /*1bc0*/  VIADD R0, R16, 0x18000 ;  /* 0x0001800010007836 */ /* 0x000fe20000000000 */
[----:B------:R-:W-:Y:S01]  /*1bd0*/  WARPGROUP.ARRIVE ;  /* 0x00000000000079c5 */ /* 0x000fe20000000000 */
[----:B-1----:R-:W-:Y:S01]  /*1be0*/  IMAD R13, R9, 0x2000, R16 ;  /* 0x00002000090d7824 */ /* 0x002fe200078e0210 */
[----:B------:R-:W-:Y:S01]  /*1bf0*/  UMOV UR5, 0x40000040 ;  /* 0x4000004000057882 */ /* 0x000fe20000000000 */
[----:B------:R-:W-:Y:S01]  /*1c00*/  UMOV UR7, 0x40000040 ;  /* 0x4000004000077882 */ /* 0x000fe20000000000 */
[----:B------:R-:W-:-:S02]  /*1c10*/  SHF.R.U32.HI R0, RZ, 0x4, R0 ;  /* 0x00000004ff007819 */ /* 0x000fc40000011600 */
[----:B------:R-:W-:Y:S02]  /*1c20*/  R2UR UR9, R13 ;  /* 0x000000000d0972ca */ /* 0x000fe400000e0000 */
[----:B------:R-:W-:-:S04]  /*1c30*/  LOP3.LUT R0, R0, 0x3fff, RZ, 0xc0, !PT ;  /* 0x00003fff00007812 */ /* 0x000fc800078ec0ff */
[----:B------:R-:W-:-:S05]  /*1c40*/  LOP3.LUT R13, R0, 0x10000, RZ, 0xfc, !PT ;  /* 0x00010000000d7812 */ /* 0x000fca00078efcff */
        /* <DEDUP_REMOVED lines=61> */
[----:B------:R1:W1:Y:S04]  /*2020*/  LDS.64 R222, [R13+0x28000] ;  /* 0x028000000dde7984 */ /* 0x0002680000000a00 */
[----:B------:R1:W1:Y:S04]  /*2030*/  LDS.64 R220, [R13+0x28020] ;  /* 0x028020000ddc7984 */ /* 0x0002680000000a00 */
[----:B------:R1:W1:Y:S04]  /*2040*/  LDS.64 R218, [R13+0x28040] ;  /* 0x028040000dda7984 */ /* 0x0002680000000a00 */
[----:B------:R1:W1:Y:S04]  /*2050*/  LDS.64 R216, [R13+0x28060] ;  /* 0x028060000dd87984 */ /* 0x0002680000000a00 */
[----:B------:R1:W1:Y:S04]  /*2060*/  LDS.64 R22, [R13+0x28080] ;  /* 0x028080000d167984 */ /* 0x0002680000000a00 */
[----:B--2---:R2:W1:Y:S04]  /*2070*/  LDS.64 R20, [R13+0x280a0] ;  /* 0x0280a0000d147984 */ /* 0x0044680000000a00 */
[----:B------:R2:W1:Y:S04]  /*2080*/  LDS.64 R18, [R13+0x280c0] ;  /* 0x0280c0000d127984 */ /* 0x0004680000000a00 */
[----:B------:R2:W1:Y:S01]  /*2090*/  LDS.64 R14, [R13+0x280e0] ;  /* 0x0280e0000d0e7984 */ /* 0x0004620000000a00 */
[----:B------:R-:W-:Y:S05]  /*20a0*/  @!P0 BRA `(.L_x_491) ;  /* 0x0000000000048947 */ /* 0x000fea0003800000 */
[----:B------:R-:W-:Y:S01]  /*20b0*/  BPT.TRAP 0x1 ;  /* 0x000000040000795c */ /* 0x000fe20000300000 */
.L_x_491:
[----:B------:R1:W1:Y:S01]  /*20c0*/  SYNCS.PHASECHK.TRANS64.TRYWAIT P1, [R2+URZ+0x30830], R153 ;  /* 0x03083099020075a7 */ /* 0x000262000802017f */
[----:B------:R-:W-:Y:S05]  /*20d0*/  @!P0 BRA `(.L_x_492) ;  /* 0x0000000000048947 */ /* 0x000fea0003800000 */
[----:B------:R-:W-:Y:S01]  /*20e0*/  BPT.TRAP 0x1 ;  /* 0x000000040000795c */ /* 0x000fe20000300000 */
.L_x_492:
[----:B------:R-:W-:-:S05]  /*20f0*/  VIADD R17, R16, 0x20000 ;  /* 0x0002000010117836 */ /* 0x000fca0000000000 */
[----:B------:R-:W-:-:S04]  /*2100*/  SHF.R.U32.HI R17, RZ, 0x4, R17 ;  /* 0x00000004ff117819 */ /* 0x000fc80000011611 */
[----:B------:R-:W-:-:S04]  /*2110*/  LOP3.LUT R17, R17, 0x3fff, RZ, 0xc0, !PT ;  /* 0x00003fff11117812 */ /* 0x000fc800078ec0ff */
[----:B------:R-:W-:Y:S01]  /*2120*/  LOP3.LUT R155, R17, 0x10000, RZ, 0xfc, !PT ;  /* 0x00010000119b7812 */ /* 0x000fe200078efcff */
[----:B-1----:R-:W-:Y:S06]  /*2130*/  @P1 BRA `(.L_x_493) ;  /* 0x0000000000081947 */ /* 0x002fec0003800000 */
[----:B------:R-:W1:Y:S02]  /*2140*/  SYNCS.PHASECHK.TRANS64.TRYWAIT P1, [R2+URZ+0x30830], R153 ;  /* 0x03083099020075a7 */ /* 0x000e64000802017f */
[----:B-1----:R-:W-:Y:S05]  /*2150*/  @!P1 BRA `(.L_x_494) ;  /* 0x0000008c00b49947 */ /* 0x002fea0003800000 */
.L_x_493:
[----:B------:R-:W-:Y:S01]  /*2160*/  UIADD3 UR9, UR9, 0x8000, URZ ;  /* 0x0000800009097890 */ /* 0x000fe2000fffe03f */
[----:B------:R-:W-:Y:S01]  /*2170*/  IMAD R155, R4, 0x400, R155 ;  /* 0x00000400049b7824 */ /* 0x000fe200078e029b */
[----:B------:R-:W-:Y:S01]  /*2180*/  UMOV UR7, 0x40000040 ;  /* 0x4000004000077882 */ /* 0x000fe20000000000 */
[----:B------:R-:W-:Y:S01]  /*2190*/  UMOV UR5, 0x40000040 ;  /* 0x4000004000057882 */ /* 0x000fe20000000000 */
[----:B------:R-:W-:Y:S01]  /*21a0*/  USHF.R.U32.HI UR9, URZ, 0x4, UR9 ;  /* 0x000000043f097899 */ /* 0x000fe20008011609 */
[----:B------:R-:W-:Y:S01]  /*21b0*/  FMUL.FTZ R224, R190, UR36 ;  /* 0x00000024bee07c20 */ /* 0x000fe20008410000 */
[----:B------:R-:W-:Y:S01]  /*21c0*/  R2UR UR8, R155 ;  /* 0x000000009b0872ca */ /* 0x000fe200000e0000 */
[----:B------:R-:W-:Y:S01]  /*21d0*/  FMUL.FTZ R225, R191, UR36 ;  /* 0x00000024bfe17c20 */ /* 0x000fe20008410000 */
[----:B------:R-:W-:Y:S01]  /*21e0*/  ULOP3.LUT UR9, UR9, 0x3fff, URZ, 0xc0, !UPT ;  /* 0x00003fff09097892 */ /* 0x000fe2000f8ec03f */
[----:B---34-:R-:W-:Y:S01]  /*21f0*/  WARPGROUP.ARRIVE ;  /* 0x00000000000079c5 */ /* 0x018fe20000000000 */
[----:B------:R-:W-:Y:S01]  /*2200*/  FMUL.FTZ R184, R184, UR36 ;  /* 0x00000024b8b87c20 */ /* 0x000fe20008410000 */
[----:B------:R-:W-:Y:S01]  /*2210*/  FMUL.FTZ R185, R185, UR36 ;  /* 0x00000024b9b97c20 */ /* 0x000fe20008410000 */
[----:B------:R-:W-:Y:S01]  /*2220*/  ULOP3.LUT UR9, UR9, 0x10000, URZ, 0xfc, !UPT ;  /* 0x0001000009097892 */ /* 0x000fe2000f8efc3f */
[----:B------:R-:W-:Y:S01]  /*2230*/  FMUL.FTZ R186, R186, UR36 ;  /* 0x00000024baba7c20 */ /* 0x000fe20008410000 */
[----:B------:R-:W-:Y:S01]  /*2240*/  LOP3.LUT R17, R17, 0x2000000, RZ, 0xfc, !PT ;  /* 0x0200000011117812 */ /* 0x000fe200078efcff */
[----:B------:R-:W-:Y:S01]  /*2250*/  FMUL.FTZ R187, R187, UR36 ;  /* 0x00000024bbbb7c20 */ /* 0x000fe20008410000 */
[----:B------:R-:W-:Y:S01]  /*2260*/  MUFU.TANH R184, R184 ;  /* 0x000000b800b87308 */ /* 0x000fe20000002400 */
[----:B------:R-:W-:Y:S01]  /*2270*/  ISETP.GT.AND P2, PT, R8, RZ, PT ;  /* 0x000000ff0800720c */ /* 0x000fe20003f44270 */
[----:B------:R-:W-:Y:S01]  /*2280*/  FMUL.FTZ R227, R201, UR36 ;  /* 0x00000024c9e37c20 */ /* 0x000fe20008410000 */
[----:B------:R-:W-:Y:S01]  /*2290*/  UMOV UR6, UR8 ;  /* 0x0000000800067c82 */ /* 0x000fe20008000000 */
[----:B------:R-:W-:Y:S01]  /*22a0*/  UMOV UR4, UR9 ;  /* 0x0000000900047c82 */ /* 0x000fe20008000000 */
[----:B------:R-:W-:Y:S01]  /*22b0*/  IMAD R17, R4, 0x400, R17 ;  /* 0x0000040004117824 */ /* 0x000fe200078e0211 */
[----:B------:R-:W-:Y:S01]  /*22c0*/  HGMMA.64x64x16.F32.BF16 R152, gdesc[UR4], RZ, !UPT, gsb0 ;  /* 0x00e00000049879f0 */ /* 0x000fe2000c0018ff */
[----:B------:R-:W-:Y:S01]  /*22d0*/  UIADD3 UR6, UR8, 0x2, URZ ;  /* 0x0000000208067890 */ /* 0x000fe2000fffe03f */
[----:B------:R-:W-:Y:S01]  /*22e0*/  MUFU.TANH R185, R185 ;  /* 0x000000b900b97308 */ /* 0x000fe20000002400 */
[----:B------:R-:W-:Y:S01]  /*22f0*/  UIADD3 UR4, UR9, 0x2, URZ ;  /* 0x0000000209047890 */ /* 0x000fe2000fffe03f */
[----:B------:R-:W-:Y:S01]  /*2300*/  ISETP.GT.AND P1, PT, R8, 0x8, PT ;  /* 0x000000080800780c */ /* 0x000fe20003f24270 */
[----:B------:R-:W-:Y:S01]  /*2310*/  UMOV UR7, 0x40000040 ;  /* 0x4000004000077882 */ /* 0x000fe20000000000 */
[----:B------:R-:W-:Y:S01]  /*2320*/  UMOV UR5, 0x40000040 ;  /* 0x4000004000057882 */ /* 0x000fe20000000000 */
[----:B------:R-:W-:Y:S01]  /*2330*/  FMUL.FTZ R226, R200, UR36 ;  /* 0x00000024c8e27c20 */ /* 0x000fe20008410000 */
[----:B------:R-:W-:Y:S01]  /*2340*/  FMUL.FTZ R188, R188, UR36 ;  /* 0x00000024bcbc7c20 */ /* 0x000fe20008410000 */
[----:B------:R-:W-:Y:S01]  /*2350*/  FMUL.FTZ R189, R189, UR36 ;  /* 0x00000024bdbd7c20 */ /* 0x000fe20008410000 */
[----:B------:R-:W1:Y:S01]  /*2360*/  MUFU.TANH R186, R186 ;  /* 0x000000ba00ba7308 */ /* 0x000e620000002400 */
[----:B------:R-:W-:Y:S01]  /*2370*/  FMUL.FTZ R194, R194, UR36 ;  /* 0x00000024c2c27c20 */ /* 0x000fe20008410000 */
[----:B------:R-:W-:Y:S01]  /*2380*/  FMUL.FTZ R192, R192, UR36 ;  /* 0x00000024c0c07c20 */ /* 0x000fe20008410000 */
[----:B------:R-:W-:Y:S01]  /*2390*/  FMUL.FTZ R193, R193, UR36 ;  /* 0x00000024c1c17c20 */ /* 0x000fe20008410000 */
[----:B------:R-:W-:Y:S01]  /*23a0*/  FMUL.FTZ R195, R195, UR36 ;  /* 0x00000024c3c37c20 */ /* 0x000fe20008410000 */
[----:B------:R-:W-:Y:S01]  /*23b0*/  FMUL.FTZ R196, R196, UR36 ;  /* 0x00000024c4c47c20 */ /* 0x000fe20008410000 */
[----:B------:R-:W-:Y:S01]  /*23c0*/  FMUL.FTZ R197, R197, UR36 ;  /* 0x00000024c5c57c20 */ /* 0x000fe20008410000 */
[----:B------:R-:W-:Y:S01]  /*23d0*/  FMUL.FTZ R198, R198, UR36 ;  /* 0x00000024c6c67c20 */ /* 0x000fe20008410000 */
[----:B------:R-:W3:Y:S01]  /*23e0*/  MUFU.TANH R187, R187 ;  /* 0x000000bb00bb7308 */ /* 0x000ee20000002400 */
[----:B------:R-:W-:Y:S01]  /*23f0*/  FMUL.FTZ R199, R199, UR36 ;  /* 0x00000024c7c77c20 */ /* 0x000fe20008410000 */
[----:B------:R-:W-:Y:S01]  /*2400*/  FMUL.FTZ R202, R202, UR36 ;  /* 0x00000024caca7c20 */ /* 0x000fe20008410000 */
[----:B------:R-:W-:Y:S01]  /*2410*/  FMUL.FTZ R210, R210, UR36 ;  /* 0x00000024d2d27c20 */ /* 0x000fe20008410000 */
[----:B------:R-:W-:Y:S01]  /*2420*/  FMUL.FTZ R209, R209, UR36 ;  /* 0x00000024d1d17c20 */ /* 0x000fe20008410000 */
[----:B------:R-:W-:-:S03]  /*2430*/  FMUL.FTZ R212, R212, UR36 ;  /* 0x00000024d4d47c20 */ /* 0x000fc60008410000 */
[----:B------:R-:W-:Y:S01]  /*2440*/  MUFU.TANH R188, R188 ;  /* 0x000000bc00bc7308 */ /* 0x000fe20000002400 */
[C---:B-1----:R-:W-:Y:S01]  /*2450*/  FSEL R201, R186.reuse, -INF , P1 ;  /* 0xff800000bac97808 */ /* 0x042fe20000800000 */
[----:B------:R-:W-:-:S04]  /*2460*/  FFMA.FTZ R186, -R186, R186, 1 ;  /* 0x3f800000baba7423 */ /* 0x000fc800000101ba */
[----:B------:R-:W-:Y:S02]  /*2470*/  FFMA.FTZ R233, R201, UR37, -R222 ;  /* 0x00000025c9e97c23 */ /* 0x000fe400080108de */
[----:B------:R-:W-:Y:S08]  /*2480*/  MUFU.TANH R189, R189 ;  /* 0x000000bd00bd7308 */ /* 0x000ff00000002400 */
[----:B------:R-:W-:Y:S08]  /*2490*/  MUFU.TANH R225, R225 ;  /* 0x000000e100e17308 */ /* 0x000ff00000002400 */
[----:B------:R-:W1:Y:S08]  /*24a0*/  MUFU.TANH R224, R224 ;  /* 0x000000e000e07308 */ /* 0x000e700000002400 */
        /* <DEDUP_REMOVED lines=60> */
[----:B------:R-:W-:Y:S01]  /*2870*/  UMOV UR7, 0x40000040 ;  /* 0x4000004000077882 */ /* 0x000fe20000000000 */
[C---:B------:R-:W-:Y:S01]  /*2880*/  FSEL R17, R184.reuse, -INF , P2 ;  /* 0xff800000b8117808 */ /* 0x040fe20001000000 */
[----:B------:R-:W-:-:S04]  /*2890*/  FFMA.FTZ R184, -R184, R184, 1 ;  /* 0x3f800000b8b87423 */ /* 0x000fc800000101b8 */
[----:B------:R-:W-:Y:S01]  /*28a0*/  FFMA.FTZ R232, R17, UR37, -R222 ;  /* 0x0000002511e87c23 */ /* 0x000fe200080108de */
[C---:B---3--:R-:W-:Y:S01]  /*28b0*/  FSEL R222, R187.reuse, -INF , P1 ;  /* 0xff800000bbde7808 */ /* 0x048fe20000800000 */
[----:B------:R-:W-:-:S04]  /*28c0*/  FFMA.FTZ R187, -R187, R187, 1 ;  /* 0x3f800000bbbb7423 */ /* 0x000fc800000101bb */
[----:B------:R-:W-:Y:S01]  /*28d0*/  FFMA.FTZ R222, R222, UR37, -R223 ;  /* 0x00000025dede7c23 */ /* 0x000fe200080108df */
[----:B------:R-:W-:Y:S01]  /*28e0*/  UMOV UR6, UR4 ;  /* 0x0000000400067c82 */ /* 0x000fe20008000000 */
[----:B------:R-:W-:Y:S02]  /*28f0*/  WARPGROUP.DEPBAR.LE gsb0, 0x0 ;  /* 0x00008000000079c5 */ /* 0x000fe40000010000 */
[----:B------:R-:W3:Y:S02]  /*2900*/  LDS.64 R190, [R13+0x28200] ;  /* 0x028200000dbe7984 */ /* 0x000ee40000000a00 */
[--C-:B---3--:R-:W-:Y:S01]  /*2910*/  FADD.FTZ R230, R154, -R190.reuse ;  /* 0x800000be9ae67221 */ /* 0x108fe20000010000 */
[----:B------:R-:W-:Y:S01]  /*2920*/  FSEL R154, R185, -INF , P2 ;  /* 0xff800000b99a7808 */ /* 0x000fe20001000000 */
[----:B------:R-:W-:Y:S01]  /*2930*/  FADD.FTZ R231, R152, -R190 ;  /* 0x800000be98e77221 */ /* 0x000fe20000010000 */
[--C-:B------:R-:W-:Y:S01]  /*2940*/  FADD.FTZ R201, R155, -R191.reuse ;  /* 0x800000bf9bc97221 */ /* 0x100fe20000010000 */
[----:B------:R-:W3:Y:S01]  /*2950*/  MUFU.EX2 R152, R232 ;  /* 0x000000e800987308 */ /* 0x000ee20000000800 */
[----:B------:R-:W-:Y:S01]  /*2960*/  FADD.FTZ R200, R153, -R191 ;  /* 0x800000bf99c87221 */ /* 0x000fe20000010000 */
[----:B------:R-:W-:Y:S01]  /*2970*/  FFMA.FTZ R17, R154, UR37, -R223 ;  /* 0x000000259a117c23 */ /* 0x000fe200080108df */
[----:B------:R-:W-:Y:S01]  /*2980*/  FFMA.FTZ R191, -R185, R185, 1 ;  /* 0x3f800000b9bf7423 */ /* 0x000fe200000101b9 */
[----:B------:R-:W4:Y:S01]  /*2990*/  LDS.64 R154, [R13+0x28220] ;  /* 0x028220000d9a7984 */ /* 0x000f220000000a00 */
[----:B------:R-:W-:Y:S01]  /*29a0*/  FMUL.FTZ R190, R203, UR36 ;  /* 0x00000024cbbe7c20 */ /* 0x000fe20008410000 */
[C---:B-1----:R-:W-:Y:S01]  /*29b0*/  FSEL R223, R224.reuse, -INF , P1 ;  /* 0xff800000e0df7808 */ /* 0x042fe20000800000 */
[----:B------:R-:W-:Y:S01]  /*29c0*/  FFMA.FTZ R224, -R224, R224, 1 ;  /* 0x3f800000e0e07423 */ /* 0x000fe200000101e0 */
[----:B------:R-:W1:Y:S08]  /*29d0*/  MUFU.EX2 R17, R17 ;  /* 0x0000001100117308 */ /* 0x000e700000000800 */
[----:B------:R-:W5:Y:S01]  /*29e0*/  MUFU.EX2 R153, R233 ;  /* 0x000000e900997308 */ /* 0x000f620000000800 */
[----:B---3--:R-:W-:-:S04]  /*29f0*/  FMUL.FTZ R185, R152, R231 ;  /* 0x000000e798b97220 */ /* 0x008fc80000410000 */
[----:B------:R-:W-:-:S03]  /*2a00*/  FMUL.FTZ R185, R184, R185 ;  /* 0x000000b9b8b97220 */ /* 0x000fc60000410000 */
[----:B------:R-:W-:Y:S01]  /*2a10*/  MUFU.TANH R190, R190 ;  /* 0x000000be00be7308 */ /* 0x000fe20000002400 */
[C---:B-1----:R-:W-:Y:S01]  /*2a20*/  FMUL.FTZ R200, R17.reuse, R200 ;  /* 0x000000c811c87220 */ /* 0x042fe20000410000 */
[----:B------:R-:W-:Y:S01]  /*2a30*/  F2FP.BF16.F32.PACK_AB R152, R17, R152 ;  /* 0x000000981198723e */ /* 0x000fe200000010ff */
[----:B------:R-:W-:Y:S02]  /*2a40*/  IMAD R17, R9, 0x4000, R16 ;  /* 0x0000400009117824 */ /* 0x000fe400078e0210 */
[----:B------:R-:W-:Y:S01]  /*2a50*/  FMUL.FTZ R184, R191, R200 ;  /* 0x000000c8bfb87220 */ /* 0x000fe20000410000 */
[----:B------:R-:W-:Y:S02]  /*2a60*/  FMUL.FTZ R191, R204, UR36 ;  /* 0x00000024ccbf7c20 */ /* 0x000fe40008410000 */
[----:B------:R4:W1:Y:S01]  /*2a70*/  MUFU.EX2 R200, R222 ;  /* 0x000000de00c87308 */ /* 0x0008620000000800 */
[----:B-----5:R-:W-:Y:S01]  /*2a80*/  FMUL.FTZ R203, R153, R230 ;  /* 0x000000e699cb7220 */ /* 0x020fe20000410000 */
[----:B------:R-:W-:-:S02]  /*2a90*/  F2FP.BF16.F32.PACK_AB R184, R184, R185 ;  /* 0x000000b9b8b8723e */ /* 0x000fc400000010ff */
[----:B------:R-:W-:Y:S01]  /*2aa0*/  R2UR UR5, R17 ;  /* 0x00000000110572ca */ /* 0x000fe200000e0000 */
[----:B------:R-:W-:Y:S01]  /*2ab0*/  FMUL.FTZ R186, R186, R203 ;  /* 0x000000cbbaba7220 */ /* 0x000fe20000410000 */
[C---:B------:R-:W-:Y:S01]  /*2ac0*/  FSEL R203, R188.reuse, -INF , P2 ;  /* 0xff800000bccb7808 */ /* 0x040fe20001000000 */
[----:B------:R-:W-:Y:S01]  /*2ad0*/  FFMA.FTZ R188, -R188, R188, 1 ;  /* 0x3f800000bcbc7423 */ /* 0x000fe200000101bc */
[----:B------:R-:W-:Y:S03]  /*2ae0*/  MUFU.TANH R191, R191 ;  /* 0x000000bf00bf7308 */ /* 0x000fe60000002400 */
[----:B------:R-:W-:Y:S01]  /*2af0*/  FFMA.FTZ R230, R203, UR37, -R220 ;  /* 0x00000025cbe67c23 */ /* 0x000fe200080108dc */
[----:B------:R-:W-:Y:S01]  /*2b00*/  FMUL.FTZ R203, R205, UR36 ;  /* 0x00000024cdcb7c20 */ /* 0x000fe20008410000 */
[--C-:B----4-:R-:W-:Y:S01]  /*2b10*/  FADD.FTZ R222, R156, -R154.reuse ;  /* 0x8000009a9cde7221 */ /* 0x110fe20000010000 */
[----:B------:R-:W-:Y:S01]  /*2b20*/  FADD.FTZ R205, R158, -R154 ;  /* 0x8000009a9ecd7221 */ /* 0x000fe20000010000 */
[----:B------:R-:W-:Y:S01]  /*2b30*/  FSEL R154, R189, -INF , P2 ;  /* 0xff800000bd9a7808 */ /* 0x000fe20001000000 */
[--C-:B------:R-:W-:Y:S01]  /*2b40*/  FADD.FTZ R159, R159, -R155.reuse ;  /* 0x8000009b9f9f7221 */ /* 0x100fe20000010000 */
[----:B-1----:R-:W-:Y:S01]  /*2b50*/  FMUL.FTZ R204, R200, R201 ;  /* 0x000000c9c8cc7220 */ /* 0x002fe20000410000 */
[----:B------:R-:W-:Y:S01]  /*2b60*/  FFMA.FTZ R156, R223, UR37, -R220 ;  /* 0x00000025df9c7c23 */ /* 0x000fe200080108dc */
[----:B------:R-:W1:Y:S01]  /*2b70*/  MUFU.EX2 R201, R230 ;  /* 0x000000e600c97308 */ /* 0x000e620000000800 */
[----:B------:R-:W-:Y:S01]  /*2b80*/  FMUL.FTZ R220, R207, UR36 ;  /* 0x00000024cfdc7c20 */ /* 0x000fe20008410000 */
[----:B------:R-:W-:Y:S01]  /*2b90*/  FMUL.FTZ R187, R187, R204 ;  /* 0x000000ccbbbb7220 */ /* 0x000fe20000410000 */
[----:B------:R-:W-:Y:S01]  /*2ba0*/  FMUL.FTZ R204, R206, UR36 ;  /* 0x00000024cecc7c20 */ /* 0x000fe20008410000 */
[----:B------:R-:W-:Y:S01]  /*2bb0*/  FADD.FTZ R206, R157, -R155 ;  /* 0x8000009b9dce7221 */ /* 0x000fe20000010000 */
[--C-:B------:R-:W-:Y:S01]  /*2bc0*/  FFMA.FTZ R157, R154, UR37, -R221.reuse ;  /* 0x000000259a9d7c23 */ /* 0x100fe200080108dd */
[----:B------:R-:W-:Y:S01]  /*2bd0*/  FSEL R154, R225, -INF , P1 ;  /* 0xff800000e19a7808 */ /* 0x000fe20000800000 */
[----:B------:R-:W-:Y:S01]  /*2be0*/  FFMA.FTZ R189, -R189, R189, 1 ;  /* 0x3f800000bdbd7423 */ /* 0x000fe200000101bd */
[----:B------:R-:W3:Y:S01]  /*2bf0*/  MUFU.EX2 R156, R156 ;  /* 0x0000009c009c7308 */ /* 0x000ee20000000800 */
[----:B------:R-:W-:Y:S01]  /*2c00*/  F2FP.BF16.F32.PACK_AB R185, R187, R186 ;  /* 0x000000babbb9723e */ /* 0x000fe200000010ff */
[----:B------:R-:W-:Y:S01]  /*2c10*/  USHF.R.U32.HI UR5, URZ, 0x4, UR5 ;  /* 0x000000043f057899 */ /* 0x000fe20008011605 */
[----:B------:R-:W-:Y:S01]  /*2c20*/  FFMA.FTZ R158, R154, UR37, -R221 ;  /* 0x000000259a9e7c23 */ /* 0x000fe200080108dd */
[----:B------:R-:W-:Y:S01]  /*2c30*/  FMUL.FTZ R221, R208, UR36 ;  /* 0x00000024d0dd7c20 */ /* 0x000fe20008410000 */
[----:B------:R-:W4:Y:S01]  /*2c40*/  LDS.64 R154, [R13+0x28240] ;  /* 0x028240000d9a7984 */ /* 0x000f220000000a00 */
[----:B------:R-:W-:Y:S01]  /*2c50*/  FFMA.FTZ R208, -R225, R225, 1 ;  /* 0x3f800000e1d07423 */ /* 0x000fe200000101e1 */
[----:B------:R-:W-:Y:S01]  /*2c60*/  F2FP.BF16.F32.PACK_AB R153, R200, R153 ;  /* 0x00000099c899723e */ /* 0x000fe200000010ff */
[----:B------:R-:W5:Y:S01]  /*2c70*/  MUFU.EX2 R157, R157 ;  /* 0x0000009d009d7308 */ /* 0x000f620000000800 */
[----:B-1----:R-:W-:Y:S01]  /*2c80*/  FMUL.FTZ R223, R201, R222 ;  /* 0x000000dec9df7220 */ /* 0x002fe20000410000 */
[----:B------:R-:W-:-:S03]  /*2c90*/  ULOP3.LUT UR9, UR5, 0x3fff, URZ, 0xc0, !UPT ;  /* 0x00003fff05097892 */ /* 0x000fc6000f8ec03f */
[----:B------:R-:W-:Y:S01]  /*2ca0*/  FMUL.FTZ R188, R188, R223 ;  /* 0x000000dfbcbc7220 */ /* 0x000fe20000410000 */
[----:B------:R-:W-:Y:S02]  /*2cb0*/  UMOV UR5, 0x40000040 ;  /* 0x4000004000057882 */ /* 0x000fe40000000000 */
[----:B------:R-:W1:Y:S01]  /*2cc0*/  MUFU.EX2 R158, R158 ;  /* 0x0000009e009e7308 */ /* 0x000e620000000800 */
[----:B---3--:R-:W-:-:S04]  /*2cd0*/  FMUL.FTZ R205, R156, R205 ;  /* 0x000000cd9ccd7220 */ /* 0x008fc80000410000 */
[----:B------:R-:W-:Y:S01]  /*2ce0*/  FMUL.FTZ R207, R224, R205 ;  /* 0x000000cde0cf7220 */ /* 0x000fe20000410000 */
[----:B------:R-:W-:Y:S02]  /*2cf0*/  FSEL R205, R194, -INF , P1 ;  /* 0xff800000c2cd7808 */ /* 0x000fe40000800000 */
[----:B------:R-:W-:Y:S01]  /*2d00*/  MUFU.TANH R204, R204 ;  /* 0x000000cc00cc7308 */ /* 0x000fe20000002400 */
[----:B-----5:R-:W-:Y:S02]  /*2d10*/  FMUL.FTZ R206, R157, R206 ;  /* 0x000000ce9dce7220 */ /* 0x020fe40000410000 */
[----:B------:R-:W-:Y:S02]  /*2d20*/  FFMA.FTZ R223, R205, UR37, -R218 ;  /* 0x00000025cddf7c23 */ /* 0x000fe400080108da */
[----:B------:R-:W-:-:S03]  /*2d30*/  FMUL.FTZ R189, R189, R206 ;  /* 0x000000cebdbd7220 */ /* 0x000fc60000410000 */
[----:B------:R-:W-:Y:S01]  /*2d40*/  MUFU.TANH R203, R203 ;  /* 0x000000cb00cb7308 */ /* 0x000fe20000002400 */
[----:B-1----:R-:W-:Y:S01]  /*2d50*/  FMUL.FTZ R159, R158, R159 ;  /* 0x0000009f9e9f7220 */ /* 0x002fe20000410000 */
[----:B------:R-:W-:-:S03]  /*2d60*/  F2FP.BF16.F32.PACK_AB R186, R189, R188 ;  /* 0x000000bcbdba723e */ /* 0x000fc600000010ff */
[----:B------:R-:W-:Y:S01]  /*2d70*/  FMUL.FTZ R208, R208, R159 ;  /* 0x0000009fd0d07220 */ /* 0x000fe20000410000 */
[C---:B------:R-:W-:Y:S01]  /*2d80*/  FSEL R159, R192.reuse, -INF , P2 ;  /* 0xff800000c09f7808 */ /* 0x040fe20001000000 */
[----:B------:R-:W-:Y:S01]  /*2d90*/  FFMA.FTZ R192, -R192, R192, 1 ;  /* 0x3f800000c0c07423 */ /* 0x000fe200000101c0 */
[----:B------:R-:W-:Y:S02]  /*2da0*/  MUFU.TANH R220, R220 ;  /* 0x000000dc00dc7308 */ /* 0x000fe40000002400 */
[----:B------:R-:W-:Y:S01]  /*2db0*/  F2FP.BF16.F32.PACK_AB R187, R208, R207 ;  /* 0x000000cfd0bb723e */ /* 0x000fe200000010ff */
[----:B------:R-:W-:Y:S01]  /*2dc0*/  FFMA.FTZ R159, R159, UR37, -R218 ;  /* 0x000000259f9f7c23 */ /* 0x000fe200080108da */
[----:B------:R-:W-:Y:S01]  /*2dd0*/  FSEL R218, R195, -INF , P1 ;  /* 0xff800000c3da7808 */ /* 0x000fe20000800000 */
[--C-:B----4-:R-:W-:Y:S01]  /*2de0*/  FADD.FTZ R222, R160, -R154.reuse ;  /* 0x8000009aa0de7221 */ /* 0x110fe20000010000 */
[----:B------:R-:W-:Y:S01]  /*2df0*/  FADD.FTZ R205, R162, -R154 ;  /* 0x8000009aa2cd7221 */ /* 0x000fe20000010000 */
[----:B------:R-:W-:Y:S01]  /*2e00*/  FSEL R154, R193, -INF , P2 ;  /* 0xff800000c19a7808 */ /* 0x000fe20001000000 */
[--C-:B------:R-:W-:Y:S01]  /*2e10*/  FADD.FTZ R160, R163, -R155.reuse ;  /* 0x8000009ba3a07221 */ /* 0x100fe20000010000 */
[----:B------:R-:W-:Y:S01]  /*2e20*/  FADD.FTZ R206, R161, -R155 ;  /* 0x8000009ba1ce7221 */ /* 0x000fe20000010000 */
[----:B------:R-:W1:Y:S01]  /*2e30*/  MUFU.EX2 R159, R159 ;  /* 0x0000009f009f7308 */ /* 0x000e620000000800 */
[----:B------:R-:W-:Y:S01]  /*2e40*/  FFMA.FTZ R161, -R194, R194, 1 ;  /* 0x3f800000c2a17423 */ /* 0x000fe200000101c2 */
[--C-:B------:R-:W-:Y:S01]  /*2e50*/  FFMA.FTZ R163, R154, UR37, -R219.reuse ;  /* 0x000000259aa37c23 */ /* 0x100fe200080108db */
[----:B------:R-:W-:Y:S01]  /*2e60*/  FFMA.FTZ R219, R218, UR37, -R219 ;  /* 0x00000025dadb7c23 */ /* 0x000fe200080108db */
[----:B------:R-:W3:Y:S01]  /*2e70*/  LDS.64 R154, [R13+0x28260] ;  /* 0x028260000d9a7984 */ /* 0x000ee20000000a00 */
[----:B------:R-:W-:Y:S01]  /*2e80*/  FMUL.FTZ R218, R211, UR36 ;  /* 0x00000024d3da7c20 */ /* 0x000fe20008410000 */
[----:B------:R-:W-:Y:S01]  /*2e90*/  FFMA.FTZ R193, -R193, R193, 1 ;  /* 0x3f800000c1c17423 */ /* 0x000fe200000101c1 */
[----:B------:R-:W-:Y:S01]  /*2ea0*/  FFMA.FTZ R195, -R195, R195, 1 ;  /* 0x3f800000c3c37423 */ /* 0x000fe200000101c3 */
[----:B------:R-:W4:Y:S08]  /*2eb0*/  MUFU.EX2 R162, R223 ;  /* 0x000000df00a27308 */ /* 0x000f300000000800 */
[----:B------:R-:W5:Y:S01]  /*2ec0*/  MUFU.EX2 R163, R163 ;  /* 0x000000a300a37308 */ /* 0x000f620000000800 */
[----:B-1----:R-:W-:-:S04]  /*2ed0*/  FMUL.FTZ R211, R159, R222 ;  /* 0x000000de9fd37220 */ /* 0x002fc80000410000 */
[----:B------:R-:W-:-:S03]  /*2ee0*/  FMUL.FTZ R194, R192, R211 ;  /* 0x000000d3c0c27220 */ /* 0x000fc60000410000 */
[----:B------:R-:W-:Y:S01]  /*2ef0*/  MUFU.TANH R221, R221 ;  /* 0x000000dd00dd7308 */ /* 0x000fe20000002400 */
[----:B----4-:R-:W-:-:S04]  /*2f00*/  FMUL.FTZ R222, R162, R205 ;  /* 0x000000cda2de7220 */ /* 0x010fc80000410000 */
[----:B------:R-:W-:Y:S01]  /*2f10*/  FMUL.FTZ R192, R161, R222 ;  /* 0x000000dea1c07220 */ /* 0x000fe20000410000 */
[----:B------:R-:W-:Y:S02]  /*2f20*/  FSEL R161, R196, -INF , P2 ;  /* 0xff800000c4a17808 */ /* 0x000fe40001000000 */
[----:B------:R-:W1:Y:S01]  /*2f30*/  MUFU.EX2 R205, R219 ;  /* 0x000000db00cd7308 */ /* 0x000e620000000800 */
[----:B-----5:R-:W-:-:S04]  /*2f40*/  FMUL.FTZ R206, R163, R206 ;  /* 0x000000cea3ce7220 */ /* 0x020fc80000410000 */
[----:B------:R-:W-:Y:S01]  /*2f50*/  FMUL.FTZ R193, R193, R206 ;  /* 0x000000cec1c17220 */ /* 0x000fe20000410000 */
[----:B------:R-:W-:Y:S01]  /*2f60*/  FFMA.FTZ R206, R161, UR37, -R216 ;  /* 0x00000025a1ce7c23 */ /* 0x000fe200080108d8 */
[----:B------:R-:W-:Y:S01]  /*2f70*/  FSEL R161, R198, -INF , P1 ;  /* 0xff800000c6a17808 */ /* 0x000fe20000800000 */
[----:B------:R-:W-:Y:S02]  /*2f80*/  MUFU.TANH R218, R218 ;  /* 0x000000da00da7308 */ /* 0x000fe40000002400 */
[----:B------:R-:W-:Y:S01]  /*2f90*/  F2FP.BF16.F32.PACK_AB R188, R193, R194 ;  /* 0x000000c2c1bc723e */ /* 0x000fe200000010ff */
[--C-:B---3--:R-:W-:Y:S01]  /*2fa0*/  FADD.FTZ R211, R164, -R154.reuse ;  /* 0x8000009aa4d37221 */ /* 0x108fe20000010000 */
[----:B------:R-:W-:Y:S01]  /*2fb0*/  FADD.FTZ R223, R166, -R154 ;  /* 0x8000009aa6df7221 */ /* 0x000fe20000010000 */
[----:B------:R-:W-:Y:S01]  /*2fc0*/  FSEL R154, R197, -INF , P2 ;  /* 0xff800000c59a7808 */ /* 0x000fe20001000000 */
[----:B------:R-:W-:Y:S02]  /*2fd0*/  FFMA.FTZ R216, R161, UR37, -R216 ;  /* 0x00000025a1d87c23 */ /* 0x000fe400080108d8 */
[----:B------:R-:W3:Y:S01]  /*2fe0*/  MUFU.EX2 R206, R206 ;  /* 0x000000ce00ce7308 */ /* 0x000ee20000000800 */
[----:B-1----:R-:W-:Y:S01]  /*2ff0*/  FMUL.FTZ R160, R205, R160 ;  /* 0x000000a0cda07220 */ /* 0x002fe20000410000 */
[----:B------:R-:W-:Y:S01]  /*3000*/  FFMA.FTZ R197, -R197, R197, 1 ;  /* 0x3f800000c5c57423 */ /* 0x000fe200000101c5 */
[----:B------:R-:W-:Y:S01]  /*3010*/  FFMA.FTZ R166, R154, UR37, -R217 ;  /* 0x000000259aa67c23 */ /* 0x000fe200080108d9 */
[----:B------:R-:W-:Y:S01]  /*3020*/  FFMA.FTZ R154, -R196, R196, 1 ;  /* 0x3f800000c49a7423 */ /* 0x000fe200000101c4 */
[----:B------:R-:W-:Y:S01]  /*3030*/  FMUL.FTZ R195, R195, R160 ;  /* 0x000000a0c3c37220 */ /* 0x000fe20000410000 */
[----:B------:R-:W-:Y:S01]  /*3040*/  FSEL R160, R199, -INF , P1 ;  /* 0xff800000c7a07808 */ /* 0x000fe20000800000 */
[----:B------:R-:W-:Y:S01]  /*3050*/  FADD.FTZ R196, R167, -R155 ;  /* 0x8000009ba7c47221 */ /* 0x000fe20000010000 */
[----:B------:R-:W-:Y:S01]  /*3060*/  FSEL R167, R226, -INF , P2 ;  /* 0xff800000e2a77808 */ /* 0x000fe20001000000 */
[----:B------:R-:W1:Y:S01]  /*3070*/  MUFU.EX2 R166, R166 ;  /* 0x000000a600a67308 */ /* 0x000e620000000800 */
[----:B------:R-:W-:Y:S01]  /*3080*/  FFMA.FTZ R199, -R199, R199, 1 ;  /* 0x3f800000c7c77423 */ /* 0x000fe200000101c7 */
[----:B------:R-:W-:Y:S01]  /*3090*/  FFMA.FTZ R217, R160, UR37, -R217 ;  /* 0x00000025a0d97c23 */ /* 0x000fe200080108d9 */
[----:B------:R-:W-:Y:S01]  /*30a0*/  FFMA.FTZ R226, -R226, R226, 1 ;  /* 0x3f800000e2e27423 */ /* 0x000fe200000101e2 */
[----:B------:R-:W4:Y:S01]  /*30b0*/  LDS.64 R160, [R13+0x28280] ;  /* 0x028280000da07984 */ /* 0x000f220000000a00 */
[----:B------:R-:W-:Y:S01]  /*30c0*/  FFMA.FTZ R167, R167, UR37, -R22 ;  /* 0x00000025a7a77c23 */ /* 0x000fe20008010816 */
[----:B------:R-:W-:Y:S01]  /*30d0*/  F2FP.BF16.F32.PACK_AB R189, R195, R192 ;  /* 0x000000c0c3bd723e */ /* 0x000fe200000010ff */
[----:B---3--:R-:W-:Y:S01]  /*30e0*/  FMUL.FTZ R219, R206, R211 ;  /* 0x000000d3cedb7220 */ /* 0x008fe20000410000 */
[----:B------:R-:W-:Y:S01]  /*30f0*/  FADD.FTZ R211, R165, -R155 ;  /* 0x8000009ba5d37221 */ /* 0x000fe20000010000 */
[----:B------:R-:W-:Y:S01]  /*3100*/  FFMA.FTZ R155, -R198, R198, 1 ;  /* 0x3f800000c69b7423 */ /* 0x000fe200000101c6 */
[----:B------:R-:W-:Y:S01]  /*3110*/  FMUL.FTZ R198, R213, UR36 ;  /* 0x00000024d5c67c20 */ /* 0x000fe20008410000 */
[----:B------:R-:W-:Y:S01]  /*3120*/  FSEL R213, R202, -INF , P1 ;  /* 0xff800000cad57808 */ /* 0x000fe20000800000 */
[----:B------:R3:W5:Y:S01]  /*3130*/  MUFU.EX2 R165, R217 ;  /* 0x000000d900a57308 */ /* 0x0007620000000800 */
[----:B------:R-:W-:Y:S01]  /*3140*/  FMUL.FTZ R154, R154, R219 ;  /* 0x000000db9a9a7220 */ /* 0x000fe20000410000 */
[----:B------:R-:W-:-:S02]  /*3150*/  F2FP.BF16.F32.PACK_AB R205, R205, R162 ;  /* 0x000000a2cdcd723e */ /* 0x000fc400000010ff */
[----:B------:R-:W-:Y:S01]  /*3160*/  FFMA.FTZ R213, R213, UR37, -R22 ;  /* 0x00000025d5d57c23 */ /* 0x000fe20008010816 */
[C---:B-1----:R-:W-:Y:S01]  /*3170*/  FMUL.FTZ R22, R166.reuse, R211 ;  /* 0x000000d3a6167220 */ /* 0x042fe20000410000 */
[----:B------:R-:W-:Y:S02]  /*3180*/  F2FP.BF16.F32.PACK_AB R206, R166, R206 ;  /* 0x000000cea6ce723e */ /* 0x000fe400000010ff */
[----:B------:R-:W1:Y:S01]  /*3190*/  MUFU.EX2 R167, R167 ;  /* 0x000000a700a77308 */ /* 0x000e620000000800 */
[----:B------:R-:W-:Y:S01]  /*31a0*/  FMUL.FTZ R197, R197, R22 ;  /* 0x00000016c5c57220 */ /* 0x000fe20000410000 */
[----:B------:R-:W-:Y:S01]  /*31b0*/  FSEL R22, R227, -INF , P2 ;  /* 0xff800000e3167808 */ /* 0x000fe20001000000 */
[----:B---3--:R-:W-:Y:S01]  /*31c0*/  FMUL.FTZ R217, R215, UR36 ;  /* 0x00000024d7d97c20 */ /* 0x008fe20008410000 */
[----:B------:R-:W-:-:S04]  /*31d0*/  FFMA.FTZ R215, -R191, R191, 1 ;  /* 0x3f800000bfd77423 */ /* 0x000fc800000101bf */
[----:B------:R-:W3:Y:S01]  /*31e0*/  MUFU.EX2 R164, R216 ;  /* 0x000000d800a47308 */ /* 0x000ee20000000800 */
[----:B-----5:R-:W-:-:S04]  /*31f0*/  FMUL.FTZ R196, R165, R196 ;  /* 0x000000c4a5c47220 */ /* 0x020fc80000410000 */
[----:B------:R-:W-:Y:S01]  /*3200*/  FMUL.FTZ R196, R199, R196 ;  /* 0x000000c4c7c47220 */ /* 0x000fe20000410000 */
[----:B------:R-:W-:Y:S02]  /*3210*/  FFMA.FTZ R199, -R202, R202, 1 ;  /* 0x3f800000cac77423 */ /* 0x000fe400000101ca */
[----:B------:R5:W2:Y:S01]  /*3220*/  MUFU.EX2 R211, R213 ;  /* 0x000000d500d37308 */ /* 0x000aa20000000800 */
[--C-:B----4-:R-:W-:Y:S01]  /*3230*/  FADD.FTZ R168, R168, -R160.reuse ;  /* 0x800000a0a8a87221 */ /* 0x110fe20000010000 */
[----:B------:R-:W-:Y:S01]  /*3240*/  FADD.FTZ R222, R170, -R160 ;  /* 0x800000a0aade7221 */ /* 0x000fe20000010000 */
[----:B------:R-:W-:Y:S01]  /*3250*/  FFMA.FTZ R160, R22, UR37, -R23 ;  /* 0x0000002516a07c23 */ /* 0x000fe20008010817 */
[----:B------:R-:W-:Y:S01]  /*3260*/  FSEL R22, R190, -INF , P1 ;  /* 0xff800000be167808 */ /* 0x000fe20000800000 */
[--C-:B------:R-:W-:Y:S01]  /*3270*/  FADD.FTZ R219, R169, -R161.reuse ;  /* 0x800000a1a9db7221 */ /* 0x100fe20000010000 */
[----:B------:R-:W-:Y:S01]  /*3280*/  FADD.FTZ R170, R171, -R161 ;  /* 0x800000a1abaa7221 */ /* 0x000fe20000010000 */
[----:B-1----:R-:W-:Y:S01]  /*3290*/  FMUL.FTZ R169, R167, R168 ;  /* 0x000000a8a7a97220 */ /* 0x002fe20000410000 */
[----:B-----5:R-:W-:Y:S01]  /*32a0*/  FFMA.FTZ R213, -R227, R227, 1 ;  /* 0x3f800000e3d57423 */ /* 0x020fe200000101e3 */
[----:B------:R-:W1:Y:S01]  /*32b0*/  MUFU.EX2 R160, R160 ;  /* 0x000000a000a07308 */ /* 0x000e620000000800 */
[----:B------:R-:W-:Y:S01]  /*32c0*/  FFMA.FTZ R161, R22, UR37, -R23 ;  /* 0x0000002516a17c23 */ /* 0x000fe20008010817 */
[----:B------:R-:W-:Y:S01]  /*32d0*/  FMUL.FTZ R202, R226, R169 ;  /* 0x000000a9e2ca7220 */ /* 0x000fe20000410000 */
[----:B------:R-:W4:Y:S01]  /*32e0*/  LDS.64 R22, [R13+0x282a0] ;  /* 0x0282a0000d167984 */ /* 0x000f220000000a00 */
[----:B------:R-:W-:Y:S01]  /*32f0*/  FSEL R169, R191, -INF , P2 ;  /* 0xff800000bfa97808 */ /* 0x000fe20001000000 */
[----:B---3--:R-:W-:Y:S01]  /*3300*/  FMUL.FTZ R216, R164, R223 ;  /* 0x000000dfa4d87220 */ /* 0x008fe20000410000 */
[----:B--2---:R-:W-:Y:S01]  /*3310*/  FMUL.FTZ R222, R211, R222 ;  /* 0x000000ded3de7220 */ /* 0x004fe20000410000 */
[----:B------:R-:W-:Y:S01]  /*3320*/  F2FP.BF16.F32.PACK_AB R207, R165, R164 ;  /* 0x000000a4a5cf723e */ /* 0x000fe200000010ff */
[----:B------:R-:W2:Y:S01]  /*3330*/  MUFU.EX2 R161, R161 ;  /* 0x000000a100a17308 */ /* 0x000ea20000000800 */
[----:B------:R-:W-:Y:S01]  /*3340*/  FMUL.FTZ R155, R155, R216 ;  /* 0x000000d89b9b7220 */ /* 0x000fe20000410000 */
[----:B------:R-:W-:Y:S01]  /*3350*/  FMUL.FTZ R216, R214, UR36 ;  /* 0x00000024d6d87c20 */ /* 0x000fe20008410000 */
[----:B------:R-:W-:Y:S01]  /*3360*/  FFMA.FTZ R214, -R190, R190, 1 ;  /* 0x3f800000bed67423 */ /* 0x000fe200000101be */
[----:B------:R-:W-:Y:S01]  /*3370*/  FMUL.FTZ R199, R199, R222 ;  /* 0x000000dec7c77220 */ /* 0x000fe20000410000 */
[----:B------:R-:W-:-:S03]  /*3380*/  FFMA.FTZ R222, -R203, R203, 1 ;  /* 0x3f800000cbde7423 */ /* 0x000fc600000101cb */
[----:B------:R-:W-:Y:S01]  /*3390*/  MUFU.TANH R216, R216 ;  /* 0x000000d800d87308 */ /* 0x000fe20000002400 */
[C---:B-1----:R-:W-:Y:S01]  /*33a0*/  FMUL.FTZ R168, R160.reuse, R219 ;  /* 0x000000dba0a87220 */ /* 0x042fe20000410000 */
[----:B------:R-:W-:-:S03]  /*33b0*/  F2FP.BF16.F32.PACK_AB R160, R160, R167 ;  /* 0x000000a7a0a0723e */ /* 0x000fc600000010ff */
[----:B------:R-:W-:Y:S01]  /*33c0*/  FMUL.FTZ R213, R213, R168 ;  /* 0x000000a8d5d57220 */ /* 0x000fe20000410000 */
[--C-:B------:R-:W-:Y:S01]  /*33d0*/  FFMA.FTZ R168, R169, UR37, -R20.reuse ;  /* 0x00000025a9a87c23 */ /* 0x100fe20008010814 */
[C---:B------:R-:W-:Y:S01]  /*33e0*/  FSEL R169, R204.reuse, -INF , P1 ;  /* 0xff800000cca97808 */ /* 0x040fe20000800000 */
[----:B------:R-:W-:Y:S01]  /*33f0*/  MUFU.TANH R198, R198 ;  /* 0x000000c600c67308 */ /* 0x000fe20000002400 */
[----:B--2---:R-:W-:Y:S01]  /*3400*/  FMUL.FTZ R171, R161, R170 ;  /* 0x000000aaa1ab7220 */ /* 0x004fe20000410000 */
[----:B------:R-:W-:Y:S01]  /*3410*/  FFMA.FTZ R204, -R204, R204, 1 ;  /* 0x3f800000cccc7423 */ /* 0x000fe200000101cc */
[----:B------:R-:W-:Y:S01]  /*3420*/  F2FP.BF16.F32.PACK_AB R192, R213, R202 ;  /* 0x000000cad5c0723e */ /* 0x000fe200000010ff */
[----:B------:R-:W-:Y:S01]  /*3430*/  FFMA.FTZ R169, R169, UR37, -R20 ;  /* 0x00000025a9a97c23 */ /* 0x000fe20008010814 */
[----:B------:R-:W-:Y:S01]  /*3440*/  FSEL R20, R203, -INF , P2 ;  /* 0xff800000cb147808 */ /* 0x000fe20001000000 */
[----:B------:R-:W-:Y:S01]  /*3450*/  FMUL.FTZ R214, R214, R171 ;  /* 0x000000abd6d67220 */ /* 0x000fe20000410000 */
[----:B------:R-:W-:Y:S01]  /*3460*/  FFMA.FTZ R203, -R220, R220, 1 ;  /* 0x3f800000dccb7423 */ /* 0x000fe200000101dc */
[----:B------:R-:W1:Y:S01]  /*3470*/  MUFU.EX2 R168, R168 ;  /* 0x000000a800a87308 */ /* 0x000e620000000800 */
[----:B------:R-:W-:Y:S01]  /*3480*/  F2FP.BF16.F32.PACK_AB R161, R161, R211 ;  /* 0x000000d3a1a1723e */ /* 0x000fe200000010ff */
[----:B------:R-:W-:Y:S01]  /*3490*/  FFMA.FTZ R170, R20, UR37, -R21 ;  /* 0x0000002514aa7c23 */ /* 0x000fe20008010815 */
[----:B------:R-:W-:-:S02]  /*34a0*/  FSEL R20, R220, -INF , P1 ;  /* 0xff800000dc147808 */ /* 0x000fc40000800000 */
[----:B------:R-:W-:-:S03]  /*34b0*/  F2FP.BF16.F32.PACK_AB R193, R214, R199 ;  /* 0x000000c7d6c1723e */ /* 0x000fc600000010ff */
[----:B------:R-:W-:Y:S01]  /*34c0*/  FFMA.FTZ R190, R20, UR37, -R21 ;  /* 0x0000002514be7c23 */ /* 0x000fe20008010815 */
[----:B------:R-:W-:Y:S01]  /*34d0*/  FSEL R21, R221, -INF , P2 ;  /* 0xff800000dd157808 */ /* 0x000fe20001000000 */
[----:B------:R-:W2:Y:S01]  /*34e0*/  MUFU.EX2 R170, R170 ;  /* 0x000000aa00aa7308 */ /* 0x000ea20000000800 */
[----:B----4-:R-:W-:Y:S01]  /*34f0*/  FADD.FTZ R171, R172, -R22 ;  /* 0x80000016acab7221 */ /* 0x010fe20000010000 */
[--C-:B------:R-:W-:Y:S01]  /*3500*/  FADD.FTZ R173, R173, -R23.reuse ;  /* 0x80000017adad7221 */ /* 0x100fe20000010000 */
[----:B------:R-:W-:Y:S01]  /*3510*/  FADD.FTZ R175, R175, -R23 ;  /* 0x80000017afaf7221 */ /* 0x000fe20000010000 */
[----:B------:R-:W-:Y:S01]  /*3520*/  FFMA.FTZ R23, R21, UR37, -R18 ;  /* 0x0000002515177c23 */ /* 0x000fe20008010812 */
[----:B------:R-:W-:Y:S01]  /*3530*/  FADD.FTZ R174, R174, -R22 ;  /* 0x80000016aeae7221 */ /* 0x000fe20000010000 */
[----:B-1----:R-:W-:Y:S01]  /*3540*/  FMUL.FTZ R20, R168, R171 ;  /* 0x000000aba8147220 */ /* 0x002fe20000410000 */
[----:B------:R-:W-:Y:S01]  /*3550*/  FSEL R171, R210, -INF , P1 ;  /* 0xff800000d2ab7808 */ /* 0x000fe20000800000 */
[----:B------:R-:W1:Y:S02]  /*3560*/  MUFU.EX2 R169, R169 ;  /* 0x000000a900a97308 */ /* 0x000e640000000800 */
[----:B------:R-:W-:-:S02]  /*3570*/  FMUL.FTZ R215, R215, R20 ;  /* 0x00000014d7d77220 */ /* 0x000fc40000410000 */
[----:B------:R-:W-:Y:S01]  /*3580*/  FFMA.FTZ R171, R171, UR37, -R18 ;  /* 0x00000025abab7c23 */ /* 0x000fe20008010812 */
[----:B------:R-:W-:Y:S01]  /*3590*/  FSEL R18, R209, -INF , P2 ;  /* 0xff800000d1127808 */ /* 0x000fe20001000000 */
[----:B------:R-:W3:Y:S02]  /*35a0*/  LDS.64 R20, [R13+0x282c0] ;  /* 0x0282c0000d147984 */ /* 0x000ee40000000a00 */
[----:B------:R4:W5:Y:S01]  /*35b0*/  MUFU.EX2 R22, R190 ;  /* 0x000000be00167308 */ /* 0x0009620000000800 */
[----:B--2---:R-:W-:Y:S01]  /*35c0*/  F2FP.BF16.F32.PACK_AB R162, R170, R168 ;  /* 0x000000a8aaa2723e */ /* 0x004fe200000010ff */
[----:B------:R-:W-:Y:S01]  /*35d0*/  FFMA.FTZ R172, R18, UR37, -R19 ;  /* 0x0000002512ac7c23 */ /* 0x000fe20008010813 */
[----:B------:R-:W-:-:S05]  /*35e0*/  FSEL R18, R218, -INF , P1 ;  /* 0xff800000da127808 */ /* 0x000fca0000800000 */
[----:B------:R-:W2:Y:S01]  /*35f0*/  MUFU.TANH R217, R217 ;  /* 0x000000d900d97308 */ /* 0x000ea20000002400 */
[----:B----4-:R-:W-:Y:S01]  /*3600*/  FFMA.FTZ R190, R18, UR37, -R19 ;  /* 0x0000002512be7c23 */ /* 0x010fe20008010813 */
[----:B------:R-:W-:Y:S01]  /*3610*/  FMUL.FTZ R19, R170, R173 ;  /* 0x000000adaa137220 */ /* 0x000fe20000410000 */
[----:B-1----:R-:W-:-:S03]  /*3620*/  FMUL.FTZ R191, R169, R174 ;  /* 0x000000aea9bf7220 */ /* 0x002fc60000410000 */
[----:B------:R-:W-:Y:S01]  /*3630*/  FMUL.FTZ R222, R222, R19 ;  /* 0x00000013dede7220 */ /* 0x000fe20000410000 */
[----:B------:R-:W-:Y:S01]  /*3640*/  FMUL.FTZ R204, R204, R191 ;  /* 0x000000bfcccc7220 */ /* 0x000fe20000410000 */
[----:B------:R-:W-:Y:S01]  /*3650*/  FSEL R191, R212, -INF , P2 ;  /* 0xff800000d4bf7808 */ /* 0x000fe20001000000 */
[----:B------:R1:W4:Y:S01]  /*3660*/  LDS.64 R18, [R13+0x282e0] ;  /* 0x0282e0000d127984 */ /* 0x0003220000000a00 */
[----:B-----5:R-:W-:Y:S01]  /*3670*/  FMUL.FTZ R220, R22, R175 ;  /* 0x000000af16dc7220 */ /* 0x020fe20000410000 */
[----:B------:R-:W5:Y:S01]  /*3680*/  MUFU.EX2 R171, R171 ;  /* 0x000000ab00ab7308 */ /* 0x000f620000000800 */
[----:B------:R-:W-:Y:S01]  /*3690*/  FFMA.FTZ R212, -R212, R212, 1 ;  /* 0x3f800000d4d47423 */ /* 0x000fe200000101d4 */
[----:B------:R-:W-:Y:S01]  /*36a0*/  FFMA.FTZ R174, R191, UR37, -R14 ;  /* 0x00000025bfae7c23 */ /* 0x000fe2000801080e */
[C---:B------:R-:W-:Y:S01]  /*36b0*/  FSEL R191, R216.reuse, -INF , P1 ;  /* 0xff800000d8bf7808 */ /* 0x040fe20000800000 */
[----:B------:R-:W-:Y:S01]  /*36c0*/  FMUL.FTZ R203, R203, R220 ;  /* 0x000000dccbcb7220 */ /* 0x000fe20000410000 */
[----:B------:R-:W-:Y:S01]  /*36d0*/  FFMA.FTZ R216, -R216, R216, 1 ;  /* 0x3f800000d8d87423 */ /* 0x000fe200000101d8 */
[----:B------:R-:W-:-:S02]  /*36e0*/  F2FP.BF16.F32.PACK_AB R194, R222, R215 ;  /* 0x000000d7dec2723e */ /* 0x000fc400000010ff */
[----:B------:R-:W-:Y:S01]  /*36f0*/  FFMA.FTZ R175, R191, UR37, -R14 ;  /* 0x00000025bfaf7c23 */ /* 0x000fe2000801080e */
[C---:B------:R-:W-:Y:S01]  /*3700*/  FSEL R14, R198.reuse, -INF , P2 ;  /* 0xff800000c60e7808 */ /* 0x040fe20001000000 */
[----:B------:R-:W-:Y:S01]  /*3710*/  MUFU.EX2 R23, R23 ;  /* 0x0000001700177308 */ /* 0x000fe20000000800 */
[----:B------:R-:W-:Y:S01]  /*3720*/  FFMA.FTZ R198, -R198, R198, 1 ;  /* 0x3f800000c6c67423 */ /* 0x000fe200000101c6 */
[----:B------:R-:W-:Y:S02]  /*3730*/  F2FP.BF16.F32.PACK_AB R195, R203, R204 ;  /* 0x000000cccbc3723e */ /* 0x000fe400000010ff */
[--C-:B-1----:R-:W-:Y:S01]  /*3740*/  FFMA.FTZ R13, R14, UR37, -R15.reuse ;  /* 0x000000250e0d7c23 */ /* 0x102fe2000801080f */
[C---:B--2---:R-:W-:Y:S01]  /*3750*/  FSEL R14, R217.reuse, -INF , P1 ;  /* 0xff800000d90e7808 */ /* 0x044fe20000800000 */
[----:B------:R-:W-:Y:S01]  /*3760*/  FFMA.FTZ R217, -R217, R217, 1 ;  /* 0x3f800000d9d97423 */ /* 0x000fe200000101d9 */
[----:B------:R-:W-:Y:S01]  /*3770*/  F2FP.BF16.F32.PACK_AB R204, R163, R159 ;  /* 0x0000009fa3cc723e */ /* 0x000fe200000010ff */
[----:B------:R-:W1:Y:S01]  /*3780*/  MUFU.EX2 R172, R172 ;  /* 0x000000ac00ac7308 */ /* 0x000e620000000800 */
[----:B---3--:R-:W-:Y:S01]  /*3790*/  FADD.FTZ R178, R178, -R20 ;  /* 0x80000014b2b27221 */ /* 0x008fe20000010000 */
[----:B------:R-:W-:Y:S01]  /*37a0*/  FFMA.FTZ R14, R14, UR37, -R15 ;  /* 0x000000250e0e7c23 */ /* 0x000fe2000801080f */
[--C-:B------:R-:W-:Y:S01]  /*37b0*/  FADD.FTZ R191, R177, -R21.reuse ;  /* 0x80000015b1bf7221 */ /* 0x100fe20000010000 */
[----:B------:R-:W-:Y:S01]  /*37c0*/  FADD.FTZ R220, R179, -R21 ;  /* 0x80000015b3dc7221 */ /* 0x000fe20000010000 */
[----:B-----5:R-:W-:Y:S01]  /*37d0*/  FMUL.FTZ R177, R171, R178 ;  /* 0x000000b2abb17220 */ /* 0x020fe20000410000 */
[----:B------:R-:W-:Y:S01]  /*37e0*/  FFMA.FTZ R15, -R221, R221, 1 ;  /* 0x3f800000dd0f7423 */ /* 0x000fe200000101dd */
[----:B------:R-:W-:Y:S01]  /*37f0*/  FFMA.FTZ R21, -R218, R218, 1 ;  /* 0x3f800000da157423 */ /* 0x000fe200000101da */
[----:B------:R-:W-:Y:S01]  /*3800*/  MUFU.EX2 R175, R175 ;  /* 0x000000af00af7308 */ /* 0x000fe20000000800 */
[----:B------:R-:W-:-:S07]  /*3810*/  F2FP.BF16.F32.PACK_AB R163, R22, R169 ;  /* 0x000000a916a3723e */ /* 0x000fce00000010ff */
[----:B------:R2:W3:Y:S01]  /*3820*/  MUFU.EX2 R173, R190 ;  /* 0x000000be00ad7308 */ /* 0x0004e20000000800 */
[C---:B-1----:R-:W-:Y:S01]  /*3830*/  FMUL.FTZ R191, R172.reuse, R191 ;  /* 0x000000bfacbf7220 */ /* 0x042fe20000410000 */
[----:B------:R-:W-:Y:S01]  /*3840*/  F2FP.BF16.F32.PACK_AB R172, R172, R23 ;  /* 0x00000017acac723e */ /* 0x000fe200000010ff */
[--C-:B----4-:R-:W-:Y:S01]  /*3850*/  FADD.FTZ R178, R181, -R19.reuse ;  /* 0x80000013b5b27221 */ /* 0x110fe20000010000 */
[----:B------:R-:W-:-:S04]  /*3860*/  FADD.FTZ R183, R183, -R19 ;  /* 0x80000013b7b77221 */ /* 0x000fc80000010000 */
[----:B------:R-:W1:Y:S01]  /*3870*/  MUFU.EX2 R174, R174 ;  /* 0x000000ae00ae7308 */ /* 0x000e620000000800 */
[----:B--2---:R-:W-:Y:S01]  /*3880*/  FADD.FTZ R190, R176, -R20 ;  /* 0x80000014b0be7221 */ /* 0x004fe20000010000 */
[----:B------:R-:W-:Y:S01]  /*3890*/  FFMA.FTZ R20, -R210, R210, 1 ;  /* 0x3f800000d2147423 */ /* 0x000fe200000101d2 */
[----:B------:R-:W-:Y:S02]  /*38a0*/  FFMA.FTZ R176, -R209, R209, 1 ;  /* 0x3f800000d1b07423 */ /* 0x000fe400000101d1 */
[----:B------:R-:W-:Y:S01]  /*38b0*/  FMUL.FTZ R190, R23, R190 ;  /* 0x000000be17be7220 */ /* 0x000fe20000410000 */
[----:B------:R-:W-:Y:S01]  /*38c0*/  FMUL.FTZ R20, R20, R177 ;  /* 0x000000b114147220 */ /* 0x000fe20000410000 */
[--C-:B------:R-:W-:Y:S01]  /*38d0*/  FADD.FTZ R177, R180, -R18.reuse ;  /* 0x80000012b4b17221 */ /* 0x100fe20000010000 */
[----:B------:R-:W2:Y:S01]  /*38e0*/  MUFU.EX2 R13, R13 ;  /* 0x0000000d000d7308 */ /* 0x000ea20000000800 */
[----:B------:R-:W-:Y:S01]  /*38f0*/  FADD.FTZ R18, R182, -R18 ;  /* 0x80000012b6127221 */ /* 0x000fe20000010000 */
[----:B---3--:R-:W-:Y:S01]  /*3900*/  FMUL.FTZ R220, R173, R220 ;  /* 0x000000dcaddc7220 */ /* 0x008fe20000410000 */
[----:B------:R-:W-:Y:S01]  /*3910*/  FMUL.FTZ R15, R15, R190 ;  /* 0x000000be0f0f7220 */ /* 0x000fe20000410000 */
[----:B------:R-:W-:Y:S01]  /*3920*/  FMUL.FTZ R176, R176, R191 ;  /* 0x000000bfb0b07220 */ /* 0x000fe20000410000 */
[----:B------:R-:W-:Y:S01]  /*3930*/  FMUL.FTZ R19, R175, R18 ;  /* 0x00000012af137220 */ /* 0x000fe20000410000 */
[----:B------:R-:W-:Y:S01]  /*3940*/  F2FP.BF16.F32.PACK_AB R191, R196, R155 ;  /* 0x0000009bc4bf723e */ /* 0x000fe200000010ff */
[----:B------:R-:W-:Y:S01]  /*3950*/  IMAD R155, R4, 0x2000, R11 ;  /* 0x00002000049b7824 */ /* 0x000fe200078e020b */
[----:B------:R-:W3:Y:S01]  /*3960*/  MUFU.EX2 R14, R14 ;  /* 0x0000000e000e7308 */ /* 0x000ee20000000800 */
[----:B-1----:R-:W-:Y:S01]  /*3970*/  FMUL.FTZ R177, R174, R177 ;  /* 0x000000b1aeb17220 */ /* 0x002fe20000410000 */
[----:B------:R-:W-:Y:S01]  /*3980*/  FMUL.FTZ R21, R21, R220 ;  /* 0x000000dc15157220 */ /* 0x000fe20000410000 */
[----:B------:R-:W-:Y:S01]  /*3990*/  FMUL.FTZ R19, R216, R19 ;  /* 0x00000013d8137220 */ /* 0x000fe20000410000 */
[----:B------:R-:W-:Y:S01]  /*39a0*/  F2FP.BF16.F32.PACK_AB R196, R176, R15 ;  /* 0x0000000fb0c4723e */ /* 0x000fe200000010ff */
[----:B------:R-:W-:Y:S01]  /*39b0*/  FMUL.FTZ R177, R212, R177 ;  /* 0x000000b1d4b17220 */ /* 0x000fe20000410000 */
[----:B------:R-:W-:Y:S01]  /*39c0*/  IMAD R15, R155, 0x2, R16 ;  /* 0x000000029b0f7824 */ /* 0x000fe200078e0210 */
[----:B------:R-:W-:Y:S01]  /*39d0*/  F2FP.BF16.F32.PACK_AB R190, R197, R154 ;  /* 0x0000009ac5be723e */ /* 0x000fe200000010ff */
[----:B--2---:R-:W-:Y:S01]  /*39e0*/  FMUL.FTZ R179, R13, R178 ;  /* 0x000000b20db37220 */ /* 0x004fe20000410000 */
[----:B------:R-:W-:-:S02]  /*39f0*/  F2FP.BF16.F32.PACK_AB R197, R21, R20 ;  /* 0x0000001415c5723e */ /* 0x000fc400000010ff */
        /* <DEDUP_REMOVED lines=11> */
[----:B------:R-:W-:-:S04]  /*3ab0*/  F2FP.BF16.F32.PACK_AB R175, R14, R175 ;  /* 0x000000af0eaf723e */ /* 0x000fc800000010ff */
[----:B------:R-:W-:-:S05]  /*3ac0*/  F2FP.BF16.F32.PACK_AB R199, R18, R19 ;  /* 0x0000001312c7723e */ /* 0x000fca00000010ff */
[----:B------:R1:W-:Y:S01]  /*3ad0*/  STSM.16.MT88.4 [R15+0x2a000], R196 ;  /* 0x02a000c40f007844 */ /* 0x0003e20000004200 */
[----:B------:R-:W-:-:S06]  /*3ae0*/  WARPGROUP.ARRIVE ;  /* 0x00000000000079c5 */ /* 0x000fcc0000000000 */
[----:B------:R-:W-:Y:S01]  /*3af0*/  HGMMA.64x128x16.F32.BF16 R88, R152, gdesc[UR4].tnspB, R88, gsb0 ;  /* 0x41e0000498587df0 */ /* 0x000fe20008001858 */
[----:B------:R-:W-:Y:S01]  /*3b00*/  UIADD3 UR6, UR4, 0x80, URZ ;  /* 0x0000008004067890 */ /* 0x000fe2000fffe03f */
[----:B------:R-:W-:Y:S01]  /*3b10*/  UMOV UR7, 0x40000040 ;  /* 0x4000004000077882 */ /* 0x000fe20000000000 */
[----:B-1----:R-:W-:-:S04]  /*3b20*/  SHF.R.U32.HI R15, RZ, 0x4, R229 ;  /* 0x00000004ff0f7819 */ /* 0x002fc800000116e5 */
[----:B------:R-:W-:-:S04]  /*3b30*/  LOP3.LUT R15, R15, 0x3fff, RZ, 0xc0, !PT ;  /* 0x00003fff0f0f7812 */ /* 0x000fc800078ec0ff */
[----:B------:R-:W-:-:S05]  /*3b40*/  LOP3.LUT R15, R15, 0x10000, RZ, 0xfc, !PT ;  /* 0x000100000f0f7812 */ /* 0x000fca00078efcff */
[----:B------:R-:W-:-:S05]  /*3b50*/  IMAD R15, R4, 0x400, R15 ;  /* 0x00000400040f7824 */ /* 0x000fca00078e020f */
[----:B------:R-:W-:Y:S01]  /*3b60*/  R2UR UR8, R15 ;  /* 0x000000000f0872ca */ /* 0x000fe200000e0000 */
[----:B------:R-:W-:Y:S02]  /*3b70*/  WARPGROUP.DEPBAR.LE gsb0, 0x0 ;  /* 0x00008000000079c5 */ /* 0x000fe40000010000 */
[----:B------:R-:W-:-:S06]  /*3b80*/  WARPGROUP.ARRIVE ;  /* 0x00000000000079c5 */ /* 0x000fcc0000000000 */
        /* <DEDUP_REMOVED lines=76> */
.L_x_495:
        /* <DEDUP_REMOVED lines=49> */
.L_x_496:
        /* <DEDUP_REMOVED lines=11> */
[----:B------:R-:W-:Y:S01]  /*4410*/  ULDC UR4, c[0x0][0x740] ;  /* 0x0001d00000047ab9 */ /* 0x000fe20000000800 */
[----:B------:R-:W-:Y:S01]  /*4420*/  PLOP3.LUT P0, PT, PT, PT, PT, 0x8, 0x0 ;  /* 0x000000000000781c */ /* 0x000fe20003f0e170 */
        /* <DEDUP_REMOVED lines=63> */
[----:B------:R-:W-:-:S07]  /*4820*/  FMUL.FTZ R87, R87, UR4 ;  /* 0x0000000457577c20 */ /* 0x000fce0008410000 */
.L_x_479:
[----:B------:R-:W-:Y:S05]  /*4830*/  @P0 BRA `(.L_x_498) ;  /* 0x0000001c00ac0947 */ /* 0x000fea0003800000 */
[----:B------:R-:W2:Y:S01]  /*4840*/  S2R R16, SR_TID.X ;  /* 0x0000000000107919 */ /* 0x000ea20000002100 */
[----:B------:R-:W4:Y:S01]  /*4850*/  S2UR UR5, SR_CgaCtaId ;  /* 0x00000000000579c3 */ /* 0x000f220000008800 */
[----:B------:R-:W-:Y:S01]  /*4860*/  UMOV UR4, 0x400 ;  /* 0x0000040000047882 */ /* 0x000fe20000000000 */
[----:B------:R-:W-:-:S06]  /*4870*/  F2FP.BF16.F32.PACK_AB R88, R89, R88 ;  /* 0x000000585958723e */ /* 0x000fcc00000010ff */
[----:B------:R-:W-:Y:S01]  /*4880*/  BAR.SYNC.DEFER_BLOCKING 0x1, 0x100 ;  /* 0x0044000000007b1d */ /* 0x000fe20000010000 */
[----:B------:R-:W-:Y:S02]  /*4890*/  F2FP.BF16.F32.PACK_AB R89, R91, R90 ;  /* 0x0000005a5b59723e */ /* 0x000fe400000010ff */
[----:B------:R-:W-:Y:S02]  /*48a0*/  F2FP.BF16.F32.PACK_AB R96, R97, R96 ;  /* 0x000000606160723e */ /* 0x000fe400000010ff */
[----:B------:R-:W-:-:S03]  /*48b0*/  F2FP.BF16.F32.PACK_AB R90, R93, R92 ;  /* 0x0000005c5d5a723e */ /* 0x000fc600000010ff */
[----:B------:R-:W3:Y:S01]  /*48c0*/  LDC.64 R26, c[0x0][0x870] ;  /* 0x00021c00ff1a7b82 */ /* 0x000ee20000000a00 */
[----:B------:R-:W-:Y:S02]  /*48d0*/  F2FP.BF16.F32.PACK_AB R91, R95, R94 ;  /* 0x0000005e5f5b723e */ /* 0x000fe400000010ff */
[----:B------:R-:W-:Y:S02]  /*48e0*/  F2FP.BF16.F32.PACK_AB R97, R99, R98 ;  /* 0x000000626361723e */ /* 0x000fe400000010ff */
[----:B------:R-:W-:Y:S02]  /*48f0*/  F2FP.BF16.F32.PACK_AB R104, R105, R104 ;  /* 0x000000686968723e */ /* 0x000fe400000010ff */
[----:B------:R-:W-:Y:S01]  /*4900*/  F2FP.BF16.F32.PACK_AB R98, R101, R100 ;  /* 0x000000646562723e */ /* 0x000fe200000010ff */
[----:B------:R-:W3:Y:S01]  /*4910*/  LDC.64 R38, c[0x0][0x850] ;  /* 0x00021400ff267b82 */ /* 0x000ee20000000a00 */
[----:B------:R-:W-:Y:S02]  /*4920*/  F2FP.BF16.F32.PACK_AB R99, R103, R102 ;  /* 0x000000666763723e */ /* 0x000fe400000010ff */
[----:B------:R-:W-:-:S02]  /*4930*/  F2FP.BF16.F32.PACK_AB R105, R107, R106 ;  /* 0x0000006a6b69723e */ /* 0x000fc400000010ff */
[----:B------:R-:W-:Y:S01]  /*4940*/  F2FP.BF16.F32.PACK_AB R112, R113, R112 ;  /* 0x000000707170723e */ /* 0x000fe200000010ff */
[----:B----4-:R-:W-:Y:S01]  /*4950*/  ULEA UR4, UR5, UR4, 0x18 ;  /* 0x0000000405047291 */ /* 0x010fe2000f8ec03f */
[----:B------:R-:W-:Y:S02]  /*4960*/  F2FP.BF16.F32.PACK_AB R106, R109, R108 ;  /* 0x0000006c6d6a723e */ /* 0x000fe400000010ff */
[----:B------:R-:W-:Y:S02]  /*4970*/  F2FP.BF16.F32.PACK_AB R107, R111, R110 ;  /* 0x0000006e6f6b723e */ /* 0x000fe400000010ff */
[----:B------:R-:W-:Y:S02]  /*4980*/  F2FP.BF16.F32.PACK_AB R113, R115, R114 ;  /* 0x000000727371723e */ /* 0x000fe400000010ff */
[----:B--2---:R-:W-:Y:S02]  /*4990*/  IADD3 R16, R16, -0x80, RZ ;  /* 0xffffff8010107810 */ /* 0x004fe40007ffe0ff */
[----:B------:R-:W-:-:S02]  /*49a0*/  F2FP.BF16.F32.PACK_AB R120, R121, R120 ;  /* 0x000000787978723e */ /* 0x000fc400000010ff */
[----:B------:R-:W-:Y:S02]  /*49b0*/  SHF.R.S32.HI R15, RZ, 0x1f, R16 ;  /* 0x0000001fff0f7819 */ /* 0x000fe40000011410 */
[----:B------:R-:W-:Y:S02]  /*49c0*/  F2FP.BF16.F32.PACK_AB R114, R117, R116 ;  /* 0x000000747572723e */ /* 0x000fe400000010ff */
[CC--:B------:R-:W-:Y:S02]  /*49d0*/  LEA.HI R0, R15.reuse, R16.reuse, RZ, 0x4 ;  /* 0x000000100f007211 */ /* 0x0c0fe400078f20ff */
[----:B------:R-:W-:Y:S02]  /*49e0*/  LEA.HI R19, R15, R16, RZ, 0x5 ;  /* 0x000000100f137211 */ /* 0x000fe400078f28ff */
[----:B-1----:R-:W-:Y:S02]  /*49f0*/  LOP3.LUT R3, R0, 0xfffffff0, RZ, 0xc0, !PT ;  /* 0xfffffff000037812 */ /* 0x002fe400078ec0ff */
[----:B------:R-:W-:Y:S01]  /*4a00*/  SHF.R.S32.HI R0, RZ, 0x4, R0 ;  /* 0x00000004ff007819 */ /* 0x000fe20000011400 */
[----:B------:R-:W-:Y:S01]  /*4a10*/  IMAD.SHL.U32 R19, R19, 0x20, RZ ;  /* 0x0000002013137824 */ /* 0x000fe200078e00ff */
[----:B------:R-:W-:Y:S01]  /*4a20*/  F2FP.BF16.F32.PACK_AB R115, R119, R118 ;  /* 0x000000767773723e */ /* 0x000fe200000010ff */
[----:B---3--:R-:W-:Y:S01]  /*4a30*/  IMAD.IADD R2, R16, 0x1, -R3 ;  /* 0x0000000110027824 */ /* 0x008fe200078e0a03 */
[----:B------:R-:W-:Y:S01]  /*4a40*/  F2FP.BF16.F32.PACK_AB R121, R123, R122 ;  /* 0x0000007a7b79723e */ /* 0x000fe200000010ff */
[----:B------:R-:W-:Y:S01]  /*4a50*/  IMAD.SHL.U32 R18, R0, 0x8, RZ ;  /* 0x0000000800127824 */ /* 0x000fe200078e00ff */
[----:B------:R-:W-:Y:S01]  /*4a60*/  LOP3.LUT R20, R19, 0x7ffffc00, RZ, 0xc0, !PT ;  /* 0x7ffffc0013147812 */ /* 0x000fe200078ec0ff */
[----:B------:R-:W-:Y:S01]  /*4a70*/  IMAD.MOV.U32 R19, RZ, RZ, 0x40 ;  /* 0x00000040ff137424 */ /* 0x000fe200078e00ff */
[----:B------:R-:W-:-:S02]  /*4a80*/  SHF.R.S32.HI R3, RZ, 0x1f, R2 ;  /* 0x0000001fff037819 */ /* 0x000fc40000011402 */
[----:B------:R-:W-:Y:S02]  /*4a90*/  F2FP.BF16.F32.PACK_AB R128, R129, R128 ;  /* 0x000000808180723e */ /* 0x000fe400000010ff */
[----:B------:R-:W-:Y:S02]  /*4aa0*/  LEA.HI R13, R3, R2, RZ, 0x3 ;  /* 0x00000002030d7211 */ /* 0x000fe400078f18ff */
[----:B------:R-:W-:Y:S02]  /*4ab0*/  F2FP.BF16.F32.PACK_AB R122, R125, R124 ;  /* 0x0000007c7d7a723e */ /* 0x000fe400000010ff */
[----:B------:R-:W-:Y:S02]  /*4ac0*/  LOP3.LUT R3, R13, 0xfffffff8, RZ, 0xc0, !PT ;  /* 0xfffffff80d037812 */ /* 0x000fe400078ec0ff */
[----:B------:R-:W-:Y:S02]  /*4ad0*/  SHF.R.S32.HI R13, RZ, 0x3, R13 ;  /* 0x00000003ff0d7819 */ /* 0x000fe4000001140d */
[----:B------:R-:W-:Y:S01]  /*4ae0*/  F2FP.BF16.F32.PACK_AB R123, R127, R126 ;  /* 0x0000007e7f7b723e */ /* 0x000fe200000010ff */
[----:B------:R-:W-:Y:S01]  /*4af0*/  IMAD.IADD R3, R2, 0x1, -R3 ;  /* 0x0000000102037824 */ /* 0x000fe200078e0a03 */
[----:B------:R-:W-:Y:S01]  /*4b00*/  F2FP.BF16.F32.PACK_AB R129, R131, R130 ;  /* 0x000000828381723e */ /* 0x000fe200000010ff */
[----:B------:R-:W-:Y:S01]  /*4b10*/  IMAD R20, R13, 0x200, R20 ;  /* 0x000002000d147824 */ /* 0x000fe200078e0214 */
[----:B------:R-:W-:Y:S01]  /*4b20*/  F2FP.BF16.F32.PACK_AB R136, R137, R136 ;  /* 0x000000888988723e */ /* 0x000fe200000010ff */
[C---:B------:R-:W-:Y:S01]  /*4b30*/  IMAD.SHL.U32 R17, R3.reuse, 0x40, RZ ;  /* 0x0000004003117824 */ /* 0x040fe200078e00ff */
[----:B------:R-:W-:-:S02]  /*4b40*/  R2P PR, R3, 0x6 ;  /* 0x0000000603007804 */ /* 0x000fc40000000000 */
[----:B------:R-:W-:Y:S02]  /*4b50*/  F2FP.BF16.F32.PACK_AB R130, R133, R132 ;  /* 0x000000848582723e */ /* 0x000fe400000010ff */
[----:B------:R-:W-:Y:S02]  /*4b60*/  LOP3.LUT R17, R17, 0x1c0, RZ, 0xc0, !PT ;  /* 0x000001c011117812 */ /* 0x000fe400078ec0ff */
[----:B------:R-:W-:Y:S02]  /*4b70*/  SEL R19, R19, 0xffffffc0, !P2 ;  /* 0xffffffc013137807 */ /* 0x000fe40005000000 */
[----:B------:R-:W-:Y:S02]  /*4b80*/  LOP3.LUT R18, R17, 0x8, R18, 0xf8, !PT ;  /* 0x0000000811127812 */ /* 0x000fe400078ef812 */
[----:B------:R-:W-:Y:S02]  /*4b90*/  SHF.R.U32.HI R17, RZ, 0x3, R17 ;  /* 0x00000003ff117819 */ /* 0x000fe40000011611 */
[----:B------:R-:W-:-:S02]  /*4ba0*/  F2FP.BF16.F32.PACK_AB R131, R135, R134 ;  /* 0x000000868783723e */ /* 0x000fc400000010ff */
[----:B------:R-:W-:Y:S01]  /*4bb0*/  LOP3.LUT R17, R18, R17, RZ, 0x3c, !PT ;  /* 0x0000001112117212 */ /* 0x000fe200078e3cff */
[----:B------:R-:W-:Y:S01]  /*4bc0*/  IMAD.MOV.U32 R18, RZ, RZ, 0x20 ;  /* 0x00000020ff127424 */ /* 0x000fe200078e00ff */
[----:B------:R-:W-:Y:S02]  /*4bd0*/  F2FP.BF16.F32.PACK_AB R137, R139, R138 ;  /* 0x0000008a8b89723e */ /* 0x000fe400000010ff */
[----:B------:R-:W-:Y:S01]  /*4be0*/  F2FP.BF16.F32.PACK_AB R144, R145, R144 ;  /* 0x000000909190723e */ /* 0x000fe200000010ff */
[----:B------:R-:W-:Y:S01]  /*4bf0*/  IMAD.IADD R17, R17, 0x1, R20 ;  /* 0x0000000111117824 */ /* 0x000fe200078e0214 */
[----:B------:R-:W-:Y:S02]  /*4c00*/  SEL R18, R18, 0xffffffe0, !P1 ;  /* 0xffffffe012127807 */ /* 0x000fe40004800000 */
[----:B------:R-:W-:Y:S02]  /*4c10*/  F2FP.BF16.F32.PACK_AB R138, R141, R140 ;  /* 0x0000008c8d8a723e */ /* 0x000fe400000010ff */
[----:B------:R-:W-:-:S02]  /*4c20*/  LEA R17, R17, UR4, 0x1 ;  /* 0x0000000411117c11 */ /* 0x000fc4000f8e08ff */
[----:B------:R-:W-:Y:S02]  /*4c30*/  F2FP.BF16.F32.PACK_AB R139, R143, R142 ;  /* 0x0000008e8f8b723e */ /* 0x000fe400000010ff */
[--C-:B------:R-:W-:Y:S01]  /*4c40*/  IADD3 R20, R18, 0x8000, R17.reuse ;  /* 0x0000800012147810 */ /* 0x100fe20007ffe011 */
[----:B------:R-:W-:Y:S01]  /*4c50*/  STSM.16.M88.4 [R17+0x8000], R88 ;  /* 0x0080005811007844 */ /* 0x000fe20000000200 */
[----:B------:R-:W-:Y:S02]  /*4c60*/  IADD3 R21, R19, 0x8000, R17 ;  /* 0x0000800013157810 */ /* 0x000fe40007ffe011 */
[----:B------:R-:W-:Y:S01]  /*4c70*/  F2FP.BF16.F32.PACK_AB R145, R147, R146 ;  /* 0x000000929391723e */ /* 0x000fe200000010ff */
[----:B------:R-:W-:Y:S01]  /*4c80*/  IMAD.IADD R22, R20, 0x1, R19 ;  /* 0x0000000114167824 */ /* 0x000fe200078e0213 */
[----:B------:R-:W-:Y:S01]  /*4c90*/  STSM.16.M88.4 [R20], R96 ;  /* 0x0000006014007844 */ /* 0x000fe20000000200 */
[----:B------:R-:W-:Y:S01]  /*4ca0*/  F2FP.BF16.F32.PACK_AB R146, R149, R148 ;  /* 0x000000949592723e */ /* 0x000fe200000010ff */
[----:B------:R-:W1:Y:S01]  /*4cb0*/  LDC.64 R18, c[0x0][0x870] ;  /* 0x00021c00ff127b82 */ /* 0x000e620000000a00 */
[----:B------:R-:W-:Y:S01]  /*4cc0*/  F2FP.BF16.F32.PACK_AB R147, R151, R150 ;  /* 0x000000969793723e */ /* 0x000fe200000010ff */
[----:B------:R-:W-:Y:S01]  /*4cd0*/  STSM.16.M88.4 [R21], R104 ;  /* 0x0000006815007844 */ /* 0x000fe20000000200 */
[----:B------:R-:W-:-:S02]  /*4ce0*/  F2FP.BF16.F32.PACK_AB R4, R25, R4 ;  /* 0x000000041904723e */ /* 0x000fc400000010ff */
[----:B------:R-:W-:Y:S01]  /*4cf0*/  F2FP.BF16.F32.PACK_AB R5, R8, R5 ;  /* 0x000000050805723e */ /* 0x000fe200000010ff */
[----:B------:R-:W-:Y:S01]  /*4d00*/  STSM.16.M88.4 [R22], R112 ;  /* 0x0000007016007844 */ /* 0x000fe20000000200 */
[----:B------:R-:W-:Y:S02]  /*4d10*/  F2FP.BF16.F32.PACK_AB R6, R29, R6 ;  /* 0x000000061d06723e */ /* 0x000fe400000010ff */
[----:B------:R-:W-:Y:S01]  /*4d20*/  F2FP.BF16.F32.PACK_AB R7, R10, R7 ;  /* 0x000000070a07723e */ /* 0x000fe200000010ff */
[----:B------:R-:W-:Y:S01]  /*4d30*/  STSM.16.M88.4 [R17+0xc000], R120 ;  /* 0x00c0007811007844 */ /* 0x000fe20000000200 */
[----:B------:R-:W-:Y:S02]  /*4d40*/  F2FP.BF16.F32.PACK_AB R40, R41, R40 ;  /* 0x000000282928723e */ /* 0x000fe400000010ff */
[----:B------:R-:W-:Y:S01]  /*4d50*/  F2FP.BF16.F32.PACK_AB R8, R33, R32 ;  /* 0x000000202108723e */ /* 0x000fe200000010ff */
[----:B------:R-:W-:Y:S01]  /*4d60*/  STSM.16.M88.4 [R20+0x4000], R128 ;  /* 0x0040008014007844 */ /* 0x000fe20000000200 */
[----:B------:R-:W-:-:S02]  /*4d70*/  F2FP.BF16.F32.PACK_AB R9, R12, R9 ;  /* 0x000000090c09723e */ /* 0x000fc400000010ff */
[----:B------:R-:W-:Y:S01]  /*4d80*/  F2FP.BF16.F32.PACK_AB R10, R37, R36 ;  /* 0x00000024250a723e */ /* 0x000fe200000010ff */
[----:B------:R-:W-:Y:S01]  /*4d90*/  STSM.16.M88.4 [R21+0x4000], R136 ;  /* 0x0040008815007844 */ /* 0x000fe20000000200 */
[----:B------:R-:W-:Y:S02]  /*4da0*/  F2FP.BF16.F32.PACK_AB R11, R14, R11 ;  /* 0x0000000b0e0b723e */ /* 0x000fe400000010ff */
[----:B------:R-:W-:Y:S01]  /*4db0*/  F2FP.BF16.F32.PACK_AB R41, R43, R42 ;  /* 0x0000002a2b29723e */ /* 0x000fe200000010ff */
[----:B------:R-:W-:Y:S01]  /*4dc0*/  STSM.16.M88.4 [R22+0x4000], R144 ;  /* 0x0040009016007844 */ /* 0x000fe20000000200 */
[----:B------:R-:W-:Y:S01]  /*4dd0*/  F2FP.BF16.F32.PACK_AB R48, R49, R48 ;  /* 0x000000303130723e */ /* 0x000fe200000010ff */
[----:B-1----:R-:W-:Y:S01]  /*4de0*/  IMAD.WIDE R18, R228, 0x4, R18 ;  /* 0x00000004e4127825 */ /* 0x002fe200078e0212 */
[----:B------:R-:W-:Y:S01]  /*4df0*/  F2FP.BF16.F32.PACK_AB R42, R45, R44 ;  /* 0x0000002c2d2a723e */ /* 0x000fe200000010ff */
[----:B------:R1:W-:Y:S01]  /*4e00*/  STSM.16.M88.4 [R17], R4 ;  /* 0x0000000411007844 */ /* 0x0003e20000000200 */
        /* <DEDUP_REMOVED lines=8> */
[----:B------:R-:W-:Y:S01]  /*4e90*/  F2FP.BF16.F32.PACK_AB R64, R65, R64 ;  /* 0x000000404140723e */ /* 0x000fe200000010ff */
[----:B------:R4:W-:Y:S01]  /*4ea0*/  STSM.16.M88.4 [R22+-0x8000], R48 ;  /* 0xff80003016007844 */ /* 0x0009e20000000200 */
[----:B------:R-:W-:Y:S01]  /*4eb0*/  F2FP.BF16.F32.PACK_AB R58, R61, R60 ;  /* 0x0000003c3d3a723e */ /* 0x000fe200000010ff */
[----:B-1----:R-:W1:Y:S01]  /*4ec0*/  LDC.64 R4, c[0x0][0x878] ;  /* 0x00021e00ff047b82 */ /* 0x002e620000000a00 */
[----:B------:R-:W-:-:S02]  /*4ed0*/  F2FP.BF16.F32.PACK_AB R59, R63, R62 ;  /* 0x0000003e3f3b723e */ /* 0x000fc400000010ff */
[----:B------:R-:W-:Y:S02]  /*4ee0*/  F2FP.BF16.F32.PACK_AB R65, R67, R66 ;  /* 0x000000424341723e */ /* 0x000fe400000010ff */
        /* <DEDUP_REMOVED lines=13> */
[----:B------:R-:W-:-:S03]  /*4fc0*/  ISETP.NE.U32.AND P3, PT, R26, RZ, PT ;  /* 0x000000ff1a00720c */ /* 0x000fc60003f65070 */
[----:B------:R4:W-:Y:S01]  /*4fd0*/  STSM.16.M88.4 [R22+-0x4000], R80 ;  /* 0xffc0005016007844 */ /* 0x0009e20000000200 */
[----:B------:R-:W-:Y:S01]  /*4fe0*/  ISETP.NE.AND.EX P3, PT, R27, RZ, PT, P3 ;  /* 0x000000ff1b00720c */ /* 0x000fe20003f65330 */
[----:B------:R-:W-:-:S12]  /*4ff0*/  BAR.SYNC.DEFER_BLOCKING 0x1, 0x100 ;  /* 0x0044000000007b1d */ /* 0x000fd80000010000 */
[----:B------:R-:W4:Y:S01]  /*5000*/  @P3 LDG.E R7, desc[UR38][R18.64] ;  /* 0x0000002612073981 */ /* 0x000f22000c1e1900 */
[----:B-1----:R-:W-:Y:S01]  /*5010*/  ISETP.NE.U32.AND P0, PT, R4, RZ, PT ;  /* 0x000000ff0400720c */ /* 0x002fe20003f05070 */
[----:B------:R-:W-:Y:S01]  /*5020*/  ULDC UR5, c[0x0][0x808] ;  /* 0x0002020000057ab9 */ /* 0x000fe20000000800 */
[----:B--2---:R-:W-:Y:S01]  /*5030*/  LEA.HI R9, R15, R16, RZ, 0x7 ;  /* 0x000000100f097211 */ /* 0x004fe200078f38ff */
[----:B---3--:R-:W1:Y:S01]  /*5040*/  S2R R43, SR_CTAID.X ;  /* 0x00000000002b7919 */ /* 0x008e620000002500 */
[----:B------:R-:W-:Y:S01]  /*5050*/  ISETP.NE.AND.EX P0, PT, R5, RZ, PT, P0 ;  /* 0x000000ff0500720c */ /* 0x000fe20003f05300 */
[----:B------:R-:W-:Y:S02]  /*5060*/  IMAD.SHL.U32 R8, R0, 0x40, RZ ;  /* 0x0000004000087824 */ /* 0x000fe400078e00ff */
[----:B------:R-:W-:Y:S02]  /*5070*/  IMAD.SHL.U32 R3, R3, 0x8, RZ ;  /* 0x0000000803037824 */ /* 0x000fe400078e00ff */
[----:B------:R-:W-:-:S08]  /*5080*/  IMAD.U32 R6, RZ, RZ, UR5 ;  /* 0x00000005ff067e24 */ /* 0x000fd0000f8e00ff */
[----:B------:R-:W2:Y:S01]  /*5090*/  @P0 LDC.64 R4, c[0x0][0x878] ;  /* 0x00021e00ff040b82 */ /* 0x000ea20000000a00 */
[----:B------:R-:W-:Y:S01]  /*50a0*/  IMAD.SHL.U32 R9, R9, 0x4, RZ ;  /* 0x0000000409097824 */ /* 0x000fe200078e00ff */
[----:B------:R-:W-:-:S04]  /*50b0*/  LOP3.LUT R8, R8, 0x1c0, RZ, 0xc0, !PT ;  /* 0x000001c008087812 */ /* 0x000fc800078ec0ff */
[----:B------:R-:W-:Y:S02]  /*50c0*/  LOP3.LUT R3, R8, 0x38, R3, 0xf8, !PT ;  /* 0x0000003808037812 */ /* 0x000fe400078ef803 */
[----:B------:R-:W-:Y:S02]  /*50d0*/  LOP3.LUT R10, R9, 0x7ffffe00, RZ, 0xc0, !PT ;  /* 0x7ffffe00090a7812 */ /* 0x000fe400078ec0ff */
[----:B------:R-:W-:Y:S01]  /*50e0*/  SHF.R.U32.HI R8, RZ, 0x3, R8 ;  /* 0x00000003ff087819 */ /* 0x000fe20000011608 */
[----:B------:R-:W3:Y:S02]  /*50f0*/  S2UR UR5, SR_CTAID.Y ;  /* 0x00000000000579c3 */ /* 0x000ee40000002600 */
[----:B------:R-:W-:Y:S01]  /*5100*/  IMAD R10, R13, 0x2000, R10 ;  /* 0x000020000d0a7824 */ /* 0x000fe200078e020a */
[----:B------:R-:W-:Y:S02]  /*5110*/  LOP3.LUT R3, R3, R8, RZ, 0x3c, !PT ;  /* 0x0000000803037212 */ /* 0x000fe400078e3cff */
[----:B------:R-:W-:Y:S01]  /*5120*/  CS2R R28, SRZ ;  /* 0x00000000001c7805 */ /* 0x000fe2000001ff00 */
[----:B--2---:R-:W-:-:S04]  /*5130*/  @P0 IMAD.WIDE R4, R228, 0x4, R4 ;  /* 0x00000004e4040825 */ /* 0x004fc800078e0204 */
[----:B------:R-:W-:Y:S01]  /*5140*/  IMAD.IADD R3, R10, 0x1, R3 ;  /* 0x000000010a037824 */ /* 0x000fe200078e0203 */
[----:B------:R4:W5:Y:S02]  /*5150*/  @P0 LDG.E R6, desc[UR38][R4.64] ;  /* 0x0000002604060981 */ /* 0x000964000c1e1900 */
[----:B----4-:R-:W-:Y:S01]  /*5160*/  @P3 SHF.R.S32.HI R4, RZ, 0x1f, R7 ;  /* 0x0000001fff043819 */ /* 0x010fe20000011407 */
[----:B-1-3--:R-:W-:Y:S06]  /*5170*/  @P0 BRA `(.L_x_499) ;  /* 0x0000000000100947 */ /* 0x00afec0003800000 */
[----:B------:R-:W-:Y:S05]  /*5180*/  @!P3 BRA `(.L_x_499) ;  /* 0x00000000000cb947 */ /* 0x000fea0003800000 */
[----:B------:R-:W2:Y:S04]  /*5190*/  LDG.E R5, desc[UR38][R18.64] ;  /* 0x0000002612057981 */ /* 0x000ea8000c1e1900 */
[----:B-----5:R-:W2:Y:S02]  /*51a0*/  LDG.E R6, desc[UR38][R18.64+0x4] ;  /* 0x0000042612067981 */ /* 0x020ea4000c1e1900 */
[----:B--2---:R-:W-:-:S07]  /*51b0*/  IMAD.IADD R6, R6, 0x1, -R5 ;  /* 0x0000000106067824 */ /* 0x004fce00078e0a05 */
.L_x_499:
[----:B-----5:R-:W-:Y:S01]  /*51c0*/  IMAD R6, R43, -0x80, R6 ;  /* 0xffffff802b067824 */ /* 0x020fe200078e0206 */
[----:B------:R-:W-:Y:S01]  /*51d0*/  LEA R46, R3, UR4, 0x1 ;  /* 0x00000004032e7c11 */ /* 0x000fe2000f8e08ff */
[----:B------:R-:W-:Y:S01]  /*51e0*/  @P3 IMAD.MOV.U32 R28, RZ, RZ, R7 ;  /* 0x000000ffff1c3224 */ /* 0x000fe200078e0007 */
[----:B------:R-:W-:Y:S01]  /*51f0*/  USHF.R.S32.HI UR4, URZ, 0x1f, UR5 ;  /* 0x0000001f3f047899 */ /* 0x000fe20008011405 */
[----:B------:R-:W-:Y:S01]  /*5200*/  @P3 IMAD.MOV.U32 R29, RZ, RZ, R4 ;  /* 0x000000ffff1d3224 */ /* 0x000fe200078e0004 */
[----:B------:R-:W-:Y:S01]  /*5210*/  VIMNMX R51, R6, 0x80, PT ;  /* 0x0000008006337848 */ /* 0x000fe20003fe0100 */
[----:B------:R1:W2:Y:S01]  /*5220*/  LDS.128 R32, [R46+0x8800] ;  /* 0x008800002e207984 */ /* 0x0002a20000000c00 */
[C---:B------:R-:W-:Y:S01]  /*5230*/  VIADD R3, R0.reuse, 0x10 ;  /* 0x0000001000037836 */ /* 0x040fe20000000000 */
[----:B------:R-:W-:Y:S01]  /*5240*/  IADD3 R30, P0, R0, R28, RZ ;  /* 0x0000001c001e7210 */ /* 0x000fe20007f1e0ff */
[----:B------:R-:W-:Y:S01]  /*5250*/  IMAD.SHL.U32 R28, R2, 0x8, RZ ;  /* 0x00000008021c7824 */ /* 0x000fe200078e00ff */
[----:B------:R1:W3:Y:S01]  /*5260*/  LDS.128 R24, [R46+0x1000] ;  /* 0x001000002e187984 */ /* 0x0002e20000000c00 */
[----:B------:R-:W4:Y:S01]  /*5270*/  LDC.64 R48, c[0x0][0x820] ;  /* 0x00020800ff307b82 */ /* 0x000f220000000a00 */
[-C--:B------:R-:W-:Y:S01]  /*5280*/  ISETP.GE.AND P6, PT, R3, R51.reuse, PT ;  /* 0x000000330300720c */ /* 0x080fe20003fc6270 */
[----:B------:R-:W-:Y:S01]  /*5290*/  IMAD R36, R38, UR4, RZ ;  /* 0x0000000426247c24 */ /* 0x000fe2000f8e02ff */
[----:B------:R1:W1:Y:S01]  /*52a0*/  LDS.128 R20, [R46+0x1800] ;  /* 0x001800002e147984 */ /* 0x0002620000000c00 */
[C---:B------:R-:W-:Y:S01]  /*52b0*/  ISETP.GE.AND P2, PT, R0.reuse, R51, PT ;  /* 0x000000330000720c */ /* 0x040fe20003f46270 */
[C---:B------:R-:W-:Y:S01]  /*52c0*/  VIADD R2, R0.reuse, 0x20 ;  /* 0x0000002000027836 */ /* 0x040fe20000000000 */
[C---:B------:R-:W-:Y:S01]  /*52d0*/  LEA.HI.X.SX32 R31, R0.reuse, R29, 0x1, P0 ;  /* 0x0000001d001f7211 */ /* 0x040fe200000f0eff */
[----:B------:R1:W1:Y:S01]  /*52e0*/  LDS.128 R16, [R46+0x2000] ;  /* 0x002000002e107984 */ /* 0x0002620000000c00 */
[----:B------:R-:W-:Y:S01]  /*52f0*/  VIADD R3, R0, 0x30 ;  /* 0x0000003000037836 */ /* 0x000fe20000000000 */
[----:B------:R-:W-:Y:S01]  /*5300*/  SHF.R.S32.HI R29, RZ, 0x1f, R28 ;  /* 0x0000001fff1d7819 */ /* 0x000fe2000001141c */
[----:B------:R-:W-:Y:S01]  /*5310*/  ULDC UR8, c[0x0][0x83c] ;  /* 0x00020f0000087ab9 */ /* 0x000fe20000000800 */
[----:B------:R1:W1:Y:S01]  /*5320*/  LDS.128 R12, [R46+0x2800] ;  /* 0x002800002e0c7984 */ /* 0x0002620000000c00 */
[----:B------:R-:W-:Y:S01]  /*5330*/  SHF.R.S32.HI R37, RZ, 0x1f, R228 ;  /* 0x0000001fff257819 */ /* 0x000fe200000114e4 */
[----:B------:R-:W-:Y:S01]  /*5340*/  IMAD R39, R39, UR5, R36 ;  /* 0x0000000527277c24 */ /* 0x000fe2000f8e0224 */
[----:B------:R-:W-:Y:S01]  /*5350*/  ISETP.GE.OR P4, PT, R28, UR8, P2 ;  /* 0x000000081c007c0c */ /* 0x000fe20009786670 */
[----:B------:R1:W1:Y:S01]  /*5360*/  LDS.128 R8, [R46+0x3000] ;  /* 0x003000002e087984 */ /* 0x0002620000000c00 */
[----:B------:R-:W-:Y:S01]  /*5370*/  VIADD R36, R0, 0x40 ;  /* 0x0000004000247836 */ /* 0x000fe20000000000 */
[-C--:B------:R-:W-:Y:S01]  /*5380*/  ISETP.GE.AND P0, PT, R2, R51.reuse, PT ;  /* 0x000000330200720c */ /* 0x080fe20003f06270 */
[----:B------:R-:W-:Y:S01]  /*5390*/  ULDC.64 UR6, c[0x0][0x858] ;  /* 0x0002160000067ab9 */ /* 0x000fe20000000a00 */
[----:B------:R1:W1:Y:S01]  /*53a0*/  LDS.128 R4, [R46+0x3800] ;  /* 0x003800002e047984 */ /* 0x0002620000000c00 */
[-C--:B------:R-:W-:Y:S01]  /*53b0*/  ISETP.GE.AND P5, PT, R3, R51.reuse, PT ;  /* 0x000000330300720c */ /* 0x080fe20003fa6270 */
[----:B------:R-:W-:Y:S01]  /*53c0*/  IMAD.WIDE.U32 R2, R38, UR5, R28 ;  /* 0x0000000526027c25 */ /* 0x000fe2000f8e001c */
[----:B------:R-:W-:Y:S01]  /*53d0*/  SEL R50, R37, RZ, !P3 ;  /* 0x000000ff25327207 */ /* 0x000fe20005800000 */
[----:B------:R-:W-:Y:S01]  /*53e0*/  BSSY B0, `(.L_x_500) ;  /* 0x0000018000007945 */ /* 0x000fe20003800000 */
[----:B------:R-:W-:Y:S01]  /*53f0*/  ISETP.GE.AND P1, PT, R36, R51, PT ;  /* 0x000000332400720c */ /* 0x000fe20003f26270 */
[----:B------:R-:W-:Y:S01]  /*5400*/  IMAD.IADD R3, R3, 0x1, R39 ;  /* 0x0000000103037824 */ /* 0x000fe200078e0227 */
[----:B------:R-:W-:Y:S01]  /*5410*/  SEL R47, R228, RZ, !P3 ;  /* 0x000000ffe42f7207 */ /* 0x000fe20005800000 */
[----:B------:R-:W-:Y:S01]  /*5420*/  IMAD R36, R50, UR6, RZ ;  /* 0x0000000632247c24 */ /* 0x000fe2000f8e02ff */
[----:B------:R-:W-:-:S02]  /*5430*/  P2R R52, PR, RZ, 0x40 ;  /* 0x00000040ff347803 */ /* 0x000fc40000000000 */
[----:B------:R-:W-:Y:S01]  /*5440*/  P2R R53, PR, RZ, 0x20 ;  /* 0x00000020ff357803 */ /* 0x000fe20000000000 */
[C---:B------:R-:W-:Y:S01]  /*5450*/  IMAD R41, R47.reuse, UR7, R36 ;  /* 0x000000072f297c24 */ /* 0x040fe2000f8e0224 */
[----:B------:R-:W-:Y:S01]  /*5460*/  ISETP.GE.OR P3, PT, R28, UR8, P6 ;  /* 0x000000081c007c0c */ /* 0x000fe2000b766670 */
[----:B------:R-:W-:-:S04]  /*5470*/  IMAD.WIDE.U32 R44, R47, UR6, R2 ;  /* 0x000000062f2c7c25 */ /* 0x000fc8000f8e0002 */
[----:B------:R-:W-:-:S04]  /*5480*/  IMAD.WIDE R2, R43, 0x80, R30 ;  /* 0x000000802b027825 */ /* 0x000fc800078e021e */
[----:B------:R-:W-:Y:S01]  /*5490*/  IMAD.IADD R41, R45, 0x1, R41 ;  /* 0x000000012d297824 */ /* 0x000fe200078e0229 */
[----:B--23--:R-:W-:Y:S06]  /*54a0*/  @P4 BRA `(.L_x_501) ;  /* 0x00000000002c4947 */ /* 0x00cfec0003800000 */
[----:B------:R-:W2:Y:S01]  /*54b0*/  LDS.128 R36, [R46+0x8000] ;  /* 0x008000002e247984 */ /* 0x000ea20000000c00 */
[----:B------:R-:W-:Y:S01]  /*54c0*/  ULDC.64 UR6, c[0x0][0x848] ;  /* 0x0002120000067ab9 */ /* 0x000fe20000000a00 */
[----:B------:R-:W-:Y:S02]  /*54d0*/  IMAD.MOV.U32 R40, RZ, RZ, R44 ;  /* 0x000000ffff287224 */ /* 0x000fe400078e002c */
[----:B------:R-:W-:Y:S02]  /*54e0*/  IMAD R43, R3, UR6, RZ ;  /* 0x00000006032b7c24 */ /* 0x000fe4000f8e02ff */
[----:B------:R-:W-:-:S04]  /*54f0*/  IMAD.WIDE.U32 R30, R2, UR6, R40 ;  /* 0x00000006021e7c25 */ /* 0x000fc8000f8e0028 */
[----:B------:R-:W-:Y:S01]  /*5500*/  IMAD R43, R2, UR7, R43 ;  /* 0x00000007022b7c24 */ /* 0x000fe2000f8e022b */
[----:B------:R-:W-:Y:S02]  /*5510*/  ULDC.64 UR6, c[0x0][0x830] ;  /* 0x00020c0000067ab9 */ /* 0x000fe40000000a00 */
[----:B------:R-:W-:Y:S01]  /*5520*/  LEA R42, P4, R30, UR6, 0x1 ;  /* 0x000000061e2a7c11 */ /* 0x000fe2000f8808ff */
[----:B------:R-:W-:-:S05]  /*5530*/  IMAD.IADD R31, R31, 0x1, R43 ;  /* 0x000000011f1f7824 */ /* 0x000fca00078e022b */
[----:B------:R-:W-:-:S05]  /*5540*/  LEA.HI.X R43, R30, UR7, R31, 0x1, P4 ;  /* 0x000000071e2b7c11 */ /* 0x000fca000a0f0c1f */
[----:B--2---:R2:W-:Y:S02]  /*5550*/  STG.E.128 desc[UR38][R42.64], R36 ;  /* 0x000000242a007986 */ /* 0x0045e4000c101d26 */
.L_x_501:
[----:B------:R-:W-:Y:S05]  /*5560*/  BSYNC B0 ;  /* 0x0000000000007941 */ /* 0x000fea0003800000 */
.L_x_500:
[----:B------:R-:W-:Y:S04]  /*5570*/  BSSY B0, `(.L_x_502) ;  /* 0x000000f000007945 */ /* 0x000fe80003800000 */
[----:B------:R-:W-:Y:S05]  /*5580*/  @P3 BRA `(.L_x_503) ;  /* 0x0000000000343947 */ /* 0x000fea0003800000 */
[----:B--2---:R-:W-:Y:S01]  /*5590*/  IADD3 R37, P3, R2, 0x10, RZ ;  /* 0x0000001002257810 */ /* 0x004fe20007f7e0ff */
[----:B------:R-:W-:Y:S01]  /*55a0*/  ULDC.64 UR6, c[0x0][0x848] ;  /* 0x0002120000067ab9 */ /* 0x000fe20000000a00 */
[----:B------:R-:W-:-:S03]  /*55b0*/  IMAD.MOV.U32 R31, RZ, RZ, R41 ;  /* 0x000000ffff1f7224 */ /* 0x000fc600078e0029 */
[----:B------:R-:W-:-:S04]  /*55c0*/  IMAD.X R30, RZ, RZ, R3, P3 ;  /* 0x000000ffff1e7224 */ /* 0x000fc800018e0603 */
[----:B------:R-:W-:Y:S02]  /*55d0*/  IMAD R36, R30, UR6, RZ ;  /* 0x000000061e247c24 */ /* 0x000fe4000f8e02ff */
[----:B------:R-:W-:-:S04]  /*55e0*/  IMAD.MOV.U32 R30, RZ, RZ, R44 ;  /* 0x000000ffff1e7224 */ /* 0x000fc800078e002c */
[----:B------:R-:W-:-:S04]  /*55f0*/  IMAD.WIDE.U32 R30, R37, UR6, R30 ;  /* 0x00000006251e7c25 */ /* 0x000fc8000f8e001e */
[----:B------:R-:W-:Y:S01]  /*5600*/  IMAD R37, R37, UR7, R36 ;  /* 0x0000000725257c24 */ /* 0x000fe2000f8e0224 */
[----:B------:R-:W-:Y:S02]  /*5610*/  ULDC.64 UR6, c[0x0][0x830] ;  /* 0x00020c0000067ab9 */ /* 0x000fe40000000a00 */
[----:B------:R-:W-:Y:S01]  /*5620*/  LEA R36, P3, R30, UR6, 0x1 ;  /* 0x000000061e247c11 */ /* 0x000fe2000f8608ff */
[----:B------:R-:W-:-:S05]  /*5630*/  IMAD.IADD R31, R31, 0x1, R37 ;  /* 0x000000011f1f7824 */ /* 0x000fca00078e0225 */
[----:B------:R-:W-:-:S05]  /*5640*/  LEA.HI.X R37, R30, UR7, R31, 0x1, P3 ;  /* 0x000000071e257c11 */ /* 0x000fca00098f0c1f */
[----:B------:R3:W-:Y:S02]  /*5650*/  STG.E.128 desc[UR38][R36.64], R32 ;  /* 0x0000002024007986 */ /* 0x0007e4000c101d26 */
.L_x_503:
[----:B------:R-:W-:Y:S05]  /*5660*/  BSYNC B0 ;  /* 0x0000000000007941 */ /* 0x000fea0003800000 */
.L_x_502:
[----:B---3--:R3:W1:Y:S01]  /*5670*/  LDS.128 R32, [R46+0x9000] ;  /* 0x009000002e207984 */ /* 0x0086620000000c00 */
[C---:B------:R-:W-:Y:S01]  /*5680*/  ISETP.GE.OR P4, PT, R28.reuse, UR8, P0 ;  /* 0x000000081c007c0c */ /* 0x040fe20008786670 */
[----:B------:R-:W-:Y:S01]  /*5690*/  BSSY B0, `(.L_x_504) ;  /* 0x0000010000007945 */ /* 0x000fe20003800000 */
[----:B------:R-:W-:-:S11]  /*56a0*/  ISETP.GE.OR P3, PT, R28, UR8, P5 ;  /* 0x000000081c007c0c */ /* 0x000fd6000af66670 */
[----:B---3--:R-:W-:Y:S05]  /*56b0*/  @P4 BRA `(.L_x_505) ;  /* 0x0000000000344947 */ /* 0x008fea0003800000 */
        /* <DEDUP_REMOVED lines=12> */
[----:B-1----:R3:W-:Y:S02]  /*5780*/  STG.E.128 desc[UR38][R36.64], R32 ;  /* 0x0000002024007986 */ /* 0x0027e4000c101d26 */
.L_x_505:
[----:B------:R-:W-:Y:S05]  /*5790*/  BSYNC B0 ;  /* 0x0000000000007941 */ /* 0x000fea0003800000 */
.L_x_504:
[----:B-1-3--:R1:W3:Y:S01]  /*57a0*/  LDS.128 R32, [R46+0x9800] ;  /* 0x009800002e207984 */ /* 0x00a2e20000000c00 */
[----:B------:R-:W-:Y:S01]  /*57b0*/  BSSY B0, `(.L_x_506) ;  /* 0x0000010000007945 */ /* 0x000fe20003800000 */
[----:B--2---:R-:W-:-:S03]  /*57c0*/  VIADD R38, R0, 0x50 ;  /* 0x0000005000267836 */ /* 0x004fc60000000000 */
[----:B------:R-:W-:Y:S05]  /*57d0*/  @P3 BRA `(.L_x_507) ;  /* 0x0000000000343947 */ /* 0x000fea0003800000 */
[----:B------:R-:W-:Y:S01]  /*57e0*/  IADD3 R37, P3, R2, 0x30, RZ ;  /* 0x0000003002257810 */ /* 0x000fe20007f7e0ff */
        /* <DEDUP_REMOVED lines=11> */
[----:B---3--:R2:W-:Y:S02]  /*58a0*/  STG.E.128 desc[UR38][R36.64], R32 ;  /* 0x0000002024007986 */ /* 0x0085e4000c101d26 */
.L_x_507:
[----:B------:R-:W-:Y:S05]  /*58b0*/  BSYNC B0 ;  /* 0x0000000000007941 */ /* 0x000fea0003800000 */
.L_x_506:
[----:B--23--:R2:W3:Y:S01]  /*58c0*/  LDS.128 R32, [R46+0xa000] ;  /* 0x00a000002e207984 */ /* 0x00c4e20000000c00 */
[----:B------:R-:W-:Y:S01]  /*58d0*/  ISETP.GE.OR P4, PT, R28, UR8, P1 ;  /* 0x000000081c007c0c */ /* 0x000fe20008f86670 */
[----:B------:R-:W-:Y:S01]  /*58e0*/  BSSY B0, `(.L_x_508) ;  /* 0x0000010000007945 */ /* 0x000fe20003800000 */
[----:B------:R-:W-:-:S11]  /*58f0*/  ISETP.GE.AND P3, PT, R38, R51, PT ;  /* 0x000000332600720c */ /* 0x000fd60003f66270 */
[----:B--2---:R-:W-:Y:S05]  /*5900*/  @P4 BRA `(.L_x_509) ;  /* 0x0000000000344947 */ /* 0x004fea0003800000 */
        /* <DEDUP_REMOVED lines=13> */
.L_x_509:
[----:B------:R-:W-:Y:S05]  /*59e0*/  BSYNC B0 ;  /* 0x0000000000007941 */ /* 0x000fea0003800000 */
.L_x_508:
[----:B--23--:R2:W3:Y:S01]  /*59f0*/  LDS.128 R32, [R46+0xa800] ;  /* 0x00a800002e207984 */ /* 0x00c4e20000000c00 */
[----:B------:R-:W-:Y:S01]  /*5a00*/  ISETP.GE.OR P4, PT, R28, UR8, P3 ;  /* 0x000000081c007c0c */ /* 0x000fe20009f86670 */
[----:B------:R-:W-:Y:S01]  /*5a10*/  BSSY B0, `(.L_x_510) ;  /* 0x0000010000007945 */ /* 0x000fe20003800000 */
[----:B------:R-:W-:-:S11]  /*5a20*/  VIADD R38, R0, 0x60 ;  /* 0x0000006000267836 */ /* 0x000fd60000000000 */
        /* <DEDUP_REMOVED lines=14> */
.L_x_511:
[----:B------:R-:W-:Y:S05]  /*5b10*/  BSYNC B0 ;  /* 0x0000000000007941 */ /* 0x000fea0003800000 */
.L_x_510:
[----:B--23--:R2:W3:Y:S01]  /*5b20*/  LDS.128 R32, [R46+0xb000] ;  /* 0x00b000002e207984 */ /* 0x00c4e20000000c00 */
[----:B------:R-:W-:Y:S01]  /*5b30*/  ISETP.GE.AND P4, PT, R38, R51, PT ;  /* 0x000000332600720c */ /* 0x000fe20003f86270 */
[----:B------:R-:W-:Y:S01]  /*5b40*/  BSSY B0, `(.L_x_512) ;  /* 0x0000011000007945 */ /* 0x000fe20003800000 */
[----:B----4-:R-:W-:Y:S02]  /*5b50*/  IMAD R38, R48, UR4, RZ ;  /* 0x0000000430267c24 */ /* 0x010fe4000f8e02ff */
[----:B------:R-:W-:-:S13]  /*5b60*/  ISETP.GE.OR P5, PT, R28, UR8, P4 ;  /* 0x000000081c007c0c */ /* 0x000fda000a7a6670 */
        /* <DEDUP_REMOVED lines=14> */
.L_x_513:
[----:B------:R-:W-:Y:S05]  /*5c50*/  BSYNC B0 ;  /* 0x0000000000007941 */ /* 0x000fea0003800000 */
.L_x_512:
[----:B--23--:R2:W3:Y:S01]  /*5c60*/  LDS.128 R32, [R46+0xb800] ;  /* 0x00b800002e207984 */ /* 0x00c4e20000000c00 */
[----:B------:R-:W-:Y:S01]  /*5c70*/  VIADD R0, R0, 0x70 ;  /* 0x0000007000007836 */ /* 0x000fe20000000000 */
[----:B------:R-:W-:Y:S01]  /*5c80*/  BSSY B0, `(.L_x_514) ;  /* 0x0000013000007945 */ /* 0x000fe20003800000 */
[----:B------:R-:W-:Y:S02]  /*5c90*/  IMAD R43, R49, UR5, R38 ;  /* 0x00000005312b7c24 */ /* 0x000fe4000f8e0226 */
[----:B------:R-:W-:Y:S01]  /*5ca0*/  IMAD.WIDE.U32 R38, R48, UR5, R28 ;  /* 0x0000000530267c25 */ /* 0x000fe2000f8e001c */
[----:B------:R-:W-:-:S04]  /*5cb0*/  ISETP.GE.AND P5, PT, R0, R51, PT ;  /* 0x000000330000720c */ /* 0x000fc80003fa6270 */
[----:B------:R-:W-:-:S13]  /*5cc0*/  ISETP.GE.OR P6, PT, R28, UR8, P5 ;  /* 0x000000081c007c0c */ /* 0x000fda000afc6670 */
[----:B--2---:R-:W-:Y:S05]  /*5cd0*/  @P6 BRA `(.L_x_515) ;  /* 0x0000000000346947 */ /* 0x004fea0003800000 */
[----:B------:R-:W-:Y:S01]  /*5ce0*/  IADD3 R37, P6, R2, 0x70, RZ ;  /* 0x0000007002257810 */ /* 0x000fe20007fde0ff */
[----:B------:R-:W-:Y:S01]  /*5cf0*/  ULDC.64 UR6, c[0x0][0x848] ;  /* 0x0002120000067ab9 */ /* 0x000fe20000000a00 */
[----:B------:R-:W-:Y:S02]  /*5d00*/  IMAD.MOV.U32 R30, RZ, RZ, R44 ;  /* 0x000000ffff1e7224 */ /* 0x000fe400078e002c */
[----:B------:R-:W-:Y:S02]  /*5d10*/  IMAD.MOV.U32 R31, RZ, RZ, R41 ;  /* 0x000000ffff1f7224 */ /* 0x000fe400078e0029 */
[----:B------:R-:W-:Y:S02]  /*5d20*/  IMAD.X R0, RZ, RZ, R3, P6 ;  /* 0x000000ffff007224 */ /* 0x000fe400030e0603 */
[----:B------:R-:W-:-:S04]  /*5d30*/  IMAD.WIDE.U32 R30, R37, UR6, R30 ;  /* 0x00000006251e7c25 */ /* 0x000fc8000f8e001e */
[----:B------:R-:W-:-:S04]  /*5d40*/  IMAD R0, R0, UR6, RZ ;  /* 0x0000000600007c24 */ /* 0x000fc8000f8e02ff */
[----:B------:R-:W-:Y:S01]  /*5d50*/  IMAD R37, R37, UR7, R0 ;  /* 0x0000000725257c24 */ /* 0x000fe2000f8e0200 */
[----:B------:R-:W-:Y:S02]  /*5d60*/  ULDC.64 UR6, c[0x0][0x830] ;  /* 0x00020c0000067ab9 */ /* 0x000fe40000000a00 */
[----:B------:R-:W-:Y:S01]  /*5d70*/  LEA R36, P6, R30, UR6, 0x1 ;  /* 0x000000061e247c11 */ /* 0x000fe2000f8c08ff */
[----:B------:R-:W-:-:S05]  /*5d80*/  IMAD.IADD R31, R31, 0x1, R37 ;  /* 0x000000011f1f7824 */ /* 0x000fca00078e0225 */
[----:B------:R-:W-:-:S05]  /*5d90*/  LEA.HI.X R37, R30, UR7, R31, 0x1, P6 ;  /* 0x000000071e257c11 */ /* 0x000fca000b0f0c1f */
[----:B---3--:R2:W-:Y:S02]  /*5da0*/  STG.E.128 desc[UR38][R36.64], R32 ;  /* 0x0000002024007986 */ /* 0x0085e4000c101d26 */
.L_x_515:
[----:B------:R-:W-:Y:S05]  /*5db0*/  BSYNC B0 ;  /* 0x0000000000007941 */ /* 0x000fea0003800000 */
.L_x_514:
[----:B------:R-:W-:Y:S01]  /*5dc0*/  P2R R0, PR, RZ, 0x20 ;  /* 0x00000020ff007803 */ /* 0x000fe20000000000 */
[----:B------:R-:W-:Y:S01]  /*5dd0*/  ULDC UR6, c[0x0][0x80c] ;  /* 0x0002030000067ab9 */ /* 0x000fe20000000800 */
[----:B------:R-:W-:Y:S01]  /*5de0*/  ISETP.NE.AND P5, PT, R52, RZ, PT ;  /* 0x000000ff3400720c */ /* 0x000fe20003fa5270 */
[----:B------:R-:W-:Y:S01]  /*5df0*/  ULDC.64 UR4, c[0x0][0x828] ;  /* 0x00020a0000047ab9 */ /* 0x000fe20000000a00 */
[----:B------:R-:W-:Y:S01]  /*5e00*/  ISETP.NE.AND P6, PT, R53, RZ, PT ;  /* 0x000000ff3500720c */ /* 0x000fe20003fc5270 */
[----:B------:R-:W-:Y:S01]  /*5e10*/  IMAD.IADD R39, R39, 0x1, R43 ;  /* 0x0000000127277824 */ /* 0x000fe200078e022b */
[C---:B------:R-:W-:Y:S01]  /*5e20*/  ISETP.GE.OR P5, PT, R28.reuse, UR6, P5 ;  /* 0x000000061c007c0c */ /* 0x040fe2000afa6670 */
[----:B------:R-:W-:Y:S01]  /*5e30*/  BSSY B0, `(.L_x_516) ;  /* 0x000001a000007945 */ /* 0x000fe20003800000 */
[----:B------:R-:W-:Y:S01]  /*5e40*/  ISETP.GE.OR P2, PT, R28, UR6, P2 ;  /* 0x000000061c007c0c */ /* 0x000fe20009746670 */
[----:B------:R-:W-:Y:S01]  /*5e50*/  IMAD.WIDE.U32 R38, R47, UR4, R38 ;  /* 0x000000042f267c25 */ /* 0x000fe2000f8e0026 */
[----:B------:R-:W-:-:S02]  /*5e60*/  P2R R40, PR, RZ, 0x20 ;  /* 0x00000020ff287803 */ /* 0x000fc40000000000 */
[----:B------:R-:W-:Y:S01]  /*5e70*/  ISETP.NE.AND P5, PT, R0, RZ, PT ;  /* 0x000000ff0000720c */ /* 0x000fe20003fa5270 */
[----:B------:R-:W-:Y:S01]  /*5e80*/  IMAD R0, R50, UR4, RZ ;  /* 0x0000000432007c24 */ /* 0x000fe2000f8e02ff */
[C---:B------:R-:W-:Y:S02]  /*5e90*/  ISETP.GE.OR P0, PT, R28.reuse, UR6, P0 ;  /* 0x000000061c007c0c */ /* 0x040fe40008706670 */
[C---:B------:R-:W-:Y:S01]  /*5ea0*/  ISETP.GE.OR P6, PT, R28.reuse, UR6, P6 ;  /* 0x000000061c007c0c */ /* 0x040fe2000b7c6670 */
[----:B--23--:R-:W-:Y:S01]  /*5eb0*/  IMAD R35, R47, UR5, R0 ;  /* 0x000000052f237c24 */ /* 0x00cfe2000f8e0200 */
[C---:B------:R-:W-:Y:S02]  /*5ec0*/  ISETP.GE.OR P1, PT, R28.reuse, UR6, P1 ;  /* 0x000000061c007c0c */ /* 0x040fe40008f26670 */
[C---:B------:R-:W-:Y:S01]  /*5ed0*/  ISETP.GE.OR P3, PT, R28.reuse, UR6, P3 ;  /* 0x000000061c007c0c */ /* 0x040fe20009f66670 */
[----:B------:R-:W-:Y:S01]  /*5ee0*/  IMAD.IADD R35, R39, 0x1, R35 ;  /* 0x0000000127237824 */ /* 0x000fe200078e0223 */
[----:B------:R-:W-:-:S02]  /*5ef0*/  ISETP.GE.OR P4, PT, R28, UR6, P4 ;  /* 0x000000061c007c0c */ /* 0x000fc4000a786670 */
[----:B------:R-:W-:Y:S02]  /*5f00*/  ISETP.GE.OR P5, PT, R28, UR6, P5 ;  /* 0x000000061c007c0c */ /* 0x000fe4000afa6670 */
[----:B------:R2:W3:Y:S01]  /*5f10*/  LDS.128 R28, [R46] ;  /* 0x000000002e1c7984 */ /* 0x0004e20000000c00 */
[----:B------:R-:W-:Y:S10]  /*5f20*/  @P2 BRA `(.L_x_517) ;  /* 0x0000000000282947 */ /* 0x000ff40003800000 */
        /* <DEDUP_REMOVED lines=9> */
[----:B---3--:R4:W-:Y:S02]  /*5fc0*/  STG.E.128 desc[UR38][R36.64], R28 ;  /* 0x0000001c24007986 */ /* 0x0089e4000c101d26 */
.L_x_517:
[----:B------:R-:W-:Y:S05]  /*5fd0*/  BSYNC B0 ;  /* 0x0000000000007941 */ /* 0x000fea0003800000 */
.L_x_516:
[----:B---34-:R3:W4:Y:S01]  /*5fe0*/  LDS.128 R28, [R46+0x800] ;  /* 0x000800002e1c7984 */ /* 0x0187220000000c00 */
[----:B------:R-:W-:Y:S01]  /*5ff0*/  ISETP.NE.AND P2, PT, R40, RZ, PT ;  /* 0x000000ff2800720c */ /* 0x000fe20003f45270 */
[----:B------:R-:W-:-:S12]  /*6000*/  BSSY B0, `(.L_x_518) ;  /* 0x000000f000007945 */ /* 0x000fd80003800000 */
[----:B------:R-:W-:Y:S05]  /*6010*/  @P2 BRA `(.L_x_519) ;  /* 0x0000000000342947 */ /* 0x000fea0003800000 */
[----:B------:R-:W-:Y:S01]  /*6020*/  IADD3 R37, P2, R2, 0x10, RZ ;  /* 0x0000001002257810 */ /* 0x000fe20007f5e0ff */
[----:B------:R-:W-:Y:S01]  /*6030*/  ULDC.64 UR4, c[0x0][0x818] ;  /* 0x0002060000047ab9 */ /* 0x000fe20000000a00 */
[----:B------:R-:W-:Y:S01]  /*6040*/  MOV R32, R38 ;  /* 0x0000002600207202 */ /* 0x000fe20000000f00 */
        /* <DEDUP_REMOVED lines=9> */
[----:B----4-:R4:W-:Y:S02]  /*60e0*/  STG.E.128 desc[UR38][R36.64], R28 ;  /* 0x0000001c24007986 */ /* 0x0109e4000c101d26 */
.L_x_519:
[----:B------:R-:W-:Y:S05]  /*60f0*/  BSYNC B0 ;  /* 0x0000000000007941 */ /* 0x000fea0003800000 */
.L_x_518:
[----:B------:R-:W-:Y:S04]  /*6100*/  BSSY B0, `(.L_x_520) ;  /* 0x000000f000007945 */ /* 0x000fe80003800000 */
[----:B------:R-:W-:Y:S05]  /*6110*/  @P0 BRA `(.L_x_521) ;  /* 0x0000000000340947 */ /* 0x000fea0003800000 */
[----:B----4-:R-:W-:Y:S01]  /*6120*/  IADD3 R31, P0, R2, 0x20, RZ ;  /* 0x00000020021f7810 */ /* 0x010fe20007f1e0ff */
        /* <DEDUP_REMOVED lines=11> */
[----:B------:R4:W-:Y:S02]  /*61e0*/  STG.E.128 desc[UR38][R30.64], R24 ;  /* 0x000000181e007986 */ /* 0x0009e4000c101d26 */
.L_x_521:
[----:B------:R-:W-:Y:S05]  /*61f0*/  BSYNC B0 ;  /* 0x0000000000007941 */ /* 0x000fea0003800000 */
.L_x_520:
        /* <DEDUP_REMOVED lines=15> */
.L_x_523:
[----:B------:R-:W-:Y:S05]  /*62f0*/  BSYNC B0 ;  /* 0x0000000000007941 */ /* 0x000fea0003800000 */
.L_x_522:
        /* <DEDUP_REMOVED lines=15> */
.L_x_525:
[----:B------:R-:W-:Y:S05]  /*63f0*/  BSYNC B0 ;  /* 0x0000000000007941 */ /* 0x000fea0003800000 */
.L_x_524:
        /* <DEDUP_REMOVED lines=15> */
.L_x_527:
[----:B------:R-:W-:Y:S05]  /*64f0*/  BSYNC B0 ;  /* 0x0000000000007941 */ /* 0x000fea0003800000 */
.L_x_526:
        /* <DEDUP_REMOVED lines=15> */
.L_x_529:
[----:B------:R-:W-:Y:S05]  /*65f0*/  BSYNC B0 ;  /* 0x0000000000007941 */ /* 0x000fea0003800000 */
.L_x_528:
[----:B------:R-:W-:Y:S05]  /*6600*/  @P5 BRA `(.L_x_474) ;  /* 0x00000048003c5947 */ /* 0x000fea0003800000 */
[----:B----4-:R-:W-:Y:S01]  /*6610*/  IADD3 R9, P0, R2, 0x70, RZ ;  /* 0x0000007002097810 */ /* 0x010fe20007f1e0ff */
[----:B------:R-:W-:Y:S01]  /*6620*/  ULDC.64 UR4, c[0x0][0x818] ;  /* 0x0002060000047ab9 */ /* 0x000fe20000000a00 */
[----:B------:R-:W-:-:S03]  /*6630*/  IMAD.MOV.U32 R2, RZ, RZ, R38 ;  /* 0x000000ffff027224 */ /* 0x000fc600078e0026 */
[----:B------:R-:W-:Y:S02]  /*6640*/  IMAD.X R0, RZ, RZ, R3, P0 ;  /* 0x000000ffff007224 */ /* 0x000fe400000e0603 */
        /* <DEDUP_REMOVED lines=8> */
[----:B------:R4:W-:Y:S01]  /*66d0*/  STG.E.128 desc[UR38][R8.64], R4 ;  /* 0x0000000408007986 */ /* 0x0009e2000c101d26 */
[----:B------:R-:W-:Y:S05]  /*66e0*/  BRA `(.L_x_474) ;  /* 0x0000004800047947 */ /* 0x000fea0003800000 */
.L_x_498:
[----:B------:R-:W2:Y:S08]  /*66f0*/  LDC.64 R4, c[0x0][0x870] ;  /* 0x00021c00ff047b82 */ /* 0x000eb00000000a00 */
[----:B-1-3--:R-:W1:Y:S01]  /*6700*/  LDC.64 R2, c[0x0][0x870] ;  /* 0x00021c00ff027b82 */ /* 0x00ae620000000a00 */
[----:B------:R-:W-:Y:S01]  /*6710*/  ULDC UR4, c[0x0][0x808] ;  /* 0x0002020000047ab9 */ /* 0x000fe20000000800 */
[----:B------:R-:W3:Y:S06]  /*6720*/  S2R R13, SR_CTAID.X ;  /* 0x00000000000d7919 */ /* 0x000eec0000002500 */
[----:B------:R-:W4:Y:S01]  /*6730*/  LDC.64 R14, c[0x0][0x820] ;  /* 0x00020800ff0e7b82 */ /* 0x000f220000000a00 */
[----:B--2---:R-:W-:-:S04]  /*6740*/  ISETP.NE.U32.AND P3, PT, R4, RZ, PT ;  /* 0x000000ff0400720c */ /* 0x004fc80003f65070 */
[----:B------:R-:W-:Y:S01]  /*6750*/  ISETP.NE.AND.EX P3, PT, R5, RZ, PT, P3 ;  /* 0x000000ff0500720c */ /* 0x000fe20003f65330 */
[----:B-1----:R-:W-:Y:S02]  /*6760*/  IMAD.WIDE R4, R228, 0x4, R2 ;  /* 0x00000004e4047825 */ /* 0x002fe400078e0202 */
[----:B------:R-:W1:Y:S02]  /*6770*/  LDC.64 R2, c[0x0][0x878] ;  /* 0x00021e00ff027b82 */ /* 0x000e640000000a00 */
[----:B------:R-:W-:-:S08]  /*6780*/  IMAD.U32 R0, RZ, RZ, UR4 ;  /* 0x00000004ff007e24 */ /* 0x000fd0000f8e00ff */
[----:B------:R-:W2:Y:S01]  /*6790*/  @P3 LDG.E R9, desc[UR38][R4.64] ;  /* 0x0000002604093981 */ /* 0x000ea2000c1e1900 */
[----:B-1----:R-:W-:-:S04]  /*67a0*/  ISETP.NE.U32.AND P0, PT, R2, RZ, PT ;  /* 0x000000ff0200720c */ /* 0x002fc80003f05070 */
[----:B------:R-:W-:-:S13]  /*67b0*/  ISETP.NE.AND.EX P0, PT, R3, RZ, PT, P0 ;  /* 0x000000ff0300720c */ /* 0x000fda0003f05300 */
[----:B------:R-:W1:Y:S02]  /*67c0*/  @P0 LDC.64 R2, c[0x0][0x878] ;  /* 0x00021e00ff020b82 */ /* 0x000e640000000a00 */
[----:B-1----:R-:W-:-:S05]  /*67d0*/  @P0 IMAD.WIDE R6, R228, 0x4, R2 ;  /* 0x00000004e4060825 */ /* 0x002fca00078e0202 */
[----:B------:R1:W5:Y:S01]  /*67e0*/  @P0 LDG.E R0, desc[UR38][R6.64] ;  /* 0x0000002606000981 */ /* 0x000362000c1e1900 */
[----:B------:R-:W1:Y:S01]  /*67f0*/  S2UR UR4, SR_CTAID.Y ;  /* 0x00000000000479c3 */ /* 0x000e620000002600 */
[----:B------:R-:W3:Y:S02]  /*6800*/  S2R R2, SR_TID.X ;  /* 0x0000000000027919 */ /* 0x000ee40000002100 */
[----:B---3--:R-:W-:Y:S01]  /*6810*/  VIADD R11, R2, 0xffffff80 ;  /* 0xffffff80020b7836 */ /* 0x008fe20000000000 */
[----:B------:R-:W-:-:S04]  /*6820*/  CS2R R2, SRZ ;  /* 0x0000000000027805 */ /* 0x000fc8000001ff00 */
[----:B------:R-:W-:-:S04]  /*6830*/  SHF.R.S32.HI R8, RZ, 0x1f, R11 ;  /* 0x0000001fff087819 */ /* 0x000fc8000001140b */
[----:B------:R-:W-:-:S04]  /*6840*/  LEA.HI R8, R8, R11, RZ, 0x4 ;  /* 0x0000000b08087211 */ /* 0x000fc800078f20ff */
[----:B------:R-:W-:Y:S02]  /*6850*/  SHF.R.S32.HI R17, RZ, 0x4, R8 ;  /* 0x00000004ff117819 */ /* 0x000fe40000011408 */
[--C-:B--2---:R-:W-:Y:S01]  /*6860*/  @P3 SHF.R.S32.HI R3, RZ, 0x1f, R9.reuse ;  /* 0x0000001fff033819 */ /* 0x104fe20000011409 */
[----:B------:R-:W-:Y:S01]  /*6870*/  @P3 IMAD.MOV.U32 R2, RZ, RZ, R9 ;  /* 0x000000ffff023224 */ /* 0x000fe200078e0009 */
[----:B-1--4-:R-:W-:Y:S06]  /*6880*/  @P0 BRA `(.L_x_530) ;  /* 0x0000000000100947 */ /* 0x012fec0003800000 */
[----:B------:R-:W-:Y:S05]  /*6890*/  @!P3 BRA `(.L_x_530) ;  /* 0x00000000000cb947 */ /* 0x000fea0003800000 */
[----:B------:R-:W2:Y:S04]  /*68a0*/  LDG.E R7, desc[UR38][R4.64] ;  /* 0x0000002604077981 */ /* 0x000ea8000c1e1900 */
[----:B-----5:R-:W2:Y:S02]  /*68b0*/  LDG.E R0, desc[UR38][R4.64+0x4] ;  /* 0x0000042604007981 */ /* 0x020ea4000c1e1900 */
[----:B--2---:R-:W-:-:S07]  /*68c0*/  IMAD.IADD R0, R0, 0x1, -R7 ;  /* 0x0000000100007824 */ /* 0x004fce00078e0a07 */
.L_x_530:
[----:B------:R-:W-:Y:S01]  /*68d0*/  LOP3.LUT R4, R8, 0x1ffffff0, RZ, 0xc0, !PT ;  /* 0x1ffffff008047812 */ /* 0x000fe200078ec0ff */
[----:B------:R-:W-:Y:S01]  /*68e0*/  USHF.R.S32.HI UR5, URZ, 0x1f, UR4 ;  /* 0x0000001f3f057899 */ /* 0x000fe20008011404 */
[----:B-----5:R-:W-:Y:S01]  /*68f0*/  IMAD R12, R13, -0x80, R0 ;  /* 0xffffff800d0c7824 */ /* 0x020fe200078e0200 */
[----:B------:R-:W1:Y:S01]  /*6900*/  LDC.64 R20, c[0x0][0x850] ;  /* 0x00021400ff147b82 */ /* 0x000e620000000a00 */
[----:B------:R-:W-:Y:S01]  /*6910*/  VIADD R5, R17, 0x10 ;  /* 0x0000001011057836 */ /* 0x000fe20000000000 */
[----:B------:R-:W-:Y:S01]  /*6920*/  ULDC UR8, c[0x0][0x80c] ;  /* 0x0002030000087ab9 */ /* 0x000fe20000000800 */
[----:B------:R-:W-:Y:S01]  /*6930*/  IMAD.IADD R4, R11, 0x1, -R4 ;  /* 0x000000010b047824 */ /* 0x000fe200078e0a04 */
[-C--:B------:R-:W-:Y:S01]  /*6940*/  ISETP.GE.AND P2, PT, R17, R12.reuse, PT ;  /* 0x0000000c1100720c */ /* 0x080fe20003f46270 */
[----:B------:R-:W-:Y:S01]  /*6950*/  IMAD R0, R14, UR5, RZ ;  /* 0x000000050e007c24 */ /* 0x000fe2000f8e02ff */
[----:B------:R-:W-:Y:S01]  /*6960*/  ISETP.GE.AND P6, PT, R5, R12, PT ;  /* 0x0000000c0500720c */ /* 0x000fe20003fc6270 */
[----:B------:R-:W-:Y:S01]  /*6970*/  IMAD.SHL.U32 R6, R4, 0x8, RZ ;  /* 0x0000000804067824 */ /* 0x000fe200078e00ff */
[C---:B------:R-:W-:Y:S01]  /*6980*/  IADD3 R2, P0, R17.reuse, R2, RZ ;  /* 0x0000000211027210 */ /* 0x040fe20007f1e0ff */
[----:B------:R-:W-:Y:S01]  /*6990*/  VIADD R5, R17, 0x20 ;  /* 0x0000002011057836 */ /* 0x000fe20000000000 */
[----:B------:R-:W-:Y:S01]  /*69a0*/  ULDC.64 UR6, c[0x0][0x828] ;  /* 0x00020a0000067ab9 */ /* 0x000fe20000000a00 */
[----:B------:R-:W-:Y:S01]  /*69b0*/  IMAD R15, R15, UR4, R0 ;  /* 0x000000040f0f7c24 */ /* 0x000fe2000f8e0200 */
[----:B------:R-:W-:Y:S01]  /*69c0*/  SHF.R.S32.HI R7, RZ, 0x1f, R6 ;  /* 0x0000001fff077819 */ /* 0x000fe20000011406 */
[----:B------:R-:W-:Y:S01]  /*69d0*/  VIADD R9, R17, 0x30 ;  /* 0x0000003011097836 */ /* 0x000fe20000000000 */
[----:B------:R-:W-:Y:S01]  /*69e0*/  SHF.R.S32.HI R0, RZ, 0x1f, R228 ;  /* 0x0000001fff007819 */ /* 0x000fe200000114e4 */
[----:B------:R-:W-:Y:S01]  /*69f0*/  BSSY B0, `(.L_x_531) ;  /* 0x000001e000007945 */ /* 0x000fe20003800000 */
[----:B------:R-:W-:Y:S01]  /*6a00*/  ISETP.GE.AND P5, PT, R5, R12, PT ;  /* 0x0000000c0500720c */ /* 0x000fe20003fa6270 */
[----:B------:R-:W-:Y:S01]  /*6a10*/  IMAD.WIDE.U32 R4, R14, UR4, R6 ;  /* 0x000000040e047c25 */ /* 0x000fe2000f8e0006 */
[----:B------:R-:W-:-:S02]  /*6a20*/  ISETP.GE.OR P4, PT, R6, UR8, P2 ;  /* 0x0000000806007c0c */ /* 0x000fc40009786670 */
[----:B------:R-:W-:Y:S01]  /*6a30*/  SEL R14, R0, RZ, !P3 ;  /* 0x000000ff000e7207 */ /* 0x000fe20005800000 */
[----:B------:R-:W-:Y:S01]  /*6a40*/  IMAD.IADD R5, R15, 0x1, R5 ;  /* 0x000000010f057824 */ /* 0x000fe200078e0205 */
[----:B------:R-:W-:Y:S02]  /*6a50*/  LEA.HI.X.SX32 R3, R17, R3, 0x1, P0 ;  /* 0x0000000311037211 */ /* 0x000fe400000f0eff */
[-C--:B------:R-:W-:Y:S01]  /*6a60*/  ISETP.GE.AND P0, PT, R9, R12.reuse, PT ;  /* 0x0000000c0900720c */ /* 0x080fe20003f06270 */
[----:B------:R-:W-:Y:S01]  /*6a70*/  VIADD R9, R17, 0x40 ;  /* 0x0000004011097836 */ /* 0x000fe20000000000 */
[----:B------:R-:W-:Y:S01]  /*6a80*/  SEL R15, R228, RZ, !P3 ;  /* 0x000000ffe40f7207 */ /* 0x000fe20005800000 */
[----:B------:R-:W-:Y:S01]  /*6a90*/  IMAD R0, R14, UR6, RZ ;  /* 0x000000060e007c24 */ /* 0x000fe2000f8e02ff */
[----:B------:R-:W-:Y:S01]  /*6aa0*/  P2R R18, PR, RZ, 0x40 ;  /* 0x00000040ff127803 */ /* 0x000fe20000000000 */
[----:B------:R-:W-:Y:S01]  /*6ab0*/  IMAD.WIDE R2, R13, 0x80, R2 ;  /* 0x000000800d027825 */ /* 0x000fe200078e0202 */
[----:B------:R-:W-:-:S02]  /*6ac0*/  ISETP.GE.AND P1, PT, R9, R12, PT ;  /* 0x0000000c0900720c */ /* 0x000fc40003f26270 */
[----:B------:R-:W-:Y:S01]  /*6ad0*/  P2R R22, PR, RZ, 0x20 ;  /* 0x00000020ff167803 */ /* 0x000fe20000000000 */
[C---:B------:R-:W-:Y:S01]  /*6ae0*/  IMAD R9, R15.reuse, UR7, R0 ;  /* 0x000000070f097c24 */ /* 0x040fe2000f8e0200 */
[----:B------:R-:W-:Y:S01]  /*6af0*/  ISETP.GE.OR P3, PT, R6, UR8, P6 ;  /* 0x0000000806007c0c */ /* 0x000fe2000b766670 */
[----:B------:R-:W-:-:S04]  /*6b00*/  IMAD.WIDE.U32 R10, R15, UR6, R4 ;  /* 0x000000060f0a7c25 */ /* 0x000fc8000f8e0004 */
[----:B------:R-:W-:Y:S01]  /*6b10*/  IMAD.IADD R9, R11, 0x1, R9 ;  /* 0x000000010b097824 */ /* 0x000fe200078e0209 */
[----:B------:R-:W-:Y:S07]  /*6b20*/  @P4 BRA `(.L_x_532) ;  /* 0x0000000000284947 */ /* 0x000fee0003800000 */
        /* <DEDUP_REMOVED lines=9> */
[----:B------:R2:W-:Y:S02]  /*6bc0*/  STG.E.128 desc[UR38][R24.64], RZ ;  /* 0x000000ff18007986 */ /* 0x0005e4000c101d26 */
.L_x_532:
[----:B------:R-:W-:Y:S05]  /*6bd0*/  BSYNC B0 ;  /* 0x0000000000007941 */ /* 0x000fea0003800000 */
.L_x_531:
[----:B------:R-:W-:Y:S01]  /*6be0*/  BSSY B0, `(.L_x_533) ;  /* 0x0000010000007945 */ /* 0x000fe20003800000 */
[----:B------:R-:W-:-:S03]  /*6bf0*/  ISETP.GE.OR P4, PT, R6, UR8, P5 ;  /* 0x0000000806007c0c */ /* 0x000fc6000af86670 */
[----:B------:R-:W-:Y:S10]  /*6c00*/  @P3 BRA `(.L_x_534) ;  /* 0x0000000000343947 */ /* 0x000ff40003800000 */
        /* <DEDUP_REMOVED lines=9> */
[----:B--2---:R-:W-:Y:S01]  /*6ca0*/  LEA R24, P3, R4, UR6, 0x1 ;  /* 0x0000000604187c11 */ /* 0x004fe2000f8608ff */
[----:B------:R-:W-:-:S05]  /*6cb0*/  IMAD.IADD R5, R5, 0x1, R13 ;  /* 0x0000000105057824 */ /* 0x000fca00078e020d */
[----:B------:R-:W-:-:S05]  /*6cc0*/  LEA.HI.X R25, R4, UR7, R5, 0x1, P3 ;  /* 0x0000000704197c11 */ /* 0x000fca00098f0c05 */
[----:B------:R3:W-:Y:S02]  /*6cd0*/  STG.E.128 desc[UR38][R24.64], RZ ;  /* 0x000000ff18007986 */ /* 0x0007e4000c101d26 */
.L_x_534:
[----:B------:R-:W-:Y:S05]  /*6ce0*/  BSYNC B0 ;  /* 0x0000000000007941 */ /* 0x000fea0003800000 */
.L_x_533:
        /* <DEDUP_REMOVED lines=12> */
[----:B--23--:R-:W-:Y:S01]  /*6db0*/  LEA R24, P4, R4, UR6, 0x1 ;  /* 0x0000000604187c11 */ /* 0x00cfe2000f8808ff */
[----:B------:R-:W-:-:S05]  /*6dc0*/  IMAD.IADD R5, R5, 0x1, R13 ;  /* 0x0000000105057824 */ /* 0x000fca00078e020d */
[----:B------:R-:W-:-:S05]  /*6dd0*/  LEA.HI.X R25, R4, UR7, R5, 0x1, P4 ;  /* 0x0000000704197c11 */ /* 0x000fca000a0f0c05 */
[----:B------:R4:W-:Y:S02]  /*6de0*/  STG.E.128 desc[UR38][R24.64], RZ ;  /* 0x000000ff18007986 */ /* 0x0009e4000c101d26 */
.L_x_536:
[----:B------:R-:W-:Y:S05]  /*6df0*/  BSYNC B0 ;  /* 0x0000000000007941 */ /* 0x000fea0003800000 */
.L_x_535:
[----:B------:R-:W-:Y:S01]  /*6e00*/  BSSY B0, `(.L_x_537) ;  /* 0x0000011000007945 */ /* 0x000fe20003800000 */
[----:B------:R-:W-:Y:S01]  /*6e10*/  ISETP.GE.OR P4, PT, R6, UR8, P1 ;  /* 0x0000000806007c0c */ /* 0x000fe20008f86670 */
[----:B------:R-:W-:Y:S02]  /*6e20*/  VIADD R19, R17, 0x50 ;  /* 0x0000005011137836 */ /* 0x000fe40000000000 */
        /* <DEDUP_REMOVED lines=10> */
[----:B--234-:R-:W-:Y:S01]  /*6ed0*/  LEA R24, P3, R4, UR6, 0x1 ;  /* 0x0000000604187c11 */ /* 0x01cfe2000f8608ff */
[----:B------:R-:W-:-:S05]  /*6ee0*/  IMAD.IADD R5, R5, 0x1, R13 ;  /* 0x0000000105057824 */ /* 0x000fca00078e020d */
[----:B------:R-:W-:-:S05]  /*6ef0*/  LEA.HI.X R25, R4, UR7, R5, 0x1, P3 ;  /* 0x0000000704197c11 */ /* 0x000fca00098f0c05 */
[----:B------:R2:W-:Y:S02]  /*6f00*/  STG.E.128 desc[UR38][R24.64], RZ ;  /* 0x000000ff18007986 */ /* 0x0005e4000c101d26 */
.L_x_538:
[----:B------:R-:W-:Y:S05]  /*6f10*/  BSYNC B0 ;  /* 0x0000000000007941 */ /* 0x000fea0003800000 */
.L_x_537:
[----:B------:R-:W-:Y:S01]  /*6f20*/  BSSY B0, `(.L_x_539) ;  /* 0x0000010000007945 */ /* 0x000fe20003800000 */
[----:B------:R-:W-:-:S03]  /*6f30*/  ISETP.GE.AND P3, PT, R19, R12, PT ;  /* 0x0000000c1300720c */ /* 0x000fc60003f66270 */
        /* <DEDUP_REMOVED lines=14> */
.L_x_540:
[----:B------:R-:W-:Y:S05]  /*7020*/  BSYNC B0 ;  /* 0x0000000000007941 */ /* 0x000fea0003800000 */
.L_x_539:
[----:B------:R-:W-:Y:S01]  /*7030*/  ISETP.GE.OR P4, PT, R6, UR8, P3 ;  /* 0x0000000806007c0c */ /* 0x000fe20009f86670 */
[----:B------:R-:W-:Y:S01]  /*7040*/  BSSY B0, `(.L_x_541) ;  /* 0x0000011000007945 */ /* 0x000fe20003800000 */
[----:B-1----:R-:W-:Y:S02]  /*7050*/  IMAD R16, R20, UR5, RZ ;  /* 0x0000000514107c24 */ /* 0x002fe4000f8e02ff */
[----:B------:R-:W-:-:S09]  /*7060*/  VIADD R19, R17, 0x60 ;  /* 0x0000006011137836 */ /* 0x000fd20000000000 */
[----:B------:R-:W-:Y:S05]  /*7070*/  @P4 BRA `(.L_x_542) ;  /* 0x0000000000344947 */ /* 0x000fea0003800000 */
        /* <DEDUP_REMOVED lines=13> */
.L_x_542:
[----:B------:R-:W-:Y:S05]  /*7150*/  BSYNC B0 ;  /* 0x0000000000007941 */ /* 0x000fea0003800000 */
.L_x_541:
[----:B------:R-:W-:Y:S01]  /*7160*/  ISETP.GE.AND P4, PT, R19, R12, PT ;  /* 0x0000000c1300720c */ /* 0x000fe20003f86270 */
[----:B------:R-:W-:Y:S01]  /*7170*/  ULDC UR9, c[0x0][0x83c] ;  /* 0x00020f0000097ab9 */ /* 0x000fe20000000800 */
[----:B------:R-:W-:Y:S01]  /*7180*/  BSSY B0, `(.L_x_543) ;  /* 0x0000012000007945 */ /* 0x000fe20003800000 */
[----:B------:R-:W-:Y:S01]  /*7190*/  IMAD R21, R21, UR4, R16 ;  /* 0x0000000415157c24 */ /* 0x000fe2000f8e0210 */
[----:B------:R-:W-:Y:S01]  /*71a0*/  ISETP.GE.OR P5, PT, R6, UR8, P4 ;  /* 0x0000000806007c0c */ /* 0x000fe2000a7a6670 */
[----:B------:R-:W-:-:S12]  /*71b0*/  VIADD R17, R17, 0x70 ;  /* 0x0000007011117836 */ /* 0x000fd80000000000 */
        /* <DEDUP_REMOVED lines=10> */
[----:B-1234-:R-:W-:Y:S01]  /*7260*/  LEA R24, P5, R4, UR6, 0x1 ;  /* 0x0000000604187c11 */ /* 0x01efe2000f8a08ff */
[----:B------:R-:W-:-:S05]  /*7270*/  IMAD.IADD R5, R5, 0x1, R13 ;  /* 0x0000000105057824 */ /* 0x000fca00078e020d */
[----:B------:R-:W-:-:S05]  /*7280*/  LEA.HI.X R25, R4, UR7, R5, 0x1, P5 ;  /* 0x0000000704197c11 */ /* 0x000fca000a8f0c05 */
[----:B------:R1:W-:Y:S02]  /*7290*/  STG.E.128 desc[UR38][R24.64], RZ ;  /* 0x000000ff18007986 */ /* 0x0003e4000c101d26 */
.L_x_544:
[----:B------:R-:W-:Y:S05]  /*72a0*/  BSYNC B0 ;  /* 0x0000000000007941 */ /* 0x000fea0003800000 */
.L_x_543:
[----:B------:R-:W-:Y:S01]  /*72b0*/  ISETP.GE.AND P5, PT, R17, R12, PT ;  /* 0x0000000c1100720c */ /* 0x000fe20003fa6270 */
[----:B------:R-:W-:Y:S03]  /*72c0*/  BSSY B0, `(.L_x_545) ;  /* 0x0000010000007945 */ /* 0x000fe60003800000 */
[----:B------:R-:W-:-:S13]  /*72d0*/  ISETP.GE.OR P6, PT, R6, UR8, P5 ;  /* 0x0000000806007c0c */ /* 0x000fda000afc6670 */
        /* <DEDUP_REMOVED lines=13> */
[----:B------:R1:W-:Y:S02]  /*73b0*/  STG.E.128 desc[UR38][R8.64], RZ ;  /* 0x000000ff08007986 */ /* 0x0003e4000c101d26 */
.L_x_546:
[----:B------:R-:W-:Y:S05]  /*73c0*/  BSYNC B0 ;  /* 0x0000000000007941 */ /* 0x000fea0003800000 */
.L_x_545:
[----:B------:R-:W-:Y:S01]  /*73d0*/  P2R R0, PR, RZ, 0x20 ;  /* 0x00000020ff007803 */ /* 0x000fe20000000000 */
[----:B------:R-:W-:Y:S01]  /*73e0*/  IMAD.WIDE.U32 R4, R20, UR4, R6 ;  /* 0x0000000414047c25 */ /* 0x000fe2000f8e0006 */
[----:B------:R-:W-:Y:S01]  /*73f0*/  ISETP.NE.AND P5, PT, R18, RZ, PT ;  /* 0x000000ff1200720c */ /* 0x000fe20003fa5270 */
[----:B------:R-:W-:Y:S01]  /*7400*/  ULDC.64 UR4, c[0x0][0x858] ;  /* 0x0002160000047ab9 */ /* 0x000fe20000000a00 */
[C---:B------:R-:W-:Y:S01]  /*7410*/  ISETP.GE.OR P2, PT, R6.reuse, UR9, P2 ;  /* 0x0000000906007c0c */ /* 0x040fe20009746670 */
[----:B------:R-:W-:Y:S01]  /*7420*/  IMAD.IADD R5, R21, 0x1, R5 ;  /* 0x0000000115057824 */ /* 0x000fe200078e0205 */
[----:B------:R-:W-:Y:S01]  /*7430*/  ISETP.GE.OR P5, PT, R6, UR9, P5 ;  /* 0x0000000906007c0c */ /* 0x000fe2000afa6670 */
[----:B------:R-:W-:Y:S01]  /*7440*/  BSSY B0, `(.L_x_547) ;  /* 0x0000019000007945 */ /* 0x000fe20003800000 */
[----:B------:R-:W-:Y:S01]  /*7450*/  ISETP.NE.AND P6, PT, R22, RZ, PT ;  /* 0x000000ff1600720c */ /* 0x000fe20003fc5270 */
[----:B-1----:R-:W-:Y:S01]  /*7460*/  IMAD.WIDE.U32 R8, R15, UR4, R4 ;  /* 0x000000040f087c25 */ /* 0x002fe2000f8e0004 */
[----:B------:R-:W-:-:S02]  /*7470*/  P2R R10, PR, RZ, 0x20 ;  /* 0x00000020ff0a7803 */ /* 0x000fc40000000000 */
[----:B------:R-:W-:Y:S01]  /*7480*/  ISETP.NE.AND P5, PT, R0, RZ, PT ;  /* 0x000000ff0000720c */ /* 0x000fe20003fa5270 */
[----:B------:R-:W-:Y:S01]  /*7490*/  IMAD R0, R14, UR4, RZ ;  /* 0x000000040e007c24 */ /* 0x000fe2000f8e02ff */
[C---:B------:R-:W-:Y:S02]  /*74a0*/  ISETP.GE.OR P6, PT, R6.reuse, UR9, P6 ;  /* 0x0000000906007c0c */ /* 0x040fe4000b7c6670 */
[C---:B------:R-:W-:Y:S01]  /*74b0*/  ISETP.GE.OR P0, PT, R6.reuse, UR9, P0 ;  /* 0x0000000906007c0c */ /* 0x040fe20008706670 */
[----:B------:R-:W-:Y:S01]  /*74c0*/  IMAD R7, R15, UR5, R0 ;  /* 0x000000050f077c24 */ /* 0x000fe2000f8e0200 */
[C---:B------:R-:W-:Y:S02]  /*74d0*/  ISETP.GE.OR P1, PT, R6.reuse, UR9, P1 ;  /* 0x0000000906007c0c */ /* 0x040fe40008f26670 */
[C---:B------:R-:W-:Y:S01]  /*74e0*/  ISETP.GE.OR P3, PT, R6.reuse, UR9, P3 ;  /* 0x0000000906007c0c */ /* 0x040fe20009f66670 */
[----:B------:R-:W-:Y:S01]  /*74f0*/  IMAD.IADD R7, R9, 0x1, R7 ;  /* 0x0000000109077824 */ /* 0x000fe200078e0207 */
[----:B------:R-:W-:-:S02]  /*7500*/  ISETP.GE.OR P4, PT, R6, UR9, P4 ;  /* 0x0000000906007c0c */ /* 0x000fc4000a786670 */
[----:B------:R-:W-:Y:S01]  /*7510*/  ISETP.GE.OR P5, PT, R6, UR9, P5 ;  /* 0x0000000906007c0c */ /* 0x000fe2000afa6670 */
[----:B------:R-:W-:-:S12]  /*7520*/  @P2 BRA `(.L_x_548) ;  /* 0x0000000000282947 */ /* 0x000fd80003800000 */
        /* <DEDUP_REMOVED lines=10> */
.L_x_548:
[----:B------:R-:W-:Y:S05]  /*75d0*/  BSYNC B0 ;  /* 0x0000000000007941 */ /* 0x000fea0003800000 */
.L_x_547:
[----:B------:R-:W-:Y:S01]  /*75e0*/  ISETP.NE.AND P2, PT, R10, RZ, PT ;  /* 0x000000ff0a00720c */ /* 0x000fe20003f45270 */
[----:B------:R-:W-:-:S12]  /*75f0*/  BSSY B0, `(.L_x_549) ;  /* 0x000000f000007945 */ /* 0x000fd80003800000 */
        /* <DEDUP_REMOVED lines=14> */
.L_x_550:
[----:B------:R-:W-:Y:S05]  /*76e0*/  BSYNC B0 ;  /* 0x0000000000007941 */ /* 0x000fea0003800000 */
.L_x_549:
[----:B------:R-:W-:Y:S04]  /*76f0*/  BSSY B0, `(.L_x_551) ;  /* 0x000000f000007945 */ /* 0x000fe80003800000 */
[----:B------:R-:W-:Y:S05]  /*7700*/  @P6 BRA `(.L_x_552) ;  /* 0x0000000000346947 */ /* 0x000fea0003800000 */
[----:B-1----:R-:W-:Y:S01]  /*7710*/  IADD3 R11, P2, R2, 0x20, RZ ;  /* 0x00000020020b7810 */ /* 0x002fe20007f5e0ff */
        /* <DEDUP_REMOVED lines=12> */
.L_x_552:
[----:B------:R-:W-:Y:S05]  /*77e0*/  BSYNC B0 ;  /* 0x0000000000007941 */ /* 0x000fea0003800000 */
.L_x_551:
        /* <DEDUP_REMOVED lines=15> */
.L_x_554:
[----:B------:R-:W-:Y:S05]  /*78e0*/  BSYNC B0 ;  /* 0x0000000000007941 */ /* 0x000fea0003800000 */
.L_x_553:
        /* <DEDUP_REMOVED lines=15> */
.L_x_556:
[----:B------:R-:W-:Y:S05]  /*79e0*/  BSYNC B0 ;  /* 0x0000000000007941 */ /* 0x000fea0003800000 */
.L_x_555:
        /* <DEDUP_REMOVED lines=15> */
.L_x_558:
[----:B------:R-:W-:Y:S05]  /*7ae0*/  BSYNC B0 ;  /* 0x0000000000007941 */ /* 0x000fea0003800000 */
.L_x_557:
        /* <DEDUP_REMOVED lines=15> */
.L_x_560:
[----:B------:R-:W-:Y:S05]  /*7be0*/  BSYNC B0 ;  /* 0x0000000000007941 */ /* 0x000fea0003800000 */
.L_x_559:
[----:B------:R-:W-:Y:S05]  /*7bf0*/  @P5 BRA `(.L_x_474) ;  /* 0x0000003000c05947 */ /* 0x000fea0003800000 */
[----:B------:R-:W-:Y:S01]  /*7c00*/  IADD3 R5, P0, R2, 0x70, RZ ;  /* 0x0000007002057810 */ /* 0x000fe20007f1e0ff */
        /* <DEDUP_REMOVED lines=11> */
[----:B------:R1:W-:Y:S01]  /*7cc0*/  STG.E.128 desc[UR38][R4.64], RZ ;  /* 0x000000ff04007986 */ /* 0x0003e2000c101d26 */
[----:B------:R-:W-:Y:S05]  /*7cd0*/  BRA `(.L_x_474) ;  /* 0x0000003000887947 */ /* 0x000fea0003800000 */
.L_x_469:
[----:B------:R-:W-:-:S08]  /*7ce0*/  NOP ;  /* 0x0000000000007918 */ /* 0x000fd00000000000 */
[----:B---3--:R-:W1:-:S00]  /*7cf0*/  USETMAXREG.DEALLOC.CTAPOOL 0x18 ;  /* 0x00000018000079c8 */ /* 0x008e4000080e0500 */
[----:B-1----:R-:W-:-:S06]  /*7d00*/  LOP3.LUT R0, R0, 0x3, RZ, 0xc0, !PT ;  /* 0x0000000300007812 */ /* 0x002fcc00078ec0ff */
[----:B------:R-:W1:Y:S02]  /*7d10*/  SHFL.IDX PT, R0, R0, RZ, 0x1f ;  /* 0x00001fff00007589 */ /* 0x000e6400000e0000 */
[----:B-1----:R-:W-:-:S13]  /*7d20*/  ISETP.NE.AND P0, PT, R0, RZ, PT ;  /* 0x000000ff0000720c */ /* 0x002fda0003f05270 */
[----:B------:R-:W-:Y:S05]  /*7d30*/  @!P0 BRA `(.L_x_561) ;  /* 0x0000000c00d48947 */ /* 0x000fea0003800000 */
[----:B------:R-:W-:-:S13]  /*7d40*/  ISETP.NE.AND P0, PT, R0, 0x1, PT ;  /* 0x000000010000780c */ /* 0x000fda0003f05270 */
[----:B------:R-:W-:Y:S05]  /*7d50*/  @P0 BRA `(.L_x_474) ;  /* 0x0000003000680947 */ /* 0x000fea0003800000 */
[----:B------:R-:W-:Y:S01]  /*7d60*/  ULDC.64 UR4, c[0x0][0x8d8] ;  /* 0x0002360000047ab9 */ /* 0x000fe20000000a00 */
[----:B------:R-:W1:Y:S01]  /*7d70*/  S2UR UR12, SR_CTAID.Z ;  /* 0x00000000000c79c3 */ /* 0x000e620000002700 */
[----:B------:R-:W-:-:S04]  /*7d80*/  ISETP.NE.U32.AND P0, PT, RZ, UR4, PT ;  /* 0x00000004ff007c0c */ /* 0x000fc8000bf05070 */
[----:B------:R-:W-:-:S13]  /*7d90*/  ISETP.NE.AND.EX P0, PT, RZ, UR5, PT, P0 ;  /* 0x00000005ff007c0c */ /* 0x000fda000bf05300 */
[----:B------:R-:W-:Y:S05]  /*7da0*/  @!P0 BRA `(.L_x_562) ;  /* 0x00000000001c8947 */ /* 0x000fea0003800000 */
[----:B------:R-:W-:Y:S02]  /*7db0*/  ULDC.64 UR4, c[0x0][0x8d8] ;  /* 0x0002360000047ab9 */ /* 0x000fe40000000a00 */
[----:B-1----:R-:W-:-:S06]  /*7dc0*/  UIMAD.WIDE UR4, UR12, 0x4, UR4 ;  /* 0x000000040c0478a5 */ /* 0x002fcc000f8e0204 */
[----:B------:R-:W-:Y:S02]  /*7dd0*/  IMAD.U32 R2, RZ, RZ, UR4 ;  /* 0x00000004ff027e24 */ /* 0x000fe4000f8e00ff */
[----:B------:R-:W-:-:S05]  /*7de0*/  IMAD.U32 R3, RZ, RZ, UR5 ;  /* 0x00000005ff037e24 */ /* 0x000fca000f8e00ff */
[----:B------:R-:W2:Y:S02]  /*7df0*/  LDG.E R2, desc[UR38][R2.64] ;  /* 0x0000002602027981 */ /* 0x000ea4000c1e1900 */
[----:B--2---:R-:W-:Y:S01]  /*7e00*/  R2UR UR5, R2 ;  /* 0x00000000020572ca */ /* 0x004fe200000e0000 */
[----:B------:R-:W-:-:S14]  /*7e10*/  BRA `(.L_x_563) ;  /* 0x0000000000387947 */ /* 0x000fdc0003800000 */
.L_x_562:
[----:B------:R-:W-:Y:S02]  /*7e20*/  ULDC.64 UR4, c[0x0][0x8d0] ;  /* 0x0002340000047ab9 */ /* 0x000fe40000000a00 */
[----:B------:R-:W-:-:S04]  /*7e30*/  ISETP.NE.U32.AND P0, PT, RZ, UR4, PT ;  /* 0x00000004ff007c0c */ /* 0x000fc8000bf05070 */
[----:B------:R-:W-:-:S13]  /*7e40*/  ISETP.NE.AND.EX P0, PT, RZ, UR5, PT, P0 ;  /* 0x00000005ff007c0c */ /* 0x000fda000bf05300 */
[----:B------:R-:W-:Y:S05]  /*7e50*/  @!P0 BRA `(.L_x_564) ;  /* 0x0000000000248947 */ /* 0x000fea0003800000 */
[----:B------:R-:W-:Y:S02]  /*7e60*/  ULDC.64 UR4, c[0x0][0x8d0] ;  /* 0x0002340000047ab9 */ /* 0x000fe40000000a00 */
[----:B-1----:R-:W-:-:S06]  /*7e70*/  UIMAD.WIDE UR4, UR12, 0x4, UR4 ;  /* 0x000000040c0478a5 */ /* 0x002fcc000f8e0204 */
[----:B------:R-:W-:Y:S02]  /*7e80*/  IMAD.U32 R2, RZ, RZ, UR4 ;  /* 0x00000004ff027e24 */ /* 0x000fe4000f8e00ff */
[----:B------:R-:W-:-:S05]  /*7e90*/  IMAD.U32 R3, RZ, RZ, UR5 ;  /* 0x00000005ff037e24 */ /* 0x000fca000f8e00ff */
[----:B------:R-:W2:Y:S04]  /*7ea0*/  LDG.E R0, desc[UR38][R2.64] ;  /* 0x0000002602007981 */ /* 0x000ea8000c1e1900 */
[----:B------:R-:W2:Y:S02]  /*7eb0*/  LDG.E R5, desc[UR38][R2.64+0x4] ;  /* 0x0000042602057981 */ /* 0x000ea4000c1e1900 */
[----:B--2---:R-:W-:-:S05]  /*7ec0*/  IMAD.IADD R0, R5, 0x1, -R0 ;  /* 0x0000000105007824 */ /* 0x004fca00078e0a00 */
[----:B------:R-:W-:Y:S01]  /*7ed0*/  R2UR UR5, R0 ;  /* 0x00000000000572ca */ /* 0x000fe200000e0000 */
[----:B------:R-:W-:-:S14]  /*7ee0*/  BRA `(.L_x_563) ;  /* 0x0000000000047947 */ /* 0x000fdc0003800000 */
.L_x_564:
[----:B------:R-:W-:-:S05]  /*7ef0*/  ULDC UR5, c[0x0][0x8bc] ;  /* 0x00022f0000057ab9 */ /* 0x000fca0000000800 */
.L_x_563:
[----:B------:R-:W2:Y:S02]  /*7f00*/  S2UR UR4, SR_CTAID.X ;  /* 0x00000000000479c3 */ /* 0x000ea40000002500 */
[----:B--2---:R-:W-:-:S04]  /*7f10*/  USHF.L.U32 UR4, UR4, 0x7, URZ ;  /* 0x0000000704047899 */ /* 0x004fc8000800063f */
[----:B------:R-:W-:-:S04]  /*7f20*/  UISETP.GE.AND UP0, UPT, UR4, UR5, UPT ;  /* 0x000000050400728c */ /* 0x000fc8000bf06270 */
[----:B-1----:R-:W-:-:S06]  /*7f30*/  USEL UR12, UR12, 0xffffffff, !UP0 ;  /* 0xffffffff0c0c7887 */ /* 0x002fcc000c000000 */
[----:B------:R-:W-:-:S13]  /*7f40*/  ISETP.LE.AND P0, PT, RZ, UR12, PT ;  /* 0x0000000cff007c0c */ /* 0x000fda000bf03270 */
[----:B------:R-:W-:Y:S05]  /*7f50*/  @!P0 BRA `(.L_x_474) ;  /* 0x0000002c00e88947 */ /* 0x000fea0003800000 */
[----:B------:R-:W-:Y:S02]  /*7f60*/  ULDC.64 UR4, c[0x0][0x770] ;  /* 0x0001dc0000047ab9 */ /* 0x000fe40000000a00 */
[----:B------:R-:W-:-:S04]  /*7f70*/  UISETP.NE.U32.AND UP0, UPT, UR4, URZ, UPT ;  /* 0x0000003f0400728c */ /* 0x000fc8000bf05070 */
[----:B------:R-:W-:-:S03]  /*7f80*/  UISETP.NE.AND.EX UP0, UPT, UR5, URZ, UPT, UP0 ;  /* 0x0000003f0500728c */ /* 0x000fc6000bf05300 */
[----:B------:R-:W-:Y:S02]  /*7f90*/  ULDC.64 UR4, c[0x0][0x770] ;  /* 0x0001dc0000047ab9 */ /* 0x000fe40000000a00 */
[----:B------:R-:W-:Y:S01]  /*7fa0*/  UIMAD.WIDE UR4, UR12, 0x4, UR4 ;  /* 0x000000040c0478a5 */ /* 0x000fe2000f8e0204 */
[----:B------:R-:W-:-:S05]  /*7fb0*/  PLOP3.LUT P0, PT, PT, PT, UP0, 0x80, 0x0 ;  /* 0x000000000000781c */ /* 0x000fca0003f0f008 */
[----:B------:R-:W-:Y:S02]  /*7fc0*/  IMAD.U32 R2, RZ, RZ, UR4 ;  /* 0x00000004ff027e24 */ /* 0x000fe4000f8e00ff */
[----:B------:R-:W-:Y:S01]  /*7fd0*/  IMAD.U32 R3, RZ, RZ, UR5 ;  /* 0x00000005ff037e24 */ /* 0x000fe2000f8e00ff */
[----:B------:R-:W-:-:S05]  /*7fe0*/  ULDC.64 UR4, c[0x0][0x780] ;  /* 0x0001e00000047ab9 */ /* 0x000fca0000000a00 */
[----:B------:R-:W2:Y:S01]  /*7ff0*/  @P0 LDG.E R6, desc[UR38][R2.64] ;  /* 0x0000002602060981 */ /* 0x000ea2000c1e1900 */
[----:B------:R-:W-:Y:S01]  /*8000*/  UISETP.NE.U32.AND UP1, UPT, UR4, URZ, UPT ;  /* 0x0000003f0400728c */ /* 0x000fe2000bf25070 */
[----:B------:R-:W-:-:S03]  /*8010*/  ULDC UR6, c[0x0][0x280] ;  /* 0x0000a00000067ab9 */ /* 0x000fc60000000800 */
[----:B------:R-:W-:Y:S01]  /*8020*/  UISETP.NE.AND.EX UP1, UPT, UR5, URZ, UPT, UP1 ;  /* 0x0000003f0500728c */ /* 0x000fe2000bf25310 */
[----:B------:R-:W-:-:S05]  /*8030*/  IMAD.U32 R0, RZ, RZ, UR6 ;  /* 0x00000006ff007e24 */ /* 0x000fca000f8e00ff */
[----:B------:R-:W-:-:S05]  /*8040*/  PLOP3.LUT P1, PT, PT, PT, UP1, 0x80, 0x0 ;  /* 0x000000000000781c */ /* 0x000fca0003f2f018 */
[----:B------:R-:W-:Y:S02]  /*8050*/  @UP1 ULDC.64 UR4, c[0x0][0x780] ;  /* 0x0001e00000041ab9 */ /* 0x000fe40000000a00 */
[----:B------:R-:W-:-:S06]  /*8060*/  @UP1 UIMAD.WIDE UR4, UR12, 0x4, UR4 ;  /* 0x000000040c0418a5 */ /* 0x000fcc000f8e0204 */
[----:B------:R-:W-:Y:S02]  /*8070*/  IMAD.U32 R4, RZ, RZ, UR4 ;  /* 0x00000004ff047e24 */ /* 0x000fe4000f8e00ff */
[----:B------:R-:W-:-:S05]  /*8080*/  IMAD.U32 R5, RZ, RZ, UR5 ;  /* 0x00000005ff057e24 */ /* 0x000fca000f8e00ff */
[----:B------:R1:W5:Y:S01]  /*8090*/  @P1 LDG.E R0, desc[UR38][R4.64] ;  /* 0x0000002604001981 */ /* 0x000362000c1e1900 */
[----:B------:R-:W-:Y:S01]  /*80a0*/  PLOP3.LUT P2, PT, PT, PT, UP0, 0x80, 0x0 ;  /* 0x000000000000781c */ /* 0x000fe20003f4f008 */
[----:B------:R-:W3:Y:S02]  /*80b0*/  S2UR UR13, SR_CTAID.Y ;  /* 0x00000000000d79c3 */ /* 0x000ee40000002600 */
[----:B---3--:R-:W-:-:S10]  /*80c0*/  USHF.R.S32.HI UR7, URZ, 0x1f, UR13 ;  /* 0x0000001f3f077899 */ /* 0x008fd4000801140d */
[----:B--2---:R-:W-:-:S13]  /*80d0*/  @P2 R2UR UR4, R6 ;  /* 0x00000000060422ca */ /* 0x004fda00000e0000 */
[----:B------:R-:W-:-:S04]  /*80e0*/  @UP0 ULEA UR4, UR12, UR4, 0x6 ;  /* 0x000000040c040291 */ /* 0x000fc8000f8e303f */
[----:B------:R-:W-:-:S04]  /*80f0*/  @UP0 USHF.R.S32.HI UR5, URZ, 0x1f, UR4 ;  /* 0x0000001f3f050899 */ /* 0x000fc80008011404 */
[----:B------:R-:W-:-:S04]  /*8100*/  @UP0 ULEA.HI UR5, UR5, UR4, URZ, 0x6 ;  /* 0x0000000405050291 */ /* 0x000fc8000f8f303f */
[----:B------:R-:W-:-:S04]  /*8110*/  @UP0 USHF.L.U32 UR5, UR5, 0x7, URZ ;  /* 0x0000000705050899 */ /* 0x000fc8000800063f */
[----:B------:R-:W-:Y:S01]  /*8120*/  @UP0 ULOP3.LUT UR6, UR5, 0xffffe000, URZ, 0xc0, !UPT ;  /* 0xffffe00005060892 */ /* 0x000fe2000f8ec03f */
[----:B-1----:R-:W-:Y:S11]  /*8130*/  @P1 BRA `(.L_x_565) ;  /* 0x0000000000101947 */ /* 0x002ff60003800000 */
[----:B------:R-:W-:Y:S05]  /*8140*/  @!P0 BRA `(.L_x_565) ;  /* 0x00000000000c8947 */ /* 0x000fea0003800000 */
[----:B------:R-:W2:Y:S04]  /*8150*/  LDG.E R5, desc[UR38][R2.64] ;  /* 0x0000002602057981 */ /* 0x000ea8000c1e1900 */
[----:B-----5:R-:W2:Y:S02]  /*8160*/  LDG.E R0, desc[UR38][R2.64+0x4] ;  /* 0x0000042602007981 */ /* 0x020ea4000c1e1900 */
[----:B--2---:R-:W-:-:S07]  /*8170*/  IMAD.IADD R0, R0, 0x1, -R5 ;  /* 0x0000000100007824 */ /* 0x004fce00078e0a05 */
.L_x_565:
[----:B-----5:R-:W-:Y:S01]  /*8180*/  ISETP.GE.AND P0, PT, R0, 0x1, PT ;  /* 0x000000010000780c */ /* 0x020fe20003f06270 */
[----:B------:R-:W-:Y:S01]  /*8190*/  @UP0 USHF.R.S32.HI UR8, URZ, 0x1f, UR6 ;  /* 0x0000001f3f080899 */ /* 0x000fe20008011406 */
[----:B------:R-:W-:Y:S01]  /*81a0*/  UMOV UR4, URZ ;  /* 0x0000003f00047c82 */ /* 0x000fe20008000000 */
[----:B------:R-:W-:Y:S01]  /*81b0*/  UMOV UR5, URZ ;  /* 0x0000003f00057c82 */ /* 0x000fe20008000000 */
[----:B------:R-:W-:-:S04]  /*81c0*/  @UP0 UMOV UR4, UR6 ;  /* 0x0000000600040c82 */ /* 0x000fc80008000000 */
[----:B------:R-:W-:-:S05]  /*81d0*/  @UP0 UMOV UR5, UR8 ;  /* 0x0000000800050c82 */ /* 0x000fca0008000000 */
[----:B------:R-:W-:Y:S05]  /*81e0*/  @!P0 BRA `(.L_x_474) ;  /* 0x0000002c00448947 */ /* 0x000fea0003800000 */
[----:B------:R-:W-:Y:S01]  /*81f0*/  ULDC.64 UR8, c[0x0][0x2d8] ;  /* 0x0000b60000087ab9 */ /* 0x000fe20000000a00 */
[C---:B------:R-:W-:Y:S01]  /*8200*/  VIADD R2, R0.reuse, 0x3f ;  /* 0x0000003f00027836 */ /* 0x040fe20000000000 */
[----:B------:R-:W-:Y:S01]  /*8210*/  UIMAD UR7, UR7, UR8, URZ ;  /* 0x00000008070772a4 */ /* 0x000fe2000f8e023f */
[----:B------:R-:W-:Y:S01]  /*8220*/  ISETP.GE.AND P1, PT, R0, 0x41, PT ;  /* 0x000000410000780c */ /* 0x000fe20003f26270 */
[----:B------:R-:W-:Y:S02]  /*8230*/  USHF.R.S32.HI UR6, URZ, 0x1f, UR12 ;  /* 0x0000001f3f067899 */ /* 0x000fe4000801140c */
[----:B------:R-:W-:Y:S01]  /*8240*/  UIMAD.WIDE.U32 UR10, UR13, UR8, URZ ;  /* 0x000000080d0a72a5 */ /* 0x000fe2000f8e003f */
[----:B------:R-:W-:Y:S01]  /*8250*/  SHF.R.S32.HI R3, RZ, 0x1f, R2 ;  /* 0x0000001fff037819 */ /* 0x000fe20000011402 */
[----:B------:R-:W-:Y:S02]  /*8260*/  UIMAD UR7, UR13, UR9, UR7 ;  /* 0x000000090d0772a4 */ /* 0x000fe4000f8e0207 */
[----:B------:R-:W-:Y:S01]  /*8270*/  UIADD3 UR8, UP1, UR4, UR10, URZ ;  /* 0x0000000a04087290 */ /* 0x000fe2000ff3e03f */
[----:B------:R-:W-:Y:S01]  /*8280*/  LEA.HI R3, R3, R2, RZ, 0x6 ;  /* 0x0000000203037211 */ /* 0x000fe200078f30ff */
[----:B------:R-:W-:-:S02]  /*8290*/  UIADD3 UR7, UR11, UR7, URZ ;  /* 0x000000070b077290 */ /* 0x000fc4000fffe03f */
[----:B------:R-:W-:Y:S01]  /*82a0*/  USEL UR6, UR6, URZ, !UP0 ;  /* 0x0000003f06067287 */ /* 0x000fe2000c000000 */
[----:B------:R-:W-:Y:S01]  /*82b0*/  SHF.R.S32.HI R3, RZ, 0x6, R3 ;  /* 0x00000006ff037819 */ /* 0x000fe20000011403 */
[----:B------:R-:W-:Y:S01]  /*82c0*/  ULDC.64 UR14, c[0x0][0x2e0] ;  /* 0x0000b800000e7ab9 */ /* 0x000fe20000000a00 */
[----:B------:R-:W-:Y:S02]  /*82d0*/  USEL UR13, UR12, URZ, !UP0 ;  /* 0x0000003f0c0d7287 */ /* 0x000fe4000c000000 */
[----:B------:R-:W-:Y:S01]  /*82e0*/  UIADD3.X UR9, UR5, UR7, URZ, UP1, !UPT ;  /* 0x0000000705097290 */ /* 0x000fe20008ffe43f */
[----:B------:R-:W-:Y:S01]  /*82f0*/  VIMNMX R3, R3, 0x1, !PT ;  /* 0x0000000103037848 */ /* 0x000fe20007fe0100 */
[----:B------:R-:W-:Y:S02]  /*8300*/  UIMAD UR6, UR6, UR14, URZ ;  /* 0x0000000e060672a4 */ /* 0x000fe4000f8e023f */
[----:B------:R-:W-:Y:S01]  /*8310*/  UIMAD.WIDE.U32 UR8, UR13, UR14, UR8 ;  /* 0x0000000e0d0872a5 */ /* 0x000fe2000f8e0008 */
[----:B------:R-:W-:Y:S01]  /*8320*/  LOP3.LUT R2, R3, 0x1, RZ, 0xc0, !PT ;  /* 0x0000000103027812 */ /* 0x000fe200078ec0ff */
[----:B------:R-:W-:Y:S01]  /*8330*/  UIMAD UR12, UR13, UR15, UR6 ;  /* 0x0000000f0d0c72a4 */ /* 0x000fe2000f8e0206 */
[----:B------:R-:W-:-:S03]  /*8340*/  ELECT P0, URZ, PT ;  /* 0x00000000003f782f */ /* 0x000fc60003800000 */
[----:B------:R-:W-:Y:S01]  /*8350*/  UIADD3 UR19, UR9, UR12, URZ ;  /* 0x0000000c09137290 */ /* 0x000fe2000fffe03f */
[----:B------:R-:W-:Y:S01]  /*8360*/  UMOV UR6, URZ ;  /* 0x0000003f00067c82 */ /* 0x000fe20008000000 */
[----:B------:R-:W-:Y:S10]  /*8370*/  @!P1 BRA `(.L_x_566) ;  /* 0x0000000400889947 */ /* 0x000ff40003800000 */
[----:B------:R-:W-:Y:S01]  /*8380*/  UMOV UR6, UR10 ;  /* 0x0000000a00067c82 */ /* 0x000fe20008000000 */
[----:B------:R-:W-:Y:S01]  /*8390*/  ULDC.64 UR10, c[0x0][0x2c0] ;  /* 0x0000b000000a7ab9 */ /* 0x000fe20000000a00 */
[----:B------:R-:W-:Y:S01]  /*83a0*/  UIMAD.WIDE.U32 UR6, UR13, UR14, UR6 ;  /* 0x0000000e0d0672a5 */ /* 0x000fe2000f8e0006 */
[----:B------:R-:W-:Y:S01]  /*83b0*/  IMAD.IADD R0, R3, 0x1, -R2 ;  /* 0x0000000103007824 */ /* 0x000fe200078e0a02 */
[----:B------:R-:W-:Y:S02]  /*83c0*/  ULDC.64 UR20, c[0x0][0x2c0] ;  /* 0x0000b00000147ab9 */ /* 0x000fe40000000a00 */
[----:B------:R-:W-:-:S04]  /*83d0*/  UIADD3 UR15, UP0, UR4, UR6, URZ ;  /* 0x00000006040f7290 */ /* 0x000fc8000ff1e03f */
[----:B------:R-:W-:Y:S02]  /*83e0*/  UIADD3.X UR4, UR5, UR12, UR7, UP0, !UPT ;  /* 0x0000000c05047290 */ /* 0x000fe400087fe407 */
[----:B------:R-:W-:Y:S01]  /*83f0*/  ULEA UR14, UP0, UR15, UR10, 0x2 ;  /* 0x0000000a0f0e7291 */ /* 0x000fe2000f80103f */
[----:B------:R-:W-:-:S03]  /*8400*/  UMOV UR5, URZ ;  /* 0x0000003f00057c82 */ /* 0x000fc60008000000 */
[----:B------:R-:W-:Y:S02]  /*8410*/  ULEA.HI.X UR15, UR15, UR11, UR4, 0x2, UP0 ;  /* 0x0000000b0f0f7291 */ /* 0x000fe400080f1404 */
[----:B------:R-:W-:Y:S02]  /*8420*/  UIADD3 UR10, UP0, UR14, 0x4000, URZ ;  /* 0x000040000e0a7890 */ /* 0x000fe4000ff1e03f */
[----:B------:R-:W-:Y:S02]  /*8430*/  UIADD3 UR12, UP1, UR14, 0x8000, URZ ;  /* 0x000080000e0c7890 */ /* 0x000fe4000ff3e03f */
[----:B------:R-:W-:Y:S02]  /*8440*/  UIADD3 UR14, UP2, UR14, 0xc000, URZ ;  /* 0x0000c0000e0e7890 */ /* 0x000fe4000ff5e03f */
[----:B------:R-:W-:Y:S02]  /*8450*/  UIADD3.X UR11, URZ, UR15, URZ, UP0, !UPT ;  /* 0x0000000f3f0b7290 */ /* 0x000fe400087fe43f */
[----:B------:R-:W-:-:S02]  /*8460*/  UIADD3.X UR13, URZ, UR15, URZ, UP1, !UPT ;  /* 0x0000000f3f0d7290 */ /* 0x000fc40008ffe43f */
[----:B------:R-:W-:Y:S01]  /*8470*/  UIADD3.X UR15, URZ, UR15, URZ, UP2, !UPT ;  /* 0x0000000f3f0f7290 */ /* 0x000fe200097fe43f */
[----:B------:R-:W-:-:S11]  /*8480*/  UMOV UR4, URZ ;  /* 0x0000003f00047c82 */ /* 0x000fd60008000000 */
.L_x_579:
        /* <DEDUP_REMOVED lines=21> */
.L_x_568:
[----:B------:R-:W-:Y:S05]  /*85e0*/  BSYNC B0 ;  /* 0x0000000000007941 */ /* 0x000fea0003800000 */
.L_x_567:
        /* <DEDUP_REMOVED lines=13> */
.L_x_570:
[----:B------:R-:W-:Y:S05]  /*86c0*/  BSYNC B0 ;  /* 0x0000000000007941 */ /* 0x000fea0003800000 */
.L_x_569:
[----:B------:R-:W-:Y:S06]  /*86d0*/  BAR.ARV 0xa, 0xa0 ;  /* 0x0282800000007b1d */ /* 0x000fec0000002000 */
[----:B------:R-:W-:Y:S04]  /*86e0*/  BSSY B0, `(.L_x_571) ;  /* 0x0000003000007945 */ /* 0x000fe80003800000 */
[----:B------:R-:W-:Y:S05]  /*86f0*/  @!P0 BRA `(.L_x_572) ;  /* 0x0000000000048947 */ /* 0x000fea0003800000 */
[----:B------:R-:W-:-:S04]  /*8700*/  DEPBAR.LE SB0, 0x0 ;  /* 0x000080000000791a */ /* 0x000fc80000000000 */
.L_x_572:
[----:B------:R-:W-:Y:S05]  /*8710*/  BSYNC B0 ;  /* 0x0000000000007941 */ /* 0x000fea0003800000 */
.L_x_571:
        /* <DEDUP_REMOVED lines=13> */
.L_x_574:
[----:B------:R-:W-:Y:S05]  /*87f0*/  BSYNC B0 ;  /* 0x0000000000007941 */ /* 0x000fea0003800000 */
.L_x_573:
        /* <DEDUP_REMOVED lines=13> */
.L_x_576:
[----:B------:R-:W-:Y:S05]  /*88d0*/  BSYNC B0 ;  /* 0x0000000000007941 */ /* 0x000fea0003800000 */
.L_x_575:
[----:B------:R-:W-:Y:S01]  /*88e0*/  VIADD R0, R0, 0xfffffffe ;  /* 0xfffffffe00007836 */ /* 0x000fe20000000000 */
[----:B------:R-:W-:Y:S06]  /*88f0*/  BAR.ARV 0xa, 0xa0 ;  /* 0x0282800000007b1d */ /* 0x000fec0000002000 */
[----:B------:R-:W-:Y:S01]  /*8900*/  BSSY B0, `(.L_x_577) ;  /* 0x0000004000007945 */ /* 0x000fe20003800000 */
[----:B------:R-:W-:-:S03]  /*8910*/  ISETP.NE.AND P1, PT, R0, RZ, PT ;  /* 0x000000ff0000720c */ /* 0x000fc60003f25270 */
[----:B------:R-:W-:Y:S10]  /*8920*/  @!P0 BRA `(.L_x_578) ;  /* 0x0000000000048947 */ /* 0x000ff40003800000 */
[----:B------:R-:W-:-:S04]  /*8930*/  DEPBAR.LE SB0, 0x0 ;  /* 0x000080000000791a */ /* 0x000fc80000000000 */
.L_x_578:
[----:B------:R-:W-:Y:S05]  /*8940*/  BSYNC B0 ;  /* 0x0000000000007941 */ /* 0x000fea0003800000 */
.L_x_577:
[----:B------:R-:W-:Y:S06]  /*8950*/  BAR.ARV 0xb, 0xa0 ;  /* 0x02c2800000007b1d */ /* 0x000fec0000002000 */
[----:B------:R-:W-:Y:S02]  /*8960*/  UIADD3 UR5, UR5, 0x2, URZ ;  /* 0x0000000205057890 */ /* 0x000fe4000fffe03f */
[----:B------:R-:W-:Y:S01]  /*8970*/  UIADD3 UR4, UR4, 0x1, URZ ;  /* 0x0000000104047890 */ /* 0x000fe2000fffe03f */
[----:B------:R-:W-:Y:S11]  /*8980*/  @P1 BRA `(.L_x_579) ;  /* 0xfffffff800c01947 */ /* 0x000ff6000383ffff */
[----:B------:R-:W-:-:S12]  /*8990*/  USHF.L.U32 UR6, UR5, 0xd, URZ ;  /* 0x0000000d05067899 */ /* 0x000fd8000800063f */
.L_x_566:
        /* <DEDUP_REMOVED lines=10> */
[----:B------:R-:W-:Y:S01]  /*8a40*/  ULEA UR4, UP0, UR11, UR4, 0x2 ;  /* 0x000000040b047291 */ /* 0x000fe2000f80103f */
[----:B------:R-:W-:-:S03]  /*8a50*/  UMOV UR13, 0x14f00000 ;  /* 0x14f00000000d7882 */ /* 0x000fc60000000000 */
[----:B------:R-:W-:-:S03]  /*8a60*/  ULEA.HI.X UR5, UR11, UR5, UR12, 0x2, UP0 ;  /* 0x000000050b057291 */ /* 0x000fc600080f140c */
[----:B------:R-:W-:Y:S01]  /*8a70*/  UMOV UR12, 0x0 ;  /* 0x00000000000c7882 */ /* 0x000fe20000000000 */
[----:B-1----:R-:W-:-:S03]  /*8a80*/  ULEA UR7, UR10, UR7, 0x18 ;  /* 0x000000070a077291 */ /* 0x002fc6000f8ec03f */
[----:B------:R-:W-:Y:S01]  /*8a90*/  UMOV UR10, 0x400 ;  /* 0x00000400000a7882 */ /* 0x000fe20000000000 */
[----:B------:R-:W-:-:S09]  /*8aa0*/  UIADD3 UR7, UR7, 0x10000, URZ ;  /* 0x0001000007077890 */ /* 0x000fd2000fffe03f */
[----:B------:R1:W-:Y:S02]  /*8ab0*/  UBLKRED.G.S.ADD.F32.RN [UR4], [UR7], UR10, desc[UR12] ;  /* 0x00000c04070073bb */ /* 0x0003e400080a140a */
[----:B-1----:R0:W-:Y:S02]  /*8ac0*/  UTMACMDFLUSH ;  /* 0x00000000000079b7 */ /* 0x0021e40000000000 */
.L_x_581:
[----:B------:R-:W-:Y:S05]  /*8ad0*/  BSYNC B0 ;  /* 0x0000000000007941 */ /* 0x000fea0003800000 */
.L_x_580:
[----:B------:R-:W-:Y:S06]  /*8ae0*/  BAR.SYNC.DEFER_BLOCKING 0xe, 0xa0 ;  /* 0x0382800000007b1d */ /* 0x000fec0000010000 */
[----:B------:R-:W-:Y:S04]  /*8af0*/  BSSY B0, `(.L_x_582) ;  /* 0x0000012000007945 */ /* 0x000fe80003800000 */
[----:B------:R-:W-:Y:S05]  /*8b00*/  @!P0 BRA `(.L_x_583) ;  /* 0x0000000000408947 */ /* 0x000fea0003800000 */
[----:B------:R-:W1:Y:S01]  /*8b10*/  S2UR UR7, SR_CgaCtaId ;  /* 0x00000000000779c3 */ /* 0x000e620000008800 */
[----:B------:R-:W-:Y:S01]  /*8b20*/  UIADD3 UR4, UR6, 0x1000, URZ ;  /* 0x0000100006047890 */ /* 0x000fe2000fffe03f */
[----:B------:R-:W-:Y:S01]  /*8b30*/  UMOV UR5, 0x400 ;  /* 0x0000040000057882 */ /* 0x000fe20000000000 */
[----:B------:R-:W-:Y:S02]  /*8b40*/  ULDC.64 UR10, c[0x0][0x2c0] ;  /* 0x0000b000000a7ab9 */ /* 0x000fe40000000a00 */
[----:B------:R-:W-:Y:S01]  /*8b50*/  UIADD3 UR12, UP0, UR4, UR8, URZ ;  /* 0x00000008040c7290 */ /* 0x000fe2000ff1e03f */
[----:B------:R-:W-:Y:S01]  /*8b60*/  UMOV UR13, 0x14f00000 ;  /* 0x14f00000000d7882 */ /* 0x000fe20000000000 */
[----:B-1----:R-:W-:Y:S02]  /*8b70*/  ULEA UR7, UR7, UR5, 0x18 ;  /* 0x0000000507077291 */ /* 0x002fe4000f8ec03f */
[----:B------:R-:W-:Y:S02]  /*8b80*/  ULEA.HI.X.SX32 UR5, UR4, UR19, 0x1, UP0 ;  /* 0x0000001304057291 */ /* 0x000fe400080f0e3f */
[----:B------:R-:W-:-:S02]  /*8b90*/  ULEA UR4, UP0, UR12, UR10, 0x2 ;  /* 0x0000000a0c047291 */ /* 0x000fc4000f80103f */
[----:B------:R-:W-:Y:S02]  /*8ba0*/  UIADD3 UR7, UR7, 0x14000, URZ ;  /* 0x0001400007077890 */ /* 0x000fe4000fffe03f */
[----:B------:R-:W-:Y:S01]  /*8bb0*/  ULEA.HI.X UR5, UR12, UR11, UR5, 0x2, UP0 ;  /* 0x0000000b0c057291 */ /* 0x000fe200080f1405 */
[----:B------:R-:W-:Y:S02]  /*8bc0*/  UMOV UR10, 0x400 ;  /* 0x00000400000a7882 */ /* 0x000fe40000000000 */
[----:B------:R-:W-:-:S06]  /*8bd0*/  UMOV UR12, 0x0 ;  /* 0x00000000000c7882 */ /* 0x000fcc0000000000 */
[----:B------:R1:W-:Y:S01]  /*8be0*/  UBLKRED.G.S.ADD.F32.RN [UR4], [UR7], UR10, desc[UR12] ;  /* 0x00000c04070073bb */ /* 0x0003e200080a140a */
[----:B------:R0:W-:Y:S01]  /*8bf0*/  UTMACMDFLUSH ;  /* 0x00000000000079b7 */ /* 0x0001e20000000000 */
[----:B-1----:R-:W-:-:S04]  /*8c00*/  DEPBAR.LE SB0, 0x1 ;  /* 0x000080400000791a */ /* 0x002fc80000000000 */
.L_x_583:
[----:B------:R-:W-:Y:S05]  /*8c10*/  BSYNC B0 ;  /* 0x0000000000007941 */ /* 0x000fea0003800000 */
.L_x_582:
[----:B------:R-:W-:Y:S06]  /*8c20*/  BAR.ARV 0xa, 0xa0 ;  /* 0x0282800000007b1d */ /* 0x000fec0000002000 */
[----:B------:R-:W-:Y:S04]  /*8c30*/  BSSY B0, `(.L_x_584) ;  /* 0x0000003000007945 */ /* 0x000fe80003800000 */
[----:B------:R-:W-:Y:S05]  /*8c40*/  @!P0 BRA `(.L_x_585) ;  /* 0x0000000000048947 */ /* 0x000fea0003800000 */
[----:B------:R-:W-:-:S04]  /*8c50*/  DEPBAR.LE SB0, 0x0 ;  /* 0x000080000000791a */ /* 0x000fc80000000000 */
.L_x_585:
[----:B------:R-:W-:Y:S05]  /*8c60*/  BSYNC B0 ;  /* 0x0000000000007941 */ /* 0x000fea0003800000 */
.L_x_584:
[----:B------:R-:W-:Y:S06]  /*8c70*/  BAR.ARV 0xb, 0xa0 ;  /* 0x02c2800000007b1d */ /* 0x000fec0000002000 */
[----:B------:R-:W-:Y:S05]  /*8c80*/  BRA `(.L_x_474) ;  /* 0x00000020009c7947 */ /* 0x000fea0003800000 */
.L_x_561:
[----:B------:R-:W-:Y:S01]  /*8c90*/  ULDC.64 UR4, c[0x0][0x8d8] ;  /* 0x0002360000047ab9 */ /* 0x000fe20000000a00 */
[----:B------:R-:W1:Y:S01]  /*8ca0*/  S2R R7, SR_CTAID.Z ;  /* 0x0000000000077919 */ /* 0x000e620000002700 */
[----:B------:R-:W-:Y:S01]  /*8cb0*/  ISETP.NE.U32.AND P0, PT, RZ, UR4, PT ;  /* 0x00000004ff007c0c */ /* 0x000fe2000bf05070 */
[----:B------:R-:W2:Y:S03]  /*8cc0*/  S2UR UR20, SR_CTAID.Y ;  /* 0x00000000001479c3 */ /* 0x000ea60000002600 */
[----:B------:R-:W-:-:S13]  /*8cd0*/  ISETP.NE.AND.EX P0, PT, RZ, UR5, PT, P0 ;  /* 0x00000005ff007c0c */ /* 0x000fda000bf05300 */
[----:B------:R-:W-:Y:S05]  /*8ce0*/  @!P0 BRA `(.L_x_586) ;  /* 0x0000000000108947 */ /* 0x000fea0003800000 */
[----:B------:R-:W1:Y:S02]  /*8cf0*/  LDC.64 R2, c[0x0][0x8d8] ;  /* 0x00023600ff027b82 */ /* 0x000e640000000a00 */
[----:B-1----:R-:W-:-:S05]  /*8d00*/  IMAD.WIDE R2, R7, 0x4, R2 ;  /* 0x0000000407027825 */ /* 0x002fca00078e0202 */
[----:B------:R1:W5:Y:S01]  /*8d10*/  LDG.E R5, desc[UR38][R2.64] ;  /* 0x0000002602057981 */ /* 0x000362000c1e1900 */
[----:B------:R-:W-:Y:S05]  /*8d20*/  BRA `(.L_x_587) ;  /* 0x00000000002c7947 */ /* 0x000fea0003800000 */
.L_x_586:
[----:B------:R-:W-:Y:S02]  /*8d30*/  ULDC.64 UR4, c[0x0][0x8d0] ;  /* 0x0002340000047ab9 */ /* 0x000fe40000000a00 */
[----:B------:R-:W-:-:S04]  /*8d40*/  ISETP.NE.U32.AND P0, PT, RZ, UR4, PT ;  /* 0x00000004ff007c0c */ /* 0x000fc8000bf05070 */
[----:B------:R-:W-:-:S13]  /*8d50*/  ISETP.NE.AND.EX P0, PT, RZ, UR5, PT, P0 ;  /* 0x00000005ff007c0c */ /* 0x000fda000bf05300 */
[----:B------:R-:W-:Y:S05]  /*8d60*/  @!P0 BRA `(.L_x_588) ;  /* 0x0000000000188947 */ /* 0x000fea0003800000 */
[----:B------:R-:W1:Y:S02]  /*8d70*/  LDC.64 R2, c[0x0][0x8d0] ;  /* 0x00023400ff027b82 */ /* 0x000e640000000a00 */
[----:B-1----:R-:W-:-:S05]  /*8d80*/  IMAD.WIDE R2, R7, 0x4, R2 ;  /* 0x0000000407027825 */ /* 0x002fca00078e0202 */
[----:B------:R-:W3:Y:S04]  /*8d90*/  LDG.E R5, desc[UR38][R2.64] ;  /* 0x0000002602057981 */ /* 0x000ee8000c1e1900 */
[----:B------:R-:W3:Y:S02]  /*8da0*/  LDG.E R0, desc[UR38][R2.64+0x4] ;  /* 0x0000042602007981 */ /* 0x000ee4000c1e1900 */
[----:B---3--:R-:W-:Y:S01]  /*8db0*/  IMAD.IADD R5, R0, 0x1, -R5 ;  /* 0x0000000100057824 */ /* 0x008fe200078e0a05 */
[----:B------:R-:W-:Y:S06]  /*8dc0*/  BRA `(.L_x_587) ;  /* 0x0000000000047947 */ /* 0x000fec0003800000 */
.L_x_588:
[----:B------:R-:W3:Y:S02]  /*8dd0*/  LDC R5, c[0x0][0x8bc] ;  /* 0x00022f00ff057b82 */ /* 0x000ee40000000800 */
.L_x_587:
[----:B------:R-:W4:Y:S01]  /*8de0*/  S2R R14, SR_CTAID.X ;  /* 0x00000000000e7919 */ /* 0x000f220000002500 */
[----:B------:R-:W-:Y:S02]  /*8df0*/  IMAD.MOV.U32 R0, RZ, RZ, 0x1 ;  /* 0x00000001ff007424 */ /* 0x000fe400078e00ff */
[----:B------:R-:W-:Y:S02]  /*8e00*/  IMAD.MOV.U32 R9, RZ, RZ, RZ ;  /* 0x000000ffff097224 */ /* 0x000fe400078e00ff */
[----:B----4-:R-:W-:-:S05]  /*8e10*/  IMAD.SHL.U32 R14, R14, 0x80, RZ ;  /* 0x000000800e0e7824 */ /* 0x010fca00078e00ff */
[----:B---3-5:R-:W-:-:S04]  /*8e20*/  ISETP.GE.AND P0, PT, R14, R5, PT ;  /* 0x000000050e00720c */ /* 0x028fc80003f06270 */
[----:B-1----:R-:W-:-:S04]  /*8e30*/  SEL R8, R7, 0xffffffff, !P0 ;  /* 0xffffffff07087807 */ /* 0x002fc80004000000 */
[----:B------:R-:W-:-:S13]  /*8e40*/  ISETP.GE.AND P0, PT, R8, RZ, PT ;  /* 0x000000ff0800720c */ /* 0x000fda0003f06270 */
[----:B------:R-:W-:Y:S05]  /*8e50*/  @!P0 BRA `(.L_x_589) ;  /* 0x0000001c00948947 */ /* 0x000fea0003800000 */
[----:B------:R-:W1:Y:S08]  /*8e60*/  LDC.64 R10, c[0x0][0x770] ;  /* 0x0001dc00ff0a7b82 */ /* 0x000e700000000a00 */
[----:B------:R-:W3:Y:S08]  /*8e70*/  LDC.64 R6, c[0x0][0x770] ;  /* 0x0001dc00ff067b82 */ /* 0x000ef00000000a00 */
[----:B------:R-:W4:Y:S01]  /*8e80*/  LDC.64 R4, c[0x0][0x778] ;  /* 0x0001de00ff047b82 */ /* 0x000f220000000a00 */
[----:B-1----:R-:W-:-:S07]  /*8e90*/  ISETP.NE.U32.AND P1, PT, R10, RZ, PT ;  /* 0x000000ff0a00720c */ /* 0x002fce0003f25070 */
[----:B------:R-:W1:Y:S01]  /*8ea0*/  LDC.64 R2, c[0x0][0x780] ;  /* 0x0001e000ff027b82 */ /* 0x000e620000000a00 */
[----:B------:R-:W-:Y:S01]  /*8eb0*/  ISETP.NE.AND.EX P1, PT, R11, RZ, PT, P1 ;  /* 0x000000ff0b00720c */ /* 0x000fe20003f25310 */
[----:B---3--:R-:W-:Y:S01]  /*8ec0*/  IMAD.WIDE R6, R8, 0x4, R6 ;  /* 0x0000000408067825 */ /* 0x008fe200078e0206 */
[----:B----4-:R-:W-:-:S11]  /*8ed0*/  ISETP.NE.U32.AND P0, PT, R4, RZ, PT ;  /* 0x000000ff0400720c */ /* 0x010fd60003f05070 */
[----:B------:R-:W3:Y:S01]  /*8ee0*/  @P1 LDG.E R9, desc[UR38][R6.64] ;  /* 0x0000002606091981 */ /* 0x000ee2000c1e1900 */
[----:B------:R-:W-:-:S03]  /*8ef0*/  ISETP.NE.AND.EX P0, PT, R5, RZ, PT, P0 ;  /* 0x000000ff0500720c */ /* 0x000fc60003f05300 */
[----:B------:R-:W4:Y:S01]  /*8f00*/  @P1 LDG.E R15, desc[UR38][R6.64] ;  /* 0x00000026060f1981 */ /* 0x000f22000c1e1900 */
[----:B-1----:R-:W-:-:S04]  /*8f10*/  ISETP.NE.U32.AND P2, PT, R2, RZ, PT ;  /* 0x000000ff0200720c */ /* 0x002fc80003f45070 */
[----:B------:R-:W-:-:S05]  /*8f20*/  ISETP.NE.AND.EX P2, PT, R3, RZ, PT, P2 ;  /* 0x000000ff0300720c */ /* 0x000fca0003f45320 */
[----:B------:R-:W1:Y:S08]  /*8f30*/  @P0 LDC.64 R2, c[0x0][0x778] ;  /* 0x0001de00ff020b82 */ /* 0x000e700000000a00 */
[----:B------:R-:W2:Y:S01]  /*8f40*/  @P2 LDC.64 R12, c[0x0][0x780] ;  /* 0x0001e000ff0c2b82 */ /* 0x000ea20000000a00 */
[----:B------:R-:W-:Y:S01]  /*8f50*/  IMAD.MOV.U32 R5, RZ, RZ, RZ ;  /* 0x000000ffff057224 */ /* 0x000fe200078e00ff */
[----:B------:R-:W-:Y:S01]  /*8f60*/  ULDC UR4, c[0x0][0x280] ;  /* 0x0000a00000047ab9 */ /* 0x000fe20000000800 */
[----:B-1----:R-:W-:-:S05]  /*8f70*/  @P0 IMAD.WIDE R2, R8, 0x4, R2 ;  /* 0x0000000408020825 */ /* 0x002fca00078e0202 */
[----:B------:R2:W5:Y:S01]  /*8f80*/  @P0 LDG.E R5, desc[UR38][R2.64] ;  /* 0x0000002602050981 */ /* 0x000562000c1e1900 */
[----:B------:R-:W-:Y:S02]  /*8f90*/  IMAD.U32 R4, RZ, RZ, UR4 ;  /* 0x00000004ff047e24 */ /* 0x000fe4000f8e00ff */
[----:B--2---:R-:W-:Y:S01]  /*8fa0*/  @P2 IMAD.WIDE R2, R8, 0x4, R12 ;  /* 0x0000000408022825 */ /* 0x004fe200078e020c */
[----:B------:R-:W-:-:S04]  /*8fb0*/  VOTEU.ANY UP0, P1 ;  /* 0x00000000003f7886 */ /* 0x000fc80000800100 */
[----:B------:R1:W5:Y:S02]  /*8fc0*/  @P2 LDG.E R4, desc[UR38][R2.64] ;  /* 0x0000002602042981 */ /* 0x000364000c1e1900 */
[----:B-1----:R-:W-:Y:S01]  /*8fd0*/  CS2R R2, SRZ ;  /* 0x0000000000027805 */ /* 0x002fe2000001ff00 */
[----:B---3--:R-:W-:-:S05]  /*8fe0*/  @P1 IMAD R9, R8, 0x40, R9 ;  /* 0x0000004008091824 */ /* 0x008fca00078e0209 */
[----:B------:R-:W-:-:S04]  /*8ff0*/  @P1 SHF.R.S32.HI R12, RZ, 0x1f, R9 ;  /* 0x0000001fff0c1819 */ /* 0x000fc80000011409 */
[----:B------:R-:W-:-:S04]  /*9000*/  @P1 LEA.HI R12, R12, R9, RZ, 0x6 ;  /* 0x000000090c0c1211 */ /* 0x000fc800078f30ff */
[----:B------:R-:W-:Y:S02]  /*9010*/  @P1 LOP3.LUT R12, R12, 0xffffffc0, RZ, 0xc0, !PT ;  /* 0xffffffc00c0c1812 */ /* 0x000fe400078ec0ff */
[----:B----4-:R-:W-:Y:S02]  /*9020*/  @P1 R2UR UR4, R15 ;  /* 0x000000000f0412ca */ /* 0x010fe400000e0000 */
[--C-:B------:R-:W-:Y:S01]  /*9030*/  @P1 SHF.R.S32.HI R9, RZ, 0x1f, R12.reuse ;  /* 0x0000001fff091819 */ /* 0x100fe2000001140c */
[----:B------:R-:W-:-:S04]  /*9040*/  @P1 IMAD.MOV.U32 R2, RZ, RZ, R12 ;  /* 0x000000ffff021224 */ /* 0x000fc800078e000c */
[----:B------:R-:W-:Y:S01]  /*9050*/  @P1 IMAD.MOV.U32 R3, RZ, RZ, R9 ;  /* 0x000000ffff031224 */ /* 0x000fe200078e0009 */
[----:B------:R-:W-:Y:S07]  /*9060*/  @P2 BRA `(.L_x_590) ;  /* 0x0000000000102947 */ /* 0x000fee0003800000 */
[----:B------:R-:W-:Y:S05]  /*9070*/  @!P1 BRA `(.L_x_590) ;  /* 0x00000000000c9947 */ /* 0x000fea0003800000 */
[----:B------:R-:W2:Y:S04]  /*9080*/  LDG.E R9, desc[UR38][R6.64] ;  /* 0x0000002606097981 */ /* 0x000ea8000c1e1900 */
[----:B-----5:R-:W2:Y:S02]  /*9090*/  LDG.E R4, desc[UR38][R6.64+0x4] ;  /* 0x0000042606047981 */ /* 0x020ea4000c1e1900 */
[----:B--2---:R-:W-:-:S07]  /*90a0*/  IMAD.IADD R4, R4, 0x1, -R9 ;  /* 0x0000000104047824 */ /* 0x004fce00078e0a09 */
.L_x_590:
[----:B-----5:R-:W-:Y:S01]  /*90b0*/  ISETP.GE.AND P1, PT, R4, 0x1, PT ;  /* 0x000000010400780c */ /* 0x020fe20003f26270 */
[----:B------:R-:W-:Y:S01]  /*90c0*/  UMOV UR35, URZ ;  /* 0x0000003f00237c82 */ /* 0x000fe20008000000 */
[----:B------:R-:W-:Y:S01]  /*90d0*/  @UP0 UMOV UR35, UR4 ;  /* 0x0000000400230c82 */ /* 0x000fe20008000000 */
[----:B------:R-:W-:-:S10]  /*90e0*/  IMAD.MOV.U32 R9, RZ, RZ, RZ ;  /* 0x000000ffff097224 */ /* 0x000fd400078e00ff */
[----:B------:R-:W-:Y:S05]  /*90f0*/  @!P1 BRA `(.L_x_589) ;  /* 0x0000001800ec9947 */ /* 0x000fea0003800000 */
[----:B------:R-:W1:Y:S01]  /*9100*/  S2R R9, SR_CTAID.Y ;  /* 0x0000000000097919 */ /* 0x000e620000002600 */
[----:B------:R-:W2:Y:S01]  /*9110*/  LDC.64 R12, c[0x0][0x718] ;  /* 0x0001c600ff0c7b82 */ /* 0x000ea20000000a00 */
[----:B------:R-:W-:Y:S01]  /*9120*/  ISETP.NE.U32.AND P1, PT, R10, RZ, PT ;  /* 0x000000ff0a00720c */ /* 0x000fe20003f25070 */
[----:B------:R-:W-:Y:S01]  /*9130*/  ULDC UR4, c[0x0][0x2e8] ;  /* 0x0000ba0000047ab9 */ /* 0x000fe20000000800 */
[----:B------:R-:W-:Y:S01]  /*9140*/  R2UR UR13, R8 ;  /* 0x00000000080d72ca */ /* 0x000fe200000e0000 */
[----:B------:R-:W-:Y:S01]  /*9150*/  VOTEU.ANY UP1, P0 ;  /* 0x00000000003f7886 */ /* 0x000fe20000020100 */
[----:B------:R-:W-:Y:S02]  /*9160*/  ISETP.NE.AND.EX P1, PT, R11, RZ, PT, P1 ;  /* 0x000000ff0b00720c */ /* 0x000fe40003f25310 */
[----:B------:R-:W-:Y:S02]  /*9170*/  ELECT P0, URZ, PT ;  /* 0x00000000003f782f */ /* 0x000fe40003800000 */
[----:B------:R-:W-:Y:S01]  /*9180*/  SHF.R.S32.HI R8, RZ, 0x1f, R8 ;  /* 0x0000001fff087819 */ /* 0x000fe20000011408 */
[----:B------:R-:W3:Y:S01]  /*9190*/  LDC.64 R10, c[0x0][0x720] ;  /* 0x0001c800ff0a7b82 */ /* 0x000ee20000000a00 */
[----:B------:R-:W-:Y:S01]  /*91a0*/  MOV R7, R3 ;  /* 0x0000000300077202 */ /* 0x000fe20000000f00 */
[----:B------:R-:W-:Y:S01]  /*91b0*/  UMOV UR12, UR20 ;  /* 0x00000014000c7c82 */ /* 0x000fe20008000000 */
[----:B------:R-:W-:Y:S01]  /*91c0*/  SEL R8, R8, RZ, !P1 ;  /* 0x000000ff08087207 */ /* 0x000fe20004800000 */
[----:B------:R-:W-:Y:S01]  /*91d0*/  BSSY B0, `(.L_x_589) ;  /* 0x00001ad000007945 */ /* 0x000fe20003800000 */
[----:B------:R-:W-:-:S02]  /*91e0*/  R2UR UR11, R14 ;  /* 0x000000000e0b72ca */ /* 0x000fc400000e0000 */
[----:B------:R-:W-:Y:S01]  /*91f0*/  R2UR UR8, R5 ;  /* 0x00000000050872ca */ /* 0x000fe200000e0000 */
[----:B------:R-:W-:Y:S01]  /*9200*/  VOTEU.ANY UP0, P1 ;  /* 0x00000000003f7886 */ /* 0x000fe20000800100 */
[----:B------:R-:W-:Y:S02]  /*9210*/  USEL UR21, UR13, URZ, !UP0 ;  /* 0x0000003f0d157287 */ /* 0x000fe4000c000000 */
[----:B------:R-:W-:Y:S02]  /*9220*/  UISETP.NE.AND UP0, UPT, UR4, 0x1, UPT ;  /* 0x000000010400788c */ /* 0x000fe4000bf05270 */
[----:B------:R-:W-:-:S07]  /*9230*/  USEL UR13, UR13, URZ, !UP1 ;  /* 0x0000003f0d0d7287 */ /* 0x000fce000c800000 */
[----:B------:R-:W-:Y:S01]  /*9240*/  UIADD3 UR11, UR11, UR8, URZ ;  /* 0x000000080b0b7290 */ /* 0x000fe2000fffe03f */
[----:B-1----:R-:W-:Y:S01]  /*9250*/  SHF.R.S32.HI R9, RZ, 0x1f, R9 ;  /* 0x0000001fff097819 */ /* 0x002fe20000011409 */
[----:B------:R-:W-:Y:S01]  /*9260*/  @UP0 ULDC UR6, c[0x0][0x2ec] ;  /* 0x0000bb0000060ab9 */ /* 0x000fe20000000800 */
[----:B------:R-:W-:Y:S01]  /*9270*/  @UP0 ULDC UR8, c[0x0][0x2f0] ;  /* 0x0000bc0000080ab9 */ /* 0x000fe20000000800 */
[----:B------:R-:W-:Y:S02]  /*9280*/  UIMAD.WIDE.U32 UR6, UR20, UR6, URZ ;  /* 0x00000006140672a5 */ /* 0x000fe4000f8e003f */
[----:B--2---:R-:W-:Y:S02]  /*9290*/  IMAD R6, R9, R12, RZ ;  /* 0x0000000c09067224 */ /* 0x004fe400078e02ff */
[----:B------:R-:W-:Y:S02]  /*92a0*/  @UP0 USHF.R.U32.HI UR12, URZ, UR8, UR7 ;  /* 0x000000083f0c0299 */ /* 0x000fe40008011607 */
[----:B------:R-:W-:-:S02]  /*92b0*/  IMAD R13, R13, UR20, R6 ;  /* 0x000000140d0d7c24 */ /* 0x000fc4000f8e0206 */
[----:B------:R-:W-:-:S04]  /*92c0*/  IMAD.MOV.U32 R6, RZ, RZ, R2 ;  /* 0x000000ffff067224 */ /* 0x000fc800078e0002 */
[----:B------:R-:W-:-:S04]  /*92d0*/  IMAD.WIDE.U32 R2, R12, UR20, R6 ;  /* 0x000000140c027c25 */ /* 0x000fc8000f8e0006 */
[----:B---3--:R-:W-:Y:S02]  /*92e0*/  IMAD R12, R8, R10, RZ ;  /* 0x0000000a080c7224 */ /* 0x008fe400078e02ff */
[----:B------:R-:W-:Y:S02]  /*92f0*/  IMAD.IADD R3, R3, 0x1, R13 ;  /* 0x0000000103037824 */ /* 0x000fe400078e020d */
[----:B------:R-:W-:Y:S02]  /*9300*/  IMAD R15, R11, UR21, R12 ;  /* 0x000000150b0f7c24 */ /* 0x000fe4000f8e020c */
[----:B------:R-:W1:Y:S01]  /*9310*/  LDC.64 R12, c[0x0][0x700] ;  /* 0x0001c000ff0c7b82 */ /* 0x000e620000000a00 */
[----:B------:R-:W-:-:S04]  /*9320*/  IMAD.WIDE.U32 R2, R10, UR21, R2 ;  /* 0x000000150a027c25 */ /* 0x000fc8000f8e0002 */
[----:B------:R-:W-:-:S03]  /*9330*/  IMAD.IADD R3, R3, 0x1, R15 ;  /* 0x0000000103037824 */ /* 0x000fc600078e020f */
[----:B------:R-:W2:Y:S01]  /*9340*/  LDC.64 R10, c[0x0][0x730] ;  /* 0x0001cc00ff0a7b82 */ /* 0x000ea20000000a00 */
[----:B-1----:R-:W-:-:S04]  /*9350*/  LEA R12, P1, R2, R12, 0x2 ;  /* 0x0000000c020c7211 */ /* 0x002fc800078210ff */
[----:B------:R-:W-:Y:S02]  /*9360*/  LEA.HI.X R13, R2, R13, R3, 0x2, P1 ;  /* 0x0000000d020d7211 */ /* 0x000fe400008f1403 */
[----:B------:R-:W-:Y:S01]  /*9370*/  R2UR UR4, R12 ;  /* 0x000000000c0472ca */ /* 0x000fe200000e0000 */
[----:B--2---:R-:W-:Y:S01]  /*9380*/  IMAD R2, R9, R10, RZ ;  /* 0x0000000a09027224 */ /* 0x004fe200078e02ff */
[----:B------:R-:W-:Y:S01]  /*9390*/  R2UR UR5, R13 ;  /* 0x000000000d0572ca */ /* 0x000fe200000e0000 */
[----:B------:R-:W-:-:S04]  /*93a0*/  IMAD.WIDE.U32 R6, R10, UR20, R6 ;  /* 0x000000140a067c25 */ /* 0x000fc8000f8e0006 */
[----:B------:R-:W-:Y:S02]  /*93b0*/  IMAD R11, R11, UR20, R2 ;  /* 0x000000140b0b7c24 */ /* 0x000fe4000f8e0202 */
[----:B------:R-:W1:Y:S01]  /*93c0*/  LDC.64 R2, c[0x0][0x738] ;  /* 0x0001ce00ff027b82 */ /* 0x000e620000000a00 */
[----:B------:R-:W-:Y:S02]  /*93d0*/  IMAD.MOV.U32 R9, RZ, RZ, RZ ;  /* 0x000000ffff097224 */ /* 0x000fe400078e00ff */
[----:B------:R-:W-:Y:S02]  /*93e0*/  IMAD.IADD R7, R7, 0x1, R11 ;  /* 0x0000000107077824 */ /* 0x000fe400078e020b */
[----:B-1----:R-:W-:Y:S02]  /*93f0*/  IMAD R8, R8, R2, RZ ;  /* 0x0000000208087224 */ /* 0x002fe400078e02ff */
[----:B------:R-:W-:-:S04]  /*9400*/  IMAD.WIDE.U32 R6, R2, UR21, R6 ;  /* 0x0000001502067c25 */ /* 0x000fc8000f8e0006 */
[----:B------:R-:W-:Y:S01]  /*9410*/  IMAD R11, R3, UR21, R8 ;  /* 0x00000015030b7c24 */ /* 0x000fe2000f8e0208 */
[----:B------:R-:W-:Y:S06]  /*9420*/  @!P0 BRA `(.L_x_591) ;  /* 0x00000018001c8947 */ /* 0x000fec0003800000 */
[----:B------:R-:W1:Y:S01]  /*9430*/  S2R R3, SR_CgaCtaId ;  /* 0x0000000000037919 */ /* 0x000e620000008800 */
[----:B------:R-:W-:Y:S01]  /*9440*/  MOV R12, 0x400 ;  /* 0x00000400000c7802 */ /* 0x000fe20000000f00 */
[----:B------:R-:W2:Y:S03]  /*9450*/  S2R R16, SR_TID.X ;  /* 0x0000000000107919 */ /* 0x000ea60000002100 */
[----:B-1----:R-:W-:Y:S01]  /*9460*/  LEA R12, R3, R12, 0x18 ;  /* 0x0000000c030c7211 */ /* 0x002fe200078ec0ff */
[----:B------:R-:W-:Y:S01]  /*9470*/  IMAD.MOV.U32 R3, RZ, RZ, 0x1 ;  /* 0x00000001ff037424 */ /* 0x000fe200078e00ff */
[----:B--2---:R-:W-:-:S04]  /*9480*/  LOP3.LUT R16, R16, 0x7f, RZ, 0xc0, !PT ;  /* 0x0000007f10107812 */ /* 0x004fc800078ec0ff */
[----:B------:R-:W-:Y:S02]  /*9490*/  SHF.L.U32 R3, R3, 0x1f, RZ ;  /* 0x0000001f03037819 */ /* 0x000fe400000006ff */
[----:B------:R-:W-:Y:S02]  /*94a0*/  ISETP.NE.AND P0, PT, R16, RZ, PT ;  /* 0x000000ff1000720c */ /* 0x000fe40003f05270 */
[----:B------:R-:W1:Y:S02]  /*94b0*/  SYNCS.PHASECHK.TRANS64.TRYWAIT P1, [R12+URZ+0x30820], R3 ;  /* 0x030820030c0075a7 */ /* 0x000e64000802017f */
[----:B-1----:R-:W-:Y:S09]  /*94c0*/  @!P1 BRA `(.L_x_592) ;  /* 0x0000001800ec9947 */ /* 0x002ff20003800000 */
.L_x_620:
[----:B------:R-:W-:Y:S02]  /*94d0*/  IMAD.IADD R11, R7, 0x1, R11 ;  /* 0x00000001070b7824 */ /* 0x000fe400078e020b */
        /* <DEDUP_REMOVED lines=8> */
.L_x_593:
[----:B-1----:R-:W1:Y:S01]  /*9560*/  LDC.64 R2, c[0x0][0x198] ;  /* 0x00006600ff027b82 */ /* 0x002e620000000a00 */
[----:B------:R-:W-:Y:S01]  /*9570*/  R2UR UR8, R12 ;  /* 0x000000000c0872ca */ /* 0x000fe200000e0000 */
[----:B------:R-:W-:Y:S01]  /*9580*/  UMOV UR22, 0x0 ;  /* 0x0000000000167882 */ /* 0x000fe20000000000 */
[----:B------:R-:W-:Y:S01]  /*9590*/  UMOV UR23, 0x14f00000 ;  /* 0x14f0000000177882 */ /* 0x000fe20000000000 */
[----:B------:R-:W-:Y:S01]  /*95a0*/  UMOV UR34, URZ ;  /* 0x0000003f00227c82 */ /* 0x000fe20008000000 */
[----:B------:R-:W-:Y:S01]  /*95b0*/  UMOV UR36, UR20 ;  /* 0x0000001400247c82 */ /* 0x000fe20008000000 */
[----:B------:R-:W-:Y:S01]  /*95c0*/  UMOV UR37, UR21 ;  /* 0x0000001500257c82 */ /* 0x000fe20008000000 */
[----:B------:R-:W-:Y:S01]  /*95d0*/  UMOV UR18, 0x40 ;  /* 0x0000004000127882 */ /* 0x000fe20000000000 */
[----:B------:R-:W-:Y:S01]  /*95e0*/  UMOV UR19, UR35 ;  /* 0x0000002300137c82 */ /* 0x000fe20008000000 */
[----:B------:R-:W-:Y:S01]  /*95f0*/  UMOV UR10, 0x10 ;  /* 0x00000010000a7882 */ /* 0x000fe20000000000 */
[----:B------:R-:W-:Y:S01]  /*9600*/  IMAD.MOV.U32 R5, RZ, RZ, 0x10000 ;  /* 0x00010000ff057424 */ /* 0x000fe200078e00ff */
[----:B------:R-:W-:Y:S01]  /*9610*/  UMOV UR30, 0x0 ;  /* 0x00000000001e7882 */ /* 0x000fe20000000000 */
[----:B------:R-:W-:Y:S01]  /*9620*/  UMOV UR31, 0x10000000 ;  /* 0x10000000001f7882 */ /* 0x000fe20000000000 */
[----:B------:R-:W-:Y:S01]  /*9630*/  UMOV UR50, 0x40 ;  /* 0x0000004000327882 */ /* 0x000fe20000000000 */
[----:B------:R-:W-:-:S02]  /*9640*/  UIADD3 UR32, UR8, 0x18000, URZ ;  /* 0x0001800008207890 */ /* 0x000fc4000fffe03f */
[----:B------:R-:W-:Y:S02]  /*9650*/  UIADD3 UR33, UR8, 0x30810, URZ ;  /* 0x0003081008217890 */ /* 0x000fe4000fffe03f */
[----:B------:R-:W-:Y:S02]  /*9660*/  UIADD3 UR16, UR8, 0x1a000, URZ ;  /* 0x0001a00008107890 */ /* 0x000fe4000fffe03f */
[----:B------:R-:W-:Y:S02]  /*9670*/  UIADD3 UR24, UR8, 0x28000, URZ ;  /* 0x0002800008187890 */ /* 0x000fe4000fffe03f */
[----:B------:R-:W-:Y:S01]  /*9680*/  UIADD3 UR9, UR8, 0x30800, URZ ;  /* 0x0003080008097890 */ /* 0x000fe2000fffe03f */
[----:B-1----:R-:W-:Y:S01]  /*9690*/  IMAD.MOV.U32 R9, RZ, RZ, R2 ;  /* 0x000000ffff097224 */ /* 0x002fe200078e0002 */
[----:B------:R-:W-:Y:S01]  /*96a0*/  UMOV UR17, UR33 ;  /* 0x0000002100117c82 */ /* 0x000fe20008000000 */
[----:B------:R-:W-:Y:S01]  /*96b0*/  IMAD.MOV.U32 R8, RZ, RZ, R3 ;  /* 0x000000ffff087224 */ /* 0x000fe200078e0003 */
[----:B------:R-:W-:Y:S01]  /*96c0*/  UMOV UR25, UR33 ;  /* 0x0000002100197c82 */ /* 0x000fe20008000000 */
[----:B------:R-:W-:Y:S01]  /*96d0*/  UIADD3 UR48, UR8, 0x4000, URZ ;  /* 0x0000400008307890 */ /* 0x000fe2000fffe03f */
[----:B------:R-:W-:Y:S01]  /*96e0*/  IADD3 R0, P1, R9, 0x2f0, RZ ;  /* 0x000002f009007810 */ /* 0x000fe20007f3e0ff */
[----:B------:R-:W-:Y:S01]  /*96f0*/  UIADD3 UR40, UR8, 0x8000, URZ ;  /* 0x0000800008287890 */ /* 0x000fe2000fffe03f */
[----:B------:R-:W-:-:S02]  /*9700*/  UMOV UR51, UR11 ;  /* 0x0000000b00337c82 */ /* 0x000fc40008000000 */
[----:B------:R-:W-:Y:S01]  /*9710*/  R2UR UR6, R0 ;  /* 0x00000000000672ca */ /* 0x000fe200000e0000 */
[----:B------:R-:W-:Y:S01]  /*9720*/  UMOV UR52, UR12 ;  /* 0x0000000c00347c82 */ /* 0x000fe20008000000 */
[C---:B------:R-:W-:Y:S01]  /*9730*/  IADD3 R0, P2, R9.reuse, 0x3f0, RZ ;  /* 0x000003f009007810 */ /* 0x040fe20007f5e0ff */
[----:B------:R-:W-:Y:S01]  /*9740*/  UMOV UR53, UR13 ;  /* 0x0000000d00357c82 */ /* 0x000fe20008000000 */
[----:B------:R-:W-:Y:S01]  /*9750*/  UMOV UR49, UR9 ;  /* 0x0000000900317c82 */ /* 0x000fe20008000000 */
[----:B------:R-:W-:Y:S01]  /*9760*/  UMOV UR43, UR11 ;  /* 0x0000000b002b7c82 */ /* 0x000fe20008000000 */
[----:B------:R-:W-:Y:S01]  /*9770*/  R2UR UR46, R0 ;  /* 0x00000000002e72ca */ /* 0x000fe200000e0000 */
[--C-:B------:R-:W-:Y:S01]  /*9780*/  IMAD.X R0, RZ, RZ, R8.reuse, P1 ;  /* 0x000000ffff007224 */ /* 0x100fe200008e0608 */
[----:B------:R-:W-:Y:S01]  /*9790*/  IADD3 R2, P1, R9, 0xf0, RZ ;  /* 0x000000f009027810 */ /* 0x000fe20007f3e0ff */
[----:B------:R-:W-:Y:S01]  /*97a0*/  UMOV UR44, UR12 ;  /* 0x0000000c002c7c82 */ /* 0x000fe20008000000 */
[----:B------:R-:W-:Y:S01]  /*97b0*/  UMOV UR45, UR13 ;  /* 0x0000000d002d7c82 */ /* 0x000fe20008000000 */
[----:B------:R-:W-:Y:S01]  /*97c0*/  UMOV UR42, UR34 ;  /* 0x00000022002a7c82 */ /* 0x000fe20008000000 */
[----:B------:R-:W-:Y:S01]  /*97d0*/  R2UR UR14, R2 ;  /* 0x00000000020e72ca */ /* 0x000fe200000e0000 */
[--C-:B------:R-:W-:Y:S01]  /*97e0*/  IMAD.X R3, RZ, RZ, R8.reuse, P1 ;  /* 0x000000ffff037224 */ /* 0x100fe200008e0608 */
[----:B------:R-:W-:Y:S01]  /*97f0*/  R2UR UR7, R0 ;  /* 0x00000000000772ca */ /* 0x000fe200000e0000 */
[----:B------:R-:W-:Y:S01]  /*9800*/  IMAD.X R0, RZ, RZ, R8, P2 ;  /* 0x000000ffff007224 */ /* 0x000fe200010e0608 */
[----:B------:R-:W-:Y:S01]  /*9810*/  ISETP.GE.AND P1, PT, R4, 0x41, PT ;  /* 0x000000410400780c */ /* 0x000fe20003f26270 */
[----:B------:R-:W-:Y:S01]  /*9820*/  UMOV UR41, UR9 ;  /* 0x0000000900297c82 */ /* 0x000fe20008000000 */
[----:B------:R-:W-:Y:S01]  /*9830*/  R2UR UR15, R3 ;  /* 0x00000000030f72ca */ /* 0x000fe200000e0000 */
[----:B------:R-:W-:Y:S01]  /*9840*/  UMOV UR26, 0x40 ;  /* 0x00000040001a7882 */ /* 0x000fe20000000000 */
[----:B------:R-:W-:Y:S01]  /*9850*/  R2UR UR47, R0 ;  /* 0x00000000002f72ca */ /* 0x000fe200000e0000 */
[----:B------:R-:W-:Y:S01]  /*9860*/  UMOV UR27, UR11 ;  /* 0x0000000b001b7c82 */ /* 0x000fe20008000000 */
[----:B------:R-:W-:Y:S01]  /*9870*/  UMOV UR28, UR12 ;  /* 0x0000000c001c7c82 */ /* 0x000fe20008000000 */
[----:B------:R-:W-:Y:S01]  /*9880*/  UMOV UR29, UR13 ;  /* 0x0000000d001d7c82 */ /* 0x000fe20008000000 */
[----:B------:R-:W-:-:S07]  /*9890*/  IMAD.MOV.U32 R0, RZ, RZ, RZ ;  /* 0x000000ffff007224 */ /* 0x000fce00078e00ff */
[----:B------:R-:W-:Y:S01]  /*98a0*/  UTMALDG.4D [UR32], [UR14], desc[UR22] ;  /* 0x000016200e0075b4 */ /* 0x000fe20008019000 */
[----:B------:R-:W-:Y:S01]  /*98b0*/  UTMALDG.4D [UR16], [UR14], desc[UR22] ;  /* 0x000016100e0075b4 */ /* 0x000fe20008019000 */
[----:B------:R1:W-:Y:S01]  /*98c0*/  UBLKCP.S.G [UR24], [UR4], UR10 ;  /* 0x00000018040073ba */ /* 0x0003e2000800020a */
[----:B------:R2:W-:Y:S02]  /*98d0*/  SYNCS.ARRIVE.TRANS64 RZ, [R12+URZ+0x30800], R5 ;  /* 0x030800050cff79a7 */ /* 0x0005e4000800003f */
[----:B--2---:R-:W-:Y:S01]  /*98e0*/  IMAD.MOV.U32 R5, RZ, RZ, RZ ;  /* 0x000000ffff057224 */ /* 0x004fe200078e00ff */
[----:B-1----:R-:W-:Y:S01]  /*98f0*/  UIADD3 UR24, UR8, 0xc000, URZ ;  /* 0x0000c00008187890 */ /* 0x002fe2000fffe03f */
[----:B------:R-:W-:Y:S01]  /*9900*/  UMOV UR10, UR34 ;  /* 0x00000022000a7c82 */ /* 0x000fe20008000000 */
[----:B------:R-:W-:Y:S01]  /*9910*/  UMOV UR25, UR9 ;  /* 0x0000000900197c82 */ /* 0x000fe20008000000 */
[----:B------:R1:W-:Y:S01]  /*9920*/  UTMALDG.4D [UR8], [UR6], desc[UR30] ;  /* 0x00001e08060075b4 */ /* 0x0003e20008019000 */
[----:B------:R1:W-:Y:S01]  /*9930*/  UTMALDG.4D [UR48], [UR6], desc[UR30] ;  /* 0x00001e30060075b4 */ /* 0x0003e20008019000 */
[----:B------:R1:W-:Y:S04]  /*9940*/  UTMALDG.4D [UR40], [UR46], desc[UR30] ;  /* 0x00001e282e0075b4 */ /* 0x0003e80008019000 */
[----:B------:R1:W-:Y:S02]  /*9950*/  UTMALDG.4D [UR24], [UR46], desc[UR30] ;  /* 0x00001e182e0075b4 */ /* 0x0003e40008019000 */
[----:B-1----:R-:W-:Y:S05]  /*9960*/  @!P1 BRA `(.L_x_594) ;  /* 0x0000000c00f09947 */ /* 0x002fea0003800000 */
[----:B------:R-:W1:Y:S01]  /*9970*/  S2R R13, SR_TID.X ;  /* 0x00000000000d7919 */ /* 0x000e620000002100 */
[C---:B------:R-:W-:Y:S01]  /*9980*/  VIADD R0, R4.reuse, 0x3f ;  /* 0x0000003f04007836 */ /* 0x040fe20000000000 */
[----:B------:R-:W-:Y:S01]  /*9990*/  ISETP.GE.AND P1, PT, R4, 0x81, PT ;  /* 0x000000810400780c */ /* 0x000fe20003f26270 */
[----:B------:R-:W-:Y:S02]  /*99a0*/  IMAD.MOV.U32 R10, RZ, RZ, 0x1 ;  /* 0x00000001ff0a7424 */ /* 0x000fe400078e00ff */
[----:B------:R-:W-:Y:S01]  /*99b0*/  IMAD.MOV.U32 R19, RZ, RZ, RZ ;  /* 0x000000ffff137224 */ /* 0x000fe200078e00ff */
[----:B------:R-:W-:-:S04]  /*99c0*/  SHF.R.S32.HI R5, RZ, 0x1f, R0 ;  /* 0x0000001fff057819 */ /* 0x000fc80000011400 */
[----:B------:R-:W-:Y:S01]  /*99d0*/  LEA.HI R5, R5, R0, RZ, 0x6 ;  /* 0x0000000005057211 */ /* 0x000fe200078f30ff */
[----:B------:R-:W-:-:S03]  /*99e0*/  IMAD.MOV.U32 R0, RZ, RZ, RZ ;  /* 0x000000ffff007224 */ /* 0x000fc600078e00ff */
[----:B------:R-:W-:-:S04]  /*99f0*/  LEA.HI.SX32 R5, R5, 0xffffffff, 0x1a ;  /* 0xffffffff05057811 */ /* 0x000fc800078fd2ff */
[----:B------:R-:W-:Y:S01]  /*9a00*/  VIMNMX R17, R5, 0x1, !PT ;  /* 0x0000000105117848 */ /* 0x000fe20007fe0100 */
[----:B------:R-:W-:-:S03]  /*9a10*/  IMAD.MOV.U32 R5, RZ, RZ, RZ ;  /* 0x000000ffff057224 */ /* 0x000fc600078e00ff */
[----:B------:R-:W-:Y:S02]  /*9a20*/  LOP3.LUT R18, R17, 0x1, RZ, 0xc0, !PT ;  /* 0x0000000111127812 */ /* 0x000fe400078ec0ff */
[----:B-1----:R-:W-:Y:S01]  /*9a30*/  LOP3.LUT R20, R13, 0x1f, RZ, 0xc0, !PT ;  /* 0x0000001f0d147812 */ /* 0x002fe200078ec0ff */
[----:B------:R-:W-:Y:S06]  /*9a40*/  @!P1 BRA `(.L_x_595) ;  /* 0x0000000800809947 */ /* 0x000fec0003800000 */
[----:B------:R-:W-:Y:S02]  /*9a50*/  IMAD.IADD R17, R17, 0x1, -R18 ;  /* 0x0000000111117824 */ /* 0x000fe400078e0a12 */
[----:B------:R-:W-:Y:S02]  /*9a60*/  IMAD.MOV.U32 R19, RZ, RZ, RZ ;  /* 0x000000ffff137224 */ /* 0x000fe400078e00ff */
[----:B------:R-:W-:-:S07]  /*9a70*/  IMAD.MOV.U32 R10, RZ, RZ, 0x1 ;  /* 0x00000001ff0a7424 */ /* 0x000fce00078e00ff */
.L_x_604:
[----:B------:R-:W-:-:S04]  /*9a80*/  SHF.L.U32 R21, R10, 0x1f, RZ ;  /* 0x0000001f0a157819 */ /* 0x000fc800000006ff */
[----:B-1----:R-:W1:Y:S02]  /*9a90*/  SYNCS.PHASECHK.TRANS64.TRYWAIT P1, [R12+URZ+0x30840], R21 ;  /* 0x030840150c0075a7 */ /* 0x002e64000802017f */
[----:B-12--5:R-:W-:Y:S05]  /*9aa0*/  @!P1 BRA `(.L_x_596) ;  /* 0x0000001400889947 */ /* 0x026fea0003800000 */
.L_x_621:
[----:B------:R-:W-:Y:S05]  /*9ab0*/  @P0 BRA `(.L_x_597) ;  /* 0x0000000000140947 */ /* 0x000fea0003800000 */
[----:B------:R-:W-:Y:S01]  /*9ac0*/  ISETP.NE.AND P1, PT, R20, RZ, PT ;  /* 0x000000ff1400720c */ /* 0x000fe20003f25270 */
[----:B------:R-:W-:-:S04]  /*9ad0*/  IMAD.MOV.U32 R3, RZ, RZ, 0x4100 ;  /* 0x00004100ff037424 */ /* 0x000fc800078e00ff */
[----:B------:R2:W-:Y:S08]  /*9ae0*/  SYNCS.ARRIVE.TRANS64 RZ, [R12+URZ+0x30830], R3 ;  /* 0x030830030cff79a7 */ /* 0x0005f0000800003f */
[----:B------:R-:W-:Y:S05]  /*9af0*/  @!P1 BRA `(.L_x_597) ;  /* 0x0000000000049947 */ /* 0x000fea0003800000 */
[----:B------:R-:W-:Y:S01]  /*9b00*/  BPT.TRAP 0x1 ;  /* 0x000000040000795c */ /* 0x000fe20000300000 */
.L_x_597:
[----:B------:R-:W2:Y:S01]  /*9b10*/  LDC.64 R14, c[0x0][0x728] ;  /* 0x0001ca00ff0e7b82 */ /* 0x000ea20000000a00 */
[----:B------:R-:W-:Y:S01]  /*9b20*/  IMAD.SHL.U32 R16, R19, 0x40, RZ ;  /* 0x0000004013107824 */ /* 0x000fe200078e00ff */
[----:B------:R-:W-:Y:S01]  /*9b30*/  R2UR UR14, R12 ;  /* 0x000000000c0e72ca */ /* 0x000fe200000e0000 */
[----:B------:R-:W-:Y:S01]  /*9b40*/  UMOV UR8, 0x0 ;  /* 0x0000000000087882 */ /* 0x000fe20000000000 */
[----:B------:R-:W-:Y:S01]  /*9b50*/  UMOV UR9, 0x14f00000 ;  /* 0x14f0000000097882 */ /* 0x000fe20000000000 */
[----:B------:R-:W-:Y:S01]  /*9b60*/  UMOV UR18, URZ ;  /* 0x0000003f00127c82 */ /* 0x000fe20008000000 */
[C---:B------:R-:W-:Y:S01]  /*9b70*/  IADD3 R2, P1, R16.reuse, R6, RZ ;  /* 0x0000000610027210 */ /* 0x040fe20007f3e0ff */
[----:B------:R-:W-:Y:S01]  /*9b80*/  UMOV UR26, 0x40 ;  /* 0x00000040001a7882 */ /* 0x000fe20000000000 */
[----:B------:R-:W3:Y:S01]  /*9b90*/  LDC.64 R4, c[0x0][0x198] ;  /* 0x00006600ff047b82 */ /* 0x000ee20000000a00 */
[----:B------:R-:W-:Y:S01]  /*9ba0*/  R2UR UR19, R16 ;  /* 0x00000000101372ca */ /* 0x000fe200000e0000 */
[----:B------:R-:W-:Y:S01]  /*9bb0*/  UMOV UR28, UR20 ;  /* 0x00000014001c7c82 */ /* 0x000fe20008000000 */
[----:B------:R-:W-:Y:S01]  /*9bc0*/  UMOV UR29, UR21 ;  /* 0x00000015001d7c82 */ /* 0x000fe20008000000 */
[----:B------:R-:W-:-:S03]  /*9bd0*/  UMOV UR10, 0x10 ;  /* 0x00000010000a7882 */ /* 0x000fc60000000000 */
[----:B------:R-:W-:Y:S02]  /*9be0*/  UIADD3 UR16, UR14, 0x20000, URZ ;  /* 0x000200000e107890 */ /* 0x000fe4000fffe03f */
[----:B------:R-:W-:Y:S02]  /*9bf0*/  UIADD3 UR17, UR14, 0x30830, URZ ;  /* 0x000308300e117890 */ /* 0x000fe4000fffe03f */
[----:B------:R-:W-:Y:S02]  /*9c00*/  UIADD3 UR24, UR14, 0x22000, URZ ;  /* 0x000220000e187890 */ /* 0x000fe4000fffe03f */
[----:B------:R-:W-:Y:S02]  /*9c10*/  UIADD3 UR14, UR14, 0x28200, URZ ;  /* 0x000282000e0e7890 */ /* 0x000fe4000fffe03f */
[----:B------:R-:W-:Y:S01]  /*9c20*/  UIADD3 UR19, UR19, UR35, URZ ;  /* 0x0000002313137290 */ /* 0x000fe2000fffe03f */
[----:B--2---:R-:W-:Y:S01]  /*9c30*/  LEA R3, P2, R2, R14, 0x2 ;  /* 0x0000000e02037211 */ /* 0x004fe200078410ff */
[----:B------:R-:W-:Y:S01]  /*9c40*/  UMOV UR25, UR17 ;  /* 0x0000001100197c82 */ /* 0x000fe20008000000 */
[----:B------:R-:W-:-:S02]  /*9c50*/  UMOV UR15, UR17 ;  /* 0x00000011000f7c82 */ /* 0x000fc40008000000 */
[----:B------:R-:W-:Y:S02]  /*9c60*/  R2UR UR22, R3 ;  /* 0x00000000031672ca */ /* 0x000fe400000e0000 */
[----:B------:R-:W-:Y:S01]  /*9c70*/  LEA.HI.X.SX32 R3, R16, R11, 0x1, P1 ;  /* 0x0000000b10037211 */ /* 0x000fe200008f0eff */
[----:B------:R-:W-:Y:S01]  /*9c80*/  UMOV UR27, UR19 ;  /* 0x00000013001b7c82 */ /* 0x000fe20008000000 */
[----:B---3--:R-:W-:Y:S02]  /*9c90*/  IMAD.MOV.U32 R9, RZ, RZ, R4 ;  /* 0x000000ffff097224 */ /* 0x008fe400078e0004 */
[----:B------:R-:W-:Y:S01]  /*9ca0*/  IMAD.MOV.U32 R8, RZ, RZ, R5 ;  /* 0x000000ffff087224 */ /* 0x000fe200078e0005 */
[----:B------:R-:W-:Y:S02]  /*9cb0*/  LEA.HI.X R2, R2, R15, R3, 0x2, P2 ;  /* 0x0000000f02027211 */ /* 0x000fe400010f1403 */
[----:B------:R-:W-:Y:S02]  /*9cc0*/  IADD3 R4, P1, R9, 0x1f0, RZ ;  /* 0x000001f009047810 */ /* 0x000fe40007f3e0ff */
[----:B------:R-:W-:-:S02]  /*9cd0*/  R2UR UR23, R2 ;  /* 0x00000000021772ca */ /* 0x000fc400000e0000 */
[----:B------:R-:W-:Y:S01]  /*9ce0*/  R2UR UR6, R4 ;  /* 0x00000000040672ca */ /* 0x000fe200000e0000 */
[----:B------:R-:W-:-:S05]  /*9cf0*/  IMAD.X R5, RZ, RZ, R8, P1 ;  /* 0x000000ffff057224 */ /* 0x000fca00008e0608 */
[----:B------:R-:W-:-:S13]  /*9d00*/  R2UR UR7, R5 ;  /* 0x00000000050772ca */ /* 0x000fda00000e0000 */
[----:B------:R2:W-:Y:S01]  /*9d10*/  UTMALDG.4D [UR16], [UR6], desc[UR8] ;  /* 0x00000810060075b4 */ /* 0x0005e20008019000 */
[----:B------:R2:W-:Y:S01]  /*9d20*/  UTMALDG.4D [UR24], [UR6], desc[UR8] ;  /* 0x00000818060075b4 */ /* 0x0005e20008019000 */
[----:B------:R2:W-:Y:S01]  /*9d30*/  UBLKCP.S.G [UR14], [UR22], UR10 ;  /* 0x0000000e160073ba */ /* 0x0005e2000800020a */
[----:B------:R-:W3:Y:S02]  /*9d40*/  SYNCS.PHASECHK.TRANS64.TRYWAIT P1, [R12+URZ+0x30828], R21 ;  /* 0x030828150c0075a7 */ /* 0x000ee4000802017f */
[----:B--23--:R-:W-:Y:S05]  /*9d50*/  @!P1 BRA `(.L_x_598) ;  /* 0x0000001000f09947 */ /* 0x00cfea0003800000 */
.L_x_622:
[----:B------:R-:W-:Y:S05]  /*9d60*/  @P0 BRA `(.L_x_599) ;  /* 0x0000000000140947 */ /* 0x000fea0003800000 */
[----:B------:R-:W-:Y:S01]  /*9d70*/  ISETP.NE.AND P1, PT, R20, RZ, PT ;  /* 0x000000ff1400720c */ /* 0x000fe20003f25270 */
[----:B------:R-:W-:-:S04]  /*9d80*/  IMAD.MOV.U32 R2, RZ, RZ, 0x4100 ;  /* 0x00004100ff027424 */ /* 0x000fc800078e00ff */
[----:B------:R3:W-:Y:S08]  /*9d90*/  SYNCS.ARRIVE.TRANS64 RZ, [R12+URZ+0x30818], R2 ;  /* 0x030818020cff79a7 */ /* 0x0007f0000800003f */
[----:B------:R-:W-:Y:S05]  /*9da0*/  @!P1 BRA `(.L_x_599) ;  /* 0x0000000000049947 */ /* 0x000fea0003800000 */
[----:B------:R-:W-:Y:S01]  /*9db0*/  BPT.TRAP 0x1 ;  /* 0x000000040000795c */ /* 0x000fe20000300000 */
.L_x_599:
[----:B------:R-:W-:Y:S01]  /*9dc0*/  VIADD R16, R16, 0x40 ;  /* 0x0000004010107836 */ /* 0x000fe20000000000 */
[----:B---3--:R-:W-:Y:S01]  /*9dd0*/  IADD3 R2, P1, R9, 0xf0, RZ ;  /* 0x000000f009027810 */ /* 0x008fe20007f3e0ff */
[----:B------:R-:W-:Y:S01]  /*9de0*/  UMOV UR14, 0x0 ;  /* 0x00000000000e7882 */ /* 0x000fe20000000000 */
[----:B------:R-:W-:Y:S01]  /*9df0*/  R2UR UR16, R12 ;  /* 0x000000000c1072ca */ /* 0x000fe200000e0000 */
[C---:B------:R-:W-:Y:S01]  /*9e00*/  VIADD R13, R16.reuse, UR35 ;  /* 0x00000023100d7c36 */ /* 0x040fe20008000000 */
[----:B------:R-:W-:Y:S01]  /*9e10*/  R2UR UR6, R16 ;  /* 0x00000000100672ca */ /* 0x000fe200000e0000 */
[----:B------:R-:W-:Y:S01]  /*9e20*/  IMAD.X R3, RZ, RZ, R8, P1 ;  /* 0x000000ffff037224 */ /* 0x000fe200008e0608 */
        /* <DEDUP_REMOVED lines=9> */
[----:B------:R-:W-:-:S02]  /*9ec0*/  UIADD3 UR24, UR16, 0x1c000, URZ ;  /* 0x0001c00010187890 */ /* 0x000fc4000fffe03f */
        /* <DEDUP_REMOVED lines=12> */
.L_x_623:
[----:B-123--:R-:W-:Y:S01]  /*9f90*/  SHF.R.S32.HI R21, RZ, 0x1f, R16 ;  /* 0x0000001fff157819 */ /* 0x00efe20000011410 */
[----:B------:R-:W-:Y:S06]  /*9fa0*/  @P0 BRA `(.L_x_601) ;  /* 0x00000000001c0947 */ /* 0x000fec0003800000 */
[----:B------:R1:W-:Y:S02]  /*9fb0*/  STL [R1+0x4], R0 ;  /* 0x0000040001007387 */ /* 0x0003e40000100800 */
[----:B-1----:R-:W-:-:S04]  /*9fc0*/  IMAD.MOV.U32 R0, RZ, RZ, 0x4100 ;  /* 0x00004100ff007424 */ /* 0x002fc800078e00ff */
[----:B------:R1:W-:Y:S02]  /*9fd0*/  SYNCS.ARRIVE.TRANS64 RZ, [R12+URZ+0x30838], R0 ;  /* 0x030838000cff79a7 */ /* 0x0003e4000800003f */
[----:B-1----:R1:W5:Y:S01]  /*9fe0*/  LDL.LU R0, [R1+0x4] ;  /* 0x0000040001007983 */ /* 0x0023620000300800 */
[----:B------:R-:W-:-:S13]  /*9ff0*/  ISETP.NE.AND P1, PT, R20, RZ, PT ;  /* 0x000000ff1400720c */ /* 0x000fda0003f25270 */
[----:B-1----:R-:W-:Y:S05]  /*a000*/  @!P1 BRA `(.L_x_601) ;  /* 0x0000000000049947 */ /* 0x002fea0003800000 */
[----:B------:R-:W-:Y:S01]  /*a010*/  BPT.TRAP 0x1 ;  /* 0x000000040000795c */ /* 0x000fe20000300000 */
.L_x_601:
[----:B------:R-:W-:Y:S01]  /*a020*/  IADD3 R16, P1, R16, R6, RZ ;  /* 0x0000000610107210 */ /* 0x000fe20007f3e0ff */
[----:B------:R-:W-:Y:S01]  /*a030*/  UMOV UR8, 0x0 ;  /* 0x0000000000087882 */ /* 0x000fe20000000000 */
[----:B------:R-:W-:Y:S01]  /*a040*/  R2UR UR14, R12 ;  /* 0x000000000c0e72ca */ /* 0x000fe200000e0000 */
[----:B------:R-:W-:Y:S01]  /*a050*/  UMOV UR9, 0x14f00000 ;  /* 0x14f0000000097882 */ /* 0x000fe20000000000 */
[----:B------:R-:W-:Y:S01]  /*a060*/  R2UR UR27, R13 ;  /* 0x000000000d1b72ca */ /* 0x000fe200000e0000 */
[----:B------:R-:W-:Y:S01]  /*a070*/  IMAD.X R21, R21, 0x1, R11, P1 ;  /* 0x0000000115157824 */ /* 0x000fe200008e060b */
[----:B------:R-:W-:Y:S01]  /*a080*/  LEA R14, P1, R16, R14, 0x2 ;  /* 0x0000000e100e7211 */ /* 0x000fe200078210ff */
[----:B------:R-:W-:Y:S01]  /*a090*/  UMOV UR26, URZ ;  /* 0x0000003f001a7c82 */ /* 0x000fe20008000000 */
[----:B------:R-:W-:Y:S01]  /*a0a0*/  R2UR UR6, R4 ;  /* 0x00000000040672ca */ /* 0x000fe200000e0000 */
[----:B------:R-:W-:Y:S01]  /*a0b0*/  UMOV UR28, UR20 ;  /* 0x00000014001c7c82 */ /* 0x000fe20008000000 */
[----:B------:R-:W-:Y:S01]  /*a0c0*/  LEA.HI.X R21, R16, R15, R21, 0x2, P1 ;  /* 0x0000000f10157211 */ /* 0x000fe200008f1415 */
[----:B------:R-:W-:Y:S01]  /*a0d0*/  UMOV UR29, UR21 ;  /* 0x00000015001d7c82 */ /* 0x000fe20008000000 */
[----:B------:R-:W-:Y:S01]  /*a0e0*/  R2UR UR7, R5 ;  /* 0x00000000050772ca */ /* 0x000fe200000e0000 */
[----:B------:R-:W-:Y:S01]  /*a0f0*/  UMOV UR18, 0x40 ;  /* 0x0000004000127882 */ /* 0x000fe20000000000 */
[----:B------:R-:W-:Y:S01]  /*a100*/  R2UR UR22, R14 ;  /* 0x000000000e1672ca */ /* 0x000fe200000e0000 */
[----:B------:R-:W-:Y:S01]  /*a110*/  UIADD3 UR24, UR14, 0x24000, URZ ;  /* 0x000240000e187890 */ /* 0x000fe2000fffe03f */
[----:B------:R-:W-:Y:S01]  /*a120*/  R2UR UR23, R21 ;  /* 0x00000000151772ca */ /* 0x000fe200000e0000 */
[----:B------:R-:W-:Y:S01]  /*a130*/  UIADD3 UR25, UR14, 0x30838, URZ ;  /* 0x000308380e197890 */ /* 0x000fe2000fffe03f */
[----:B------:R-:W-:Y:S01]  /*a140*/  LOP3.LUT R10, R10, 0x1, RZ, 0x3c, !PT ;  /* 0x000000010a0a7812 */ /* 0x000fe200078e3cff */
[----:B------:R-:W-:-:S02]  /*a150*/  UIADD3 UR16, UR14, 0x26000, URZ ;  /* 0x000260000e107890 */ /* 0x000fc4000fffe03f */
[----:B------:R-:W-:Y:S01]  /*a160*/  UIADD3 UR14, UR14, 0x28300, URZ ;  /* 0x000283000e0e7890 */ /* 0x000fe2000fffe03f */
[----:B------:R-:W-:Y:S01]  /*a170*/  SHF.L.U32 R5, R10, 0x1f, RZ ;  /* 0x0000001f0a057819 */ /* 0x000fe200000006ff */
[----:B------:R-:W-:Y:S01]  /*a180*/  UMOV UR19, UR27 ;  /* 0x0000001b00137c82 */ /* 0x000fe20008000000 */
[----:B------:R-:W-:Y:S01]  /*a190*/  UMOV UR17, UR25 ;  /* 0x0000001900117c82 */ /* 0x000fe20008000000 */
[----:B------:R-:W-:Y:S01]  /*a1a0*/  UMOV UR15, UR25 ;  /* 0x00000019000f7c82 */ /* 0x000fe20008000000 */
[----:B------:R1:W-:Y:S01]  /*a1b0*/  UTMALDG.4D [UR24], [UR6], desc[UR8] ;  /* 0x00000818060075b4 */ /* 0x0003e20008019000 */
[----:B------:R-:W-:Y:S01]  /*a1c0*/  UMOV UR10, 0x10 ;  /* 0x00000010000a7882 */ /* 0x000fe20000000000 */
[----:B------:R1:W-:Y:S02]  /*a1d0*/  UTMALDG.4D [UR16], [UR6], desc[UR8] ;  /* 0x00000810060075b4 */ /* 0x0003e40008019000 */
[----:B------:R1:W-:Y:S01]  /*a1e0*/  UBLKCP.S.G [UR14], [UR22], UR10 ;  /* 0x0000000e160073ba */ /* 0x0003e2000800020a */
[----:B------:R-:W2:Y:S02]  /*a1f0*/  SYNCS.PHASECHK.TRANS64.TRYWAIT P1, [R12+URZ+0x30820], R5 ;  /* 0x030820050c0075a7 */ /* 0x000ea4000802017f */
[----:B-12---:R-:W-:Y:S05]  /*a200*/  @!P1 BRA `(.L_x_602) ;  /* 0x0000000c00ec9947 */ /* 0x006fea0003800000 */
.L_x_625:
[----:B------:R-:W-:Y:S05]  /*a210*/  @P0 BRA `(.L_x_603) ;  /* 0x0000000000140947 */ /* 0x000fea0003800000 */
[----:B------:R-:W-:Y:S01]  /*a220*/  ISETP.NE.AND P1, PT, R20, RZ, PT ;  /* 0x000000ff1400720c */ /* 0x000fe20003f25270 */
[----:B-1----:R-:W-:-:S04]  /*a230*/  IMAD.MOV.U32 R5, RZ, RZ, 0x4100 ;  /* 0x00004100ff057424 */ /* 0x002fc800078e00ff */
[----:B------:R2:W-:Y:S08]  /*a240*/  SYNCS.ARRIVE.TRANS64 RZ, [R12+URZ+0x30810], R5 ;  /* 0x030810050cff79a7 */ /* 0x0005f0000800003f */
[----:B------:R-:W-:Y:S05]  /*a250*/  @!P1 BRA `(.L_x_603) ;  /* 0x0000000000049947 */ /* 0x000fea0003800000 */
[----:B------:R-:W-:Y:S01]  /*a260*/  BPT.TRAP 0x1 ;  /* 0x000000040000795c */ /* 0x000fe20000300000 */
.L_x_603:
        /* <DEDUP_REMOVED lines=18> */
[----:B------:R-:W-:Y:S02]  /*a390*/  UIADD3 UR27, UR15, UR35, URZ ;  /* 0x000000230f1b7290 */ /* 0x000fe4000fffe03f */
[----:B------:R-:W-:Y:S02]  /*a3a0*/  UIADD3 UR30, UR16, 0x28000, URZ ;  /* 0x00028000101e7890 */ /* 0x000fe4000fffe03f */
[----:B------:R-:W-:-:S02]  /*a3b0*/  UIADD3 UR16, UR16, 0x1a000, URZ ;  /* 0x0001a00010107890 */ /* 0x000fc4000fffe03f */
[----:B------:R-:W-:Y:S01]  /*a3c0*/  UIMAD.WIDE UR22, UR15, 0x4, UR4 ;  /* 0x000000040f1678a5 */ /* 0x000fe2000f8e0204 */
[----:B------:R-:W-:Y:S01]  /*a3d0*/  UMOV UR17, UR25 ;  /* 0x0000001900117c82 */ /* 0x000fe20008000000 */
[----:B------:R-:W-:Y:S01]  /*a3e0*/  UMOV UR19, UR27 ;  /* 0x0000001b00137c82 */ /* 0x000fe20008000000 */
[----:B------:R-:W-:Y:S01]  /*a3f0*/  UMOV UR31, UR25 ;  /* 0x00000019001f7c82 */ /* 0x000fe20008000000 */
[----:B------:R3:W-:Y:S03]  /*a400*/  UTMALDG.4D [UR24], [UR6], desc[UR8] ;  /* 0x00000818060075b4 */ /* 0x0007e60008019000 */
[----:B------:R3:W-:Y:S02]  /*a410*/  UTMALDG.4D [UR16], [UR6], desc[UR8] ;  /* 0x00000810060075b4 */ /* 0x0007e40008019000 */
[----:B------:R3:W-:Y:S02]  /*a420*/  UBLKCP.S.G [UR30], [UR22], UR14 ;  /* 0x0000001e160073ba */ /* 0x0007e4000800020e */
[----:B---3--:R-:W-:Y:S05]  /*a430*/  @P1 BRA `(.L_x_604) ;  /* 0xfffffff400901947 */ /* 0x008fea000383ffff */
[----:B-12---:R-:W-:-:S07]  /*a440*/  IMAD.U32 R5, RZ, RZ, UR15 ;  /* 0x0000000fff057e24 */ /* 0x006fce000f8e00ff */
.L_x_595:
[----:B------:R-:W-:-:S13]  /*a450*/  ISETP.NE.AND P1, PT, R18, RZ, PT ;  /* 0x000000ff1200720c */ /* 0x000fda0003f25270 */
[----:B------:R-:W-:Y:S05]  /*a460*/  @!P1 BRA `(.L_x_594) ;  /* 0x0000000400309947 */ /* 0x000fea0003800000 */
[----:B------:R-:W-:-:S04]  /*a470*/  SHF.L.U32 R13, R10, 0x1f, RZ ;  /* 0x0000001f0a0d7819 */ /* 0x000fc800000006ff */
[----:B------:R-:W1:Y:S02]  /*a480*/  SYNCS.PHASECHK.TRANS64.TRYWAIT P1, [R12+URZ+0x30840], R13 ;  /* 0x0308400d0c0075a7 */ /* 0x000e64000802017f */
[----:B-1----:R-:W-:Y:S05]  /*a490*/  @!P1 BRA `(.L_x_605) ;  /* 0x0000000c00609947 */ /* 0x002fea0003800000 */
.L_x_626:
[----:B------:R-:W-:Y:S05]  /*a4a0*/  @P0 BRA `(.L_x_606) ;  /* 0x0000000000140947 */ /* 0x000fea0003800000 */
[----:B------:R-:W-:Y:S01]  /*a4b0*/  ISETP.NE.AND P1, PT, R20, RZ, PT ;  /* 0x000000ff1400720c */ /* 0x000fe20003f25270 */
[----:B------:R-:W-:-:S04]  /*a4c0*/  IMAD.MOV.U32 R5, RZ, RZ, 0x4100 ;  /* 0x00004100ff057424 */ /* 0x000fc800078e00ff */
[----:B------:R2:W-:Y:S08]  /*a4d0*/  SYNCS.ARRIVE.TRANS64 RZ, [R12+URZ+0x30830], R5 ;  /* 0x030830050cff79a7 */ /* 0x0005f0000800003f */
[----:B------:R-:W-:Y:S05]  /*a4e0*/  @!P1 BRA `(.L_x_606) ;  /* 0x0000000000049947 */ /* 0x000fea0003800000 */
[----:B------:R-:W-:Y:S01]  /*a4f0*/  BPT.TRAP 0x1 ;  /* 0x000000040000795c */ /* 0x000fe20000300000 */
.L_x_606:
[----:B--2---:R-:W2:Y:S01]  /*a500*/  LDC.64 R4, c[0x0][0x728] ;  /* 0x0001ca00ff047b82 */ /* 0x004ea20000000a00 */
[----:B------:R-:W-:Y:S01]  /*a510*/  IMAD.SHL.U32 R19, R19, 0x40, RZ ;  /* 0x0000004013137824 */ /* 0x000fe200078e00ff */
[----:B------:R-:W-:Y:S01]  /*a520*/  R2UR UR14, R12 ;  /* 0x000000000c0e72ca */ /* 0x000fe200000e0000 */
[----:B------:R-:W-:Y:S01]  /*a530*/  UMOV UR8, 0x0 ;  /* 0x0000000000087882 */ /* 0x000fe20000000000 */
[----:B------:R-:W-:Y:S01]  /*a540*/  UMOV UR9, 0x14f00000 ;  /* 0x14f0000000097882 */ /* 0x000fe20000000000 */
[----:B------:R-:W-:Y:S01]  /*a550*/  UMOV UR26, URZ ;  /* 0x0000003f001a7c82 */ /* 0x000fe20008000000 */
[C---:B-----5:R-:W-:Y:S01]  /*a560*/  IADD3 R0, P1, R19.reuse, R6, RZ ;  /* 0x0000000613007210 */ /* 0x060fe20007f3e0ff */
        /* <DEDUP_REMOVED lines=8> */
[----:B------:R-:W-:Y:S02]  /*a5f0*/  UIADD3 UR27, UR27, UR35, URZ ;  /* 0x000000231b1b7290 */ /* 0x000fe4000fffe03f */
[----:B------:R-:W-:Y:S01]  /*a600*/  UIADD3 UR14, UR14, 0x28200, URZ ;  /* 0x000282000e0e7890 */ /* 0x000fe2000fffe03f */
[----:B--2---:R-:W-:Y:S01]  /*a610*/  LEA R4, P2, R0, R4, 0x2 ;  /* 0x0000000400047211 */ /* 0x004fe200078410ff */
[----:B------:R-:W-:Y:S01]  /*a620*/  UMOV UR17, UR25 ;  /* 0x0000001900117c82 */ /* 0x000fe20008000000 */
[----:B------:R-:W-:-:S02]  /*a630*/  UMOV UR15, UR25 ;  /* 0x00000019000f7c82 */ /* 0x000fc40008000000 */
[----:B------:R-:W-:Y:S01]  /*a640*/  R2UR UR22, R4 ;  /* 0x00000000041672ca */ /* 0x000fe200000e0000 */
[----:B------:R-:W-:Y:S01]  /*a650*/  UMOV UR19, UR27 ;  /* 0x0000001b00137c82 */ /* 0x000fe20008000000 */
        /* <DEDUP_REMOVED lines=12> */
.L_x_627:
[----:B------:R-:W-:Y:S05]  /*a720*/  @P0 BRA `(.L_x_608) ;  /* 0x0000000000140947 */ /* 0x000fea0003800000 */
[----:B------:R-:W-:Y:S01]  /*a730*/  ISETP.NE.AND P0, PT, R20, RZ, PT ;  /* 0x000000ff1400720c */ /* 0x000fe20003f05270 */
[----:B------:R-:W-:-:S04]  /*a740*/  IMAD.MOV.U32 R5, RZ, RZ, 0x4100 ;  /* 0x00004100ff057424 */ /* 0x000fc800078e00ff */
[----:B------:R3:W-:Y:S08]  /*a750*/  SYNCS.ARRIVE.TRANS64 RZ, [R12+URZ+0x30818], R5 ;  /* 0x030818050cff79a7 */ /* 0x0007f0000800003f */
[----:B------:R-:W-:Y:S05]  /*a760*/  @!P0 BRA `(.L_x_608) ;  /* 0x0000000000048947 */ /* 0x000fea0003800000 */
[----:B------:R-:W-:Y:S01]  /*a770*/  BPT.TRAP 0x1 ;  /* 0x000000040000795c */ /* 0x000fe20000300000 */
.L_x_608:
        /* <DEDUP_REMOVED lines=15> */
[----:B------:R-:W-:Y:S02]  /*a870*/  UIADD3 UR27, UR10, UR35, URZ ;  /* 0x000000230a1b7290 */ /* 0x000fe4000fffe03f */
[----:B---3--:R-:W-:Y:S01]  /*a880*/  IMAD.U32 R5, RZ, RZ, UR10 ;  /* 0x0000000aff057e24 */ /* 0x008fe2000f8e00ff */
        /* <DEDUP_REMOVED lines=9> */
[----:B---3--:R-:W-:Y:S01]  /*a920*/  NOP ;  /* 0x0000000000007918 */ /* 0x008fe20000000000 */
.L_x_594:
[----:B-----5:R-:W-:Y:S01]  /*a930*/  IMAD R4, R0, 0x8, R12 ;  /* 0x0000000800047824 */ /* 0x020fe200078e020c */
[----:B------:R-:W-:Y:S01]  /*a940*/  SHF.L.U32 R3, R10, 0x1f, RZ ;  /* 0x0000001f0a037819 */ /* 0x000fe200000006ff */
[----:B------:R-:W3:Y:S03]  /*a950*/  S2R R2, SR_TID.X ;  /* 0x0000000000027919 */ /* 0x000ee60000002100 */
[----:B------:R-:W4:Y:S01]  /*a960*/  SYNCS.PHASECHK.TRANS64.TRYWAIT P0, [R4+URZ+0x30840], R3 ;  /* 0x03084003040075a7 */ /* 0x000f22000800017f */
[----:B---3--:R-:W-:-:S04]  /*a970*/  LOP3.LUT R2, R2, 0x7f, RZ, 0xc0, !PT ;  /* 0x0000007f02027812 */ /* 0x008fc800078ec0ff */
[----:B------:R-:W-:Y:S01]  /*a980*/  ISETP.NE.AND P1, PT, R2, RZ, PT ;  /* 0x000000ff0200720c */ /* 0x000fe20003f25270 */
[----:B----4-:R-:W-:-:S12]  /*a990*/  @!P0 BRA `(.L_x_609) ;  /* 0x0000000800488947 */ /* 0x010fd80003800000 */
.L_x_628:
[----:B------:R-:W-:Y:S05]  /*a9a0*/  @P1 BRA `(.L_x_610) ;  /* 0x0000000000181947 */ /* 0x000fea0003800000 */
[----:B------:R-:W4:Y:S01]  /*a9b0*/  S2R R2, SR_TID.X ;  /* 0x0000000000027919 */ /* 0x000f220000002100 */
[----:B---3--:R-:W-:-:S04]  /*a9c0*/  IMAD.MOV.U32 R3, RZ, RZ, 0x4100 ;  /* 0x00004100ff037424 */ /* 0x008fc800078e00ff */
[----:B------:R3:W-:Y:S01]  /*a9d0*/  SYNCS.ARRIVE.TRANS64 RZ, [R4+URZ+0x30830], R3 ;  /* 0x0308300304ff79a7 */ /* 0x0007e2000800003f */
[----:B----4-:R-:W-:-:S13]  /*a9e0*/  LOP3.LUT P0, RZ, R2, 0x1f, RZ, 0xc0, !PT ;  /* 0x0000001f02ff7812 */ /* 0x010fda000780c0ff */
[----:B---3--:R-:W-:Y:S05]  /*a9f0*/  @!P0 BRA `(.L_x_610) ;  /* 0x0000000000048947 */ /* 0x008fea0003800000 */
[----:B------:R-:W-:Y:S01]  /*aa00*/  BPT.TRAP 0x1 ;  /* 0x000000040000795c */ /* 0x000fe20000300000 */
.L_x_610:
[----:B---3--:R-:W3:Y:S01]  /*aa10*/  LDC.64 R2, c[0x0][0x728] ;  /* 0x0001ca00ff027b82 */ /* 0x008ee20000000a00 */
[C---:B------:R-:W-:Y:S01]  /*aa20*/  IADD3 R6, P0, R5.reuse, R6, RZ ;  /* 0x0000000605067210 */ /* 0x040fe20007f1e0ff */
[----:B------:R-:W-:Y:S01]  /*aa30*/  UMOV UR8, 0x0 ;  /* 0x0000000000087882 */ /* 0x000fe20000000000 */
[----:B------:R-:W-:Y:S01]  /*aa40*/  R2UR UR25, R4 ;  /* 0x00000000041972ca */ /* 0x000fe200000e0000 */
[C-C-:B------:R-:W-:Y:S01]  /*aa50*/  IMAD R4, R0.reuse, 0x4000, R12.reuse ;  /* 0x0000400000047824 */ /* 0x140fe200078e020c */
[C---:B------:R-:W-:Y:S01]  /*aa60*/  LEA.HI.X.SX32 R11, R5.reuse, R11, 0x1, P0 ;  /* 0x0000000b050b7211 */ /* 0x040fe200000f0eff */
[----:B-12---:R-:W-:Y:S01]  /*aa70*/  IMAD R12, R0, 0x100, R12 ;  /* 0x00000100000c7824 */ /* 0x006fe200078e020c */
[----:B------:R-:W-:Y:S01]  /*aa80*/  R2UR UR27, R5 ;  /* 0x00000000051b72ca */ /* 0x000fe200000e0000 */
[----:B------:R-:W-:Y:S01]  /*aa90*/  UMOV UR9, 0x14f00000 ;  /* 0x14f0000000097882 */ /* 0x000fe20000000000 */
[----:B------:R-:W-:Y:S01]  /*aaa0*/  R2UR UR16, R4 ;  /* 0x00000000041072ca */ /* 0x000fe200000e0000 */
[----:B------:R-:W-:Y:S01]  /*aab0*/  UMOV UR26, URZ ;  /* 0x0000003f001a7c82 */ /* 0x000fe20008000000 */
[----:B------:R-:W-:Y:S01]  /*aac0*/  R2UR UR10, R12 ;  /* 0x000000000c0a72ca */ /* 0x000fe200000e0000 */
[----:B------:R-:W-:Y:S01]  /*aad0*/  UMOV UR28, UR20 ;  /* 0x00000014001c7c82 */ /* 0x000fe20008000000 */
[----:B------:R-:W-:Y:S01]  /*aae0*/  UMOV UR29, UR21 ;  /* 0x00000015001d7c82 */ /* 0x000fe20008000000 */
[----:B------:R-:W-:-:S02]  /*aaf0*/  UMOV UR18, 0x40 ;  /* 0x0000004000127882 */ /* 0x000fc40000000000 */
[----:B------:R-:W-:-:S04]  /*ab00*/  UIADD3 UR25, UR25, 0x30830, URZ ;  /* 0x0003083019197890 */ /* 0x000fc8000fffe03f */
[----:B------:R-:W-:Y:S02]  /*ab10*/  UIADD3 UR27, UR27, UR35, URZ ;  /* 0x000000231b1b7290 */ /* 0x000fe4000fffe03f */
[----:B------:R-:W-:Y:S01]  /*ab20*/  UIADD3 UR24, UR16, 0x20000, URZ ;  /* 0x0002000010187890 */ /* 0x000fe2000fffe03f */
[C---:B---3--:R-:W-:Y:S01]  /*ab30*/  LEA R2, P0, R6.reuse, R2, 0x2 ;  /* 0x0000000206027211 */ /* 0x048fe200078010ff */
[----:B------:R-:W-:Y:S02]  /*ab40*/  UIADD3 UR16, UR16, 0x22000, URZ ;  /* 0x0002200010107890 */ /* 0x000fe4000fffe03f */
[----:B------:R-:W-:Y:S01]  /*ab50*/  UIADD3 UR14, UR10, 0x28200, URZ ;  /* 0x000282000a0e7890 */ /* 0x000fe2000fffe03f */
[----:B------:R-:W-:Y:S01]  /*ab60*/  LEA.HI.X R3, R6, R3, R11, 0x2, P0 ;  /* 0x0000000306037211 */ /* 0x000fe200000f140b */
[----:B------:R-:W-:Y:S01]  /*ab70*/  UMOV UR17, UR25 ;  /* 0x0000001900117c82 */ /* 0x000fe20008000000 */
[----:B------:R-:W-:Y:S01]  /*ab80*/  IADD3 R9, P0, R9, 0x1f0, RZ ;  /* 0x000001f009097810 */ /* 0x000fe20007f1e0ff */
[----:B------:R-:W-:Y:S01]  /*ab90*/  UMOV UR19, UR27 ;  /* 0x0000001b00137c82 */ /* 0x000fe20008000000 */
[----:B------:R-:W-:Y:S01]  /*aba0*/  R2UR UR22, R2 ;  /* 0x00000000021672ca */ /* 0x000fe200000e0000 */
[----:B------:R-:W-:Y:S01]  /*abb0*/  UMOV UR15, UR25 ;  /* 0x00000019000f7c82 */ /* 0x000fe20008000000 */
[----:B------:R-:W-:Y:S01]  /*abc0*/  R2UR UR6, R9 ;  /* 0x00000000090672ca */ /* 0x000fe200000e0000 */
[----:B------:R-:W-:Y:S01]  /*abd0*/  IMAD.X R8, RZ, RZ, R8, P0 ;  /* 0x000000ffff087224 */ /* 0x000fe200000e0608 */
[----:B------:R-:W-:Y:S01]  /*abe0*/  R2UR UR23, R3 ;  /* 0x00000000031772ca */ /* 0x000fe200000e0000 */
[----:B------:R-:W-:Y:S01]  /*abf0*/  UMOV UR10, 0x10 ;  /* 0x00000010000a7882 */ /* 0x000fe20000000000 */
[----:B------:R-:W-:-:S02]  /*ac00*/  VIADD R9, R0, 0x1 ;  /* 0x0000000100097836 */ /* 0x000fc40000000000 */
[----:B------:R-:W-:-:S03]  /*ac10*/  R2UR UR7, R8 ;  /* 0x00000000080772ca */ /* 0x000fc600000e0000 */
[----:B------:R-:W-:-:S04]  /*ac20*/  ISETP.NE.AND P0, PT, R9, 0x2, PT ;  /* 0x000000020900780c */ /* 0x000fc80003f05270 */
[----:B------:R-:W-:Y:S02]  /*ac30*/  SEL R3, RZ, 0x1, P0 ;  /* 0x00000001ff037807 */ /* 0x000fe40000000000 */
[----:B------:R-:W-:Y:S02]  /*ac40*/  SEL R9, R9, RZ, P0 ;  /* 0x000000ff09097207 */ /* 0x000fe40000000000 */
[----:B------:R-:W-:Y:S02]  /*ac50*/  LOP3.LUT R0, R10, R3, RZ, 0x3c, !PT ;  /* 0x000000030a007212 */ /* 0x000fe400078e3cff */
[----:B------:R1:W-:Y:S01]  /*ac60*/  UTMALDG.4D [UR24], [UR6], desc[UR8] ;  /* 0x00000818060075b4 */ /* 0x0003e20008019000 */
[----:B------:R1:W-:Y:S01]  /*ac70*/  UTMALDG.4D [UR16], [UR6], desc[UR8] ;  /* 0x00000810060075b4 */ /* 0x0003e20008019000 */
[----:B------:R1:W-:Y:S02]  /*ac80*/  UBLKCP.S.G [UR14], [UR22], UR10 ;  /* 0x0000000e160073ba */ /* 0x0003e4000800020a */
[----:B-1----:R-:W-:Y:S01]  /*ac90*/  NOP ;  /* 0x0000000000007918 */ /* 0x002fe20000000000 */
.L_x_591:
[----:B------:R-:W-:Y:S05]  /*aca0*/  BSYNC B0 ;  /* 0x0000000000007941 */ /* 0x000fea0003800000 */
.L_x_589:
[----:B------:R-:W-:-:S03]  /*acb0*/  UMOV UR6, 0xffffffff ;  /* 0xffffffff00067882 */ /* 0x000fc60000000000 */
[----:B------:R-:W-:Y:S05]  /*acc0*/  BRA.DIV UR6, `(.L_x_611) ;  /* 0x0000000606907947 */ /* 0x000fea000b800000 */
[----:B------:R-:W-:-:S13]  /*acd0*/  ELECT P6, URZ, PT ;  /* 0x00000000003f782f */ /* 0x000fda00038c0000 */
.L_x_631:
[----:B------:R-:W-:Y:S05]  /*ace0*/  @!P6 BRA `(.L_x_474) ;  /* 0x000000000084e947 */ /* 0x000fea0003800000 */
[----:B------:R-:W3:Y:S02]  /*acf0*/  LDL.LU R2, [R1] ;  /* 0x0000000001027983 */ /* 0x000ee40000300800 */
[----:B---3--:R-:W-:-:S04]  /*ad00*/  LOP3.LUT R2, R2, 0x2, RZ, 0xfc, !PT ;  /* 0x0000000202027812 */ /* 0x008fc800078efcff */
[----:B------:R-:W-:-:S13]  /*ad10*/  ISETP.NE.AND P2, PT, R2, 0x3, PT ;  /* 0x000000030200780c */ /* 0x000fda0003f45270 */
[----:B------:R-:W-:Y:S05]  /*ad20*/  @!P2 BRA `(.L_x_612) ;  /* 0x000000000004a947 */ /* 0x000fea0003800000 */
[----:B--2---:R-:W-:Y:S01]  /*ad30*/  BPT.TRAP 0x1 ;  /* 0x000000040000795c */ /* 0x004fe20000300000 */
.L_x_612:
        /* <DEDUP_REMOVED lines=8> */
[----:B------:R-:W-:Y:S02]  /*adc0*/  SEL R5, RZ, 0x1, P1 ;  /* 0x00000001ff057807 */ /* 0x000fe40000800000 */
[----:B------:R-:W-:Y:S01]  /*add0*/  SEL R3, R3, RZ, P1 ;  /* 0x000000ff03037207 */ /* 0x000fe20000800000 */
[----:B------:R-:W1:Y:S01]  /*ade0*/  SYNCS.PHASECHK.TRANS64.TRYWAIT P0, [R7+URZ], R4 ;  /* 0x00000004070075a7 */ /* 0x000e62000800017f */
[----:B------:R-:W-:-:S03]  /*adf0*/  LOP3.LUT R5, R0, R5, RZ, 0x3c, !PT ;  /* 0x0000000500057212 */ /* 0x000fc600078e3cff */
[----:B------:R-:W-:Y:S01]  /*ae00*/  IMAD R11, R3, 0x8, R2 ;  /* 0x00000008030b7824 */ /* 0x000fe200078e0202 */
[----:B------:R-:W-:Y:S01]  /*ae10*/  SHF.L.U32 R2, R5, 0x1f, RZ ;  /* 0x0000001f05027819 */ /* 0x000fe200000006ff */
[----:B-1----:R-:W-:Y:S06]  /*ae20*/  @!P0 BRA `(.L_x_613) ;  /* 0x0000000400588947 */ /* 0x002fec0003800000 */
.L_x_632:
[----:B------:R-:W3:Y:S02]  /*ae30*/  SYNCS.PHASECHK.TRANS64.TRYWAIT P0, [R11+URZ], R2 ;  /* 0x000000020b0075a7 */ /* 0x000ee4000800017f */
[----:B---3--:R-:W-:Y:S05]  /*ae40*/  @!P0 BRA `(.L_x_614) ;  /* 0x0000000400648947 */ /* 0x008fea0003800000 */
.L_x_633:
[----:B------:R-:W-:Y:S05]  /*ae50*/  @!P2 BRA `(.L_x_615) ;  /* 0x000000000004a947 */ /* 0x000fea0003800000 */
[----:B--2---:R-:W-:Y:S01]  /*ae60*/  BPT.TRAP 0x1 ;  /* 0x000000040000795c */ /* 0x004fe20000300000 */
.L_x_615:
[----:B------:R-:W-:-:S04]  /*ae70*/  VIADD R0, R6, 0x30840 ;  /* 0x0003084006007836 */ /* 0x000fc80000000000 */
[----:B------:R-:W-:-:S04]  /*ae80*/  IMAD R9, R9, 0x8, R0 ;  /* 0x0000000809097824 */ /* 0x000fc800078e0200 */
[----:B------:R-:W4:Y:S02]  /*ae90*/  SYNCS.PHASECHK.TRANS64.TRYWAIT P0, [R9+URZ], R4 ;  /* 0x00000004090075a7 */ /* 0x000f24000800017f */
[----:B----4-:R-:W-:Y:S05]  /*aea0*/  @!P0 BRA `(.L_x_616) ;  /* 0x0000000400608947 */ /* 0x010fea0003800000 */
.L_x_634:
[----:B------:R-:W-:-:S07]  /*aeb0*/  IMAD R3, R3, 0x8, R0 ;  /* 0x0000000803037824 */ /* 0x000fce00078e0200 */
.L_x_617:
[----:B------:R1:W1:Y:S02]  /*aec0*/  SYNCS.PHASECHK.TRANS64.TRYWAIT P0, [R3+URZ], R2 ;  /* 0x00000002030075a7 */ /* 0x000264000800017f */
[----:B-1----:R-:W-:Y:S05]  /*aed0*/  @!P0 NANOSLEEP.SYNCS 0x989680 ;  /* 0x009896800000895d */ /* 0x002fea0003900000 */
[----:B------:R-:W1:Y:S02]  /*aee0*/  @!P0 SYNCS.PHASECHK.TRANS64 P0, [R3+URZ], R2 ;  /* 0x00000002030085a7 */ /* 0x000e64000800007f */
[----:B-1----:R-:W-:Y:S05]  /*aef0*/  @!P0 BRA `(.L_x_617) ;  /* 0xfffffffc00f08947 */ /* 0x002fea000383ffff */
.L_x_474:
[----:B--2---:R-:W-:Y:S05]  /*af00*/  BSYNC B6 ;  /* 0x0000000000067941 */ /* 0x004fea0003800000 */
.L_x_468:
[----:B------:R-:W-:Y:S05]  /*af10*/  EXIT ;  /* 0x000000000000794d */ /* 0x000fea0003800000 */
.L_x_484:
[----:B------:R-:W-:Y:S02]  /*af20*/  IMAD.MOV.U32 R12, RZ, RZ, RZ ;  /* 0x000000ffff0c7224 */ /* 0x000fe400078e00ff */
[----:B------:R-:W-:Y:S02]  /*af30*/  IMAD.MOV.U32 R11, RZ, RZ, 0x1f ;  /* 0x0000001fff0b7424 */ /* 0x000fe400078e00ff */
[----:B------:R-:W-:-:S07]  /*af40*/  IMAD.MOV.U32 R15, RZ, RZ, -0x1 ;  /* 0xffffffffff0f7424 */ /* 0x000fce00078e00ff */
[----:B------:R-:W-:Y:S05]  /*af50*/  WARPSYNC.COLLECTIVE R15, `(.L_x_618) ;  /* 0x000000000f087348 */ /* 0x000fea0003c00000 */
[----:B------:R1:W2:Y:S02]  /*af60*/  SHFL.IDX P6, R14, R13, R12, R11 ;  /* 0x0000000c0d0e7389 */ /* 0x0002a400000c000b */
[----:B-12---:R-:W-:Y:S01]  /*af70*/  ENDCOLLECTIVE ;  /* 0x000000000000791b */ /* 0x006fe20003800000 */
.L_x_618:
[----:B------:R-:W-:Y:S05]  /*af80*/  BRA `(.L_x_619) ;  /* 0xffffff6400007947 */ /* 0x000fea000383ffff */
.L_x_486:
[----:B--2---:R2:W3:Y:S02]  /*af90*/  SYNCS.PHASECHK.TRANS64.TRYWAIT P0, [R16+URZ+0x30800], R21 ;  /* 0x03080015100075a7 */ /* 0x0044e4000800017f */
[----:B---3--:R-:W-:Y:S05]  /*afa0*/  @!P0 NANOSLEEP.SYNCS 0x989680 ;  /* 0x009896800000895d */ /* 0x008fea0003900000 */
[----:B------:R-:W3:Y:S02]  /*afb0*/  @!P0 SYNCS.PHASECHK.TRANS64 P0, [R16+URZ+0x30800], R21 ;  /* 0x03080015100085a7 */ /* 0x000ee4000800007f */
[----:B---3--:R-:W-:Y:S05]  /*afc0*/  @!P0 BRA `(.L_x_486) ;  /* 0xfffffffc00f08947 */ /* 0x008fea000383ffff */
[----:B------:R-:W-:Y:S05]  /*afd0*/  BRA `(.L_x_485) ;  /* 0xffffff6400a07947 */ /* 0x000fea000383ffff */
.L_x_490:
[----:B----4-:R4:W1:Y:S02]  /*afe0*/  SYNCS.PHASECHK.TRANS64.TRYWAIT P1, [R2+URZ+0x30810], R153 ;  /* 0x03081099020075a7 */ /* 0x010864000802017f */
[----:B-1----:R-:W-:Y:S05]  /*aff0*/  @!P1 NANOSLEEP.SYNCS 0x989680 ;  /* 0x009896800000995d */ /* 0x002fea0003900000 */
[----:B------:R-:W1:Y:S02]  /*b000*/  @!P1 SYNCS.PHASECHK.TRANS64 P1, [R2+URZ+0x30810], R153 ;  /* 0x03081099020095a7 */ /* 0x000e64000802007f */
[----:B-1----:R-:W-:Y:S05]  /*b010*/  @!P1 BRA `(.L_x_490) ;  /* 0xfffffffc00f09947 */ /* 0x002fea000383ffff */
[----:B------:R-:W-:Y:S05]  /*b020*/  BRA `(.L_x_489) ;  /* 0xffffff6800e07947 */ /* 0x000fea000383ffff */
.L_x_494:
[----:B------:R1:W1:Y:S02]  /*b030*/  SYNCS.PHASECHK.TRANS64.TRYWAIT P1, [R2+URZ+0x30830], R153 ;  /* 0x03083099020075a7 */ /* 0x000264000802017f */
[----:B-1----:R-:W-:Y:S05]  /*b040*/  @!P1 NANOSLEEP.SYNCS 0x989680 ;  /* 0x009896800000995d */ /* 0x002fea0003900000 */
[----:B------:R-:W1:Y:S02]  /*b050*/  @!P1 SYNCS.PHASECHK.TRANS64 P1, [R2+URZ+0x30830], R153 ;  /* 0x03083099020095a7 */ /* 0x000e64000802007f */
[----:B-1----:R-:W-:Y:S05]  /*b060*/  @!P1 BRA `(.L_x_494) ;  /* 0xfffffffc00f09947 */ /* 0x002fea000383ffff */
[----:B------:R-:W-:Y:S05]  /*b070*/  BRA `(.L_x_493) ;  /* 0xffffff7000387947 */ /* 0x000fea000383ffff */
.L_x_592:
[----:B-1----:R1:W2:Y:S02]  /*b080*/  SYNCS.PHASECHK.TRANS64.TRYWAIT P1, [R12+URZ+0x30820], R3 ;  /* 0x030820030c0075a7 */ /* 0x0022a4000802017f */
[----:B--2---:R-:W-:Y:S05]  /*b090*/  @!P1 NANOSLEEP.SYNCS 0x989680 ;  /* 0x009896800000995d */ /* 0x004fea0003900000 */
[----:B------:R-:W2:Y:S02]  /*b0a0*/  @!P1 SYNCS.PHASECHK.TRANS64 P1, [R12+URZ+0x30820], R3 ;  /* 0x030820030c0095a7 */ /* 0x000ea4000802007f */
[----:B--2---:R-:W-:Y:S05]  /*b0b0*/  @!P1 BRA `(.L_x_592) ;  /* 0xfffffffc00f09947 */ /* 0x004fea000383ffff */
[----:B------:R-:W-:Y:S05]  /*b0c0*/  BRA `(.L_x_620) ;  /* 0xffffffe400007947 */ /* 0x000fea000383ffff */
.L_x_596:
[----:B-1----:R1:W2:Y:S02]  /*b0d0*/  SYNCS.PHASECHK.TRANS64.TRYWAIT P1, [R12+URZ+0x30840], R21 ;  /* 0x030840150c0075a7 */ /* 0x0022a4000802017f */
[----:B--2---:R-:W-:Y:S05]  /*b0e0*/  @!P1 NANOSLEEP.SYNCS 0x989680 ;  /* 0x009896800000995d */ /* 0x004fea0003900000 */
[----:B------:R-:W2:Y:S02]  /*b0f0*/  @!P1 SYNCS.PHASECHK.TRANS64 P1, [R12+URZ+0x30840], R21 ;  /* 0x030840150c0095a7 */ /* 0x000ea4000802007f */
[----:B--2---:R-:W-:Y:S05]  /*b100*/  @!P1 BRA `(.L_x_596) ;  /* 0xfffffffc00f09947 */ /* 0x004fea000383ffff */
[----:B------:R-:W-:Y:S05]  /*b110*/  BRA `(.L_x_621) ;  /* 0xffffffe800647947 */ /* 0x000fea000383ffff */
.L_x_598:
[----:B--2---:R2:W3:Y:S02]  /*b120*/  SYNCS.PHASECHK.TRANS64.TRYWAIT P1, [R12+URZ+0x30828], R21 ;  /* 0x030828150c0075a7 */ /* 0x0044e4000802017f */
[----:B---3--:R-:W-:Y:S05]  /*b130*/  @!P1 NANOSLEEP.SYNCS 0x989680 ;  /* 0x009896800000995d */ /* 0x008fea0003900000 */
[----:B------:R-:W3:Y:S02]  /*b140*/  @!P1 SYNCS.PHASECHK.TRANS64 P1, [R12+URZ+0x30828], R21 ;  /* 0x030828150c0095a7 */ /* 0x000ee4000802007f */
[----:B---3--:R-:W-:Y:S05]  /*b150*/  @!P1 BRA `(.L_x_598) ;  /* 0xfffffffc00f09947 */ /* 0x008fea000383ffff */
[----:B------:R-:W-:Y:S05]  /*b160*/  BRA `(.L_x_622) ;  /* 0xffffffe800fc7947 */ /* 0x000fea000383ffff */
.L_x_600:
[----:B---3--:R3:W4:Y:S02]  /*b170*/  SYNCS.PHASECHK.TRANS64.TRYWAIT P1, [R12+URZ+0x30848], R21 ;  /* 0x030848150c0075a7 */ /* 0x008724000802017f */
[----:B----4-:R-:W-:Y:S05]  /*b180*/  @!P1 NANOSLEEP.SYNCS 0x989680 ;  /* 0x009896800000995d */ /* 0x010fea0003900000 */
[----:B------:R-:W4:Y:S02]  /*b190*/  @!P1 SYNCS.PHASECHK.TRANS64 P1, [R12+URZ+0x30848], R21 ;  /* 0x030848150c0095a7 */ /* 0x000f24000802007f */
[----:B----4-:R-:W-:Y:S05]  /*b1a0*/  @!P1 BRA `(.L_x_600) ;  /* 0xfffffffc00f09947 */ /* 0x010fea000383ffff */
[----:B------:R-:W-:Y:S05]  /*b1b0*/  BRA `(.L_x_623) ;  /* 0xffffffec00747947 */ /* 0x000fea000383ffff */
.L_x_602:
[----:B------:R-:W-:-:S07]  /*b1c0*/  SHF.L.U32 R5, R10, 0x1f, RZ ;  /* 0x0000001f0a057819 */ /* 0x000fce00000006ff */
.L_x_624:
[----:B-1----:R1:W2:Y:S02]  /*b1d0*/  SYNCS.PHASECHK.TRANS64.TRYWAIT P1, [R12+URZ+0x30820], R5 ;  /* 0x030820050c0075a7 */ /* 0x0022a4000802017f */
[----:B--2---:R-:W-:Y:S05]  /*b1e0*/  @!P1 NANOSLEEP.SYNCS 0x989680 ;  /* 0x009896800000995d */ /* 0x004fea0003900000 */
[----:B------:R-:W2:Y:S02]  /*b1f0*/  @!P1 SYNCS.PHASECHK.TRANS64 P1, [R12+URZ+0x30820], R5 ;  /* 0x030820050c0095a7 */ /* 0x000ea4000802007f */
[----:B--2---:R-:W-:Y:S05]  /*b200*/  @!P1 BRA `(.L_x_624) ;  /* 0xfffffffc00f09947 */ /* 0x004fea000383ffff */
[----:B------:R-:W-:Y:S05]  /*b210*/  BRA `(.L_x_625) ;  /* 0xffffffec00fc7947 */ /* 0x000fea000383ffff */
.L_x_605:
[----:B-1----:R1:W2:Y:S02]  /*b220*/  SYNCS.PHASECHK.TRANS64.TRYWAIT P1, [R12+URZ+0x30840], R13 ;  /* 0x0308400d0c0075a7 */ /* 0x0022a4000802017f */
[----:B--2---:R-:W-:Y:S05]  /*b230*/  @!P1 NANOSLEEP.SYNCS 0x989680 ;  /* 0x009896800000995d */ /* 0x004fea0003900000 */
[----:B------:R-:W2:Y:S02]  /*b240*/  @!P1 SYNCS.PHASECHK.TRANS64 P1, [R12+URZ+0x30840], R13 ;  /* 0x0308400d0c0095a7 */ /* 0x000ea4000802007f */
[----:B--2---:R-:W-:Y:S05]  /*b250*/  @!P1 BRA `(.L_x_605) ;  /* 0xfffffffc00f09947 */ /* 0x004fea000383ffff */
[----:B------:R-:W-:Y:S05]  /*b260*/  BRA `(.L_x_626) ;  /* 0xfffffff0008c7947 */ /* 0x000fea000383ffff */
.L_x_607:
[----:B--2---:R2:W3:Y:S02]  /*b270*/  SYNCS.PHASECHK.TRANS64.TRYWAIT P1, [R12+URZ+0x30828], R13 ;  /* 0x0308280d0c0075a7 */ /* 0x0044e4000802017f */
[----:B---3--:R-:W-:Y:S05]  /*b280*/  @!P1 NANOSLEEP.SYNCS 0x989680 ;  /* 0x009896800000995d */ /* 0x008fea0003900000 */
[----:B------:R-:W3:Y:S02]  /*b290*/  @!P1 SYNCS.PHASECHK.TRANS64 P1, [R12+URZ+0x30828], R13 ;  /* 0x0308280d0c0095a7 */ /* 0x000ee4000802007f */
[----:B---3--:R-:W-:Y:S05]  /*b2a0*/  @!P1 BRA `(.L_x_607) ;  /* 0xfffffffc00f09947 */ /* 0x008fea000383ffff */
[----:B------:R-:W-:Y:S05]  /*b2b0*/  BRA `(.L_x_627) ;  /* 0xfffffff400187947 */ /* 0x000fea000383ffff */
.L_x_609:
[----:B---3--:R3:W4:Y:S02]  /*b2c0*/  SYNCS.PHASECHK.TRANS64.TRYWAIT P0, [R4+URZ+0x30840], R3 ;  /* 0x03084003040075a7 */ /* 0x008724000800017f */
[----:B----4-:R-:W-:Y:S05]  /*b2d0*/  @!P0 NANOSLEEP.SYNCS 0x989680 ;  /* 0x009896800000895d */ /* 0x010fea0003900000 */
[----:B------:R-:W4:Y:S02]  /*b2e0*/  @!P0 SYNCS.PHASECHK.TRANS64 P0, [R4+URZ+0x30840], R3 ;  /* 0x03084003040085a7 */ /* 0x000f24000800007f */
[----:B----4-:R-:W-:Y:S05]  /*b2f0*/  @!P0 BRA `(.L_x_609) ;  /* 0xfffffffc00f08947 */ /* 0x010fea000383ffff */
[----:B------:R-:W-:Y:S05]  /*b300*/  BRA `(.L_x_628) ;  /* 0xfffffff400a47947 */ /* 0x000fea000383ffff */
.L_x_611:
[----:B------:R-:W-:Y:S01]  /*b310*/  BSSY B0, `(.L_x_629) ;  /* 0x0000006000007945 */ /* 0x000fe20003800000 */
[----:B------:R-:W-:-:S07]  /*b320*/  IMAD.MOV.U32 R15, RZ, RZ, -0x1 ;  /* 0xffffffffff0f7424 */ /* 0x000fce00078e00ff */
[----:B--2---:R-:W-:Y:S05]  /*b330*/  WARPSYNC.COLLECTIVE R15, `(.L_x_630) ;  /* 0x000000000f0c7348 */ /* 0x004fea0003c00000 */
[----:B------:R-:W-:Y:S02]  /*b340*/  ELECT P6, UR62, PT ;  /* 0x00000000003e782f */ /* 0x000fe400038c0000 */
[----:B------:R-:W-:Y:S01]  /*b350*/  MOV R14, UR62 ;  /* 0x0000003e000e7c02 */ /* 0x000fe20008000f00 */
[----:B--2---:R-:W-:Y:S10]  /*b360*/  ENDCOLLECTIVE ;  /* 0x000000000000791b */ /* 0x004ff40003800000 */
.L_x_630:
[----:B------:R-:W-:Y:S05]  /*b370*/  BSYNC B0 ;  /* 0x0000000000007941 */ /* 0x000fea0003800000 */
.L_x_629:
[----:B------:R-:W-:Y:S05]  /*b380*/  BRA `(.L_x_631) ;  /* 0xfffffff800547947 */ /* 0x000fea000383ffff */
.L_x_613:
[----:B-1----:R1:W3:Y:S02]  /*b390*/  SYNCS.PHASECHK.TRANS64.TRYWAIT P0, [R7+URZ], R4 ;  /* 0x00000004070075a7 */ /* 0x0022e4000800017f */
[----:B---3--:R-:W-:Y:S05]  /*b3a0*/  @!P0 NANOSLEEP.SYNCS 0x989680 ;  /* 0x009896800000895d */ /* 0x008fea0003900000 */
[----:B------:R-:W3:Y:S02]  /*b3b0*/  @!P0 SYNCS.PHASECHK.TRANS64 P0, [R7+URZ], R4 ;  /* 0x00000004070085a7 */ /* 0x000ee4000800007f */
[----:B---3--:R-:W-:Y:S05]  /*b3c0*/  @!P0 BRA `(.L_x_613) ;  /* 0xfffffffc00f08947 */ /* 0x008fea000383ffff */
[----:B------:R-:W-:Y:S05]  /*b3d0*/  BRA `(.L_x_632) ;  /* 0xfffffff800947947 */ /* 0x000fea000383ffff */
.L_x_614:
[----:B---3--:R3:W4:Y:S02]  /*b3e0*/  SYNCS.PHASECHK.TRANS64.TRYWAIT P0, [R11+URZ], R2 ;  /* 0x000000020b0075a7 */ /* 0x008724000800017f */
[----:B----4-:R-:W-:Y:S05]  /*b3f0*/  @!P0 NANOSLEEP.SYNCS 0x989680 ;  /* 0x009896800000895d */ /* 0x010fea0003900000 */
[----:B------:R-:W4:Y:S02]  /*b400*/  @!P0 SYNCS.PHASECHK.TRANS64 P0, [R11+URZ], R2 ;  /* 0x000000020b0085a7 */ /* 0x000f24000800007f */
[----:B----4-:R-:W-:Y:S05]  /*b410*/  @!P0 BRA `(.L_x_614) ;  /* 0xfffffffc00f08947 */ /* 0x010fea000383ffff */
[----:B------:R-:W-:Y:S05]  /*b420*/  BRA `(.L_x_633) ;  /* 0xfffffff800887947 */ /* 0x000fea000383ffff */
.L_x_616:
[----:B----4-:R4:W1:Y:S02]  /*b430*/  SYNCS.PHASECHK.TRANS64.TRYWAIT P0, [R9+URZ], R4 ;  /* 0x00000004090075a7 */ /* 0x010864000800017f */
[----:B-1----:R-:W-:Y:S05]  /*b440*/  @!P0 NANOSLEEP.SYNCS 0x989680 ;  /* 0x009896800000895d */ /* 0x002fea0003900000 */
[----:B------:R-:W1:Y:S02]  /*b450*/  @!P0 SYNCS.PHASECHK.TRANS64 P0, [R9+URZ], R4 ;  /* 0x00000004090085a7 */ /* 0x000e64000800007f */
[----:B-1----:R-:W-:Y:S05]  /*b460*/  @!P0 BRA `(.L_x_616) ;  /* 0xfffffffc00f08947 */ /* 0x002fea000383ffff */
[----:B------:R-:W-:Y:S05]  /*b470*/  BRA `(.L_x_634) ;  /* 0xfffffff8008c7947 */ /* 0x000fea000383ffff */
.L_x_635:
        /* <DEDUP_REMOVED lines=16> */
.L_x_3657:


//--------------------- .text._ZN7cutlass13device_kernelIN5flash11enable_sm90INS1_16FlashAttnBwdSm90INS1_25CollectiveMainloopBwdSm90ILi2ELi2ELi2EN4cute5tupleIJNS5_1CILi1EEES8_S8_EEENS6_IJNS7_ILi64EEENS7_ILi128EEESB_EEENS_10bfloat16_tEfNS_4arch4Sm90ELb0ELb0ELb1ELb1ELb1ELb1ELb0ELb0ELi2ELi1ELi2ELi1ELb0EEENS1_21CollectiveEpilogueBwdISC_SD_SF_Li256ELb1ELb0ELi1EEENS1_19SingleTileSchedulerILb1ELb0ELb0ELi128EEEEEEEEEvNT_6ParamsE --------------------------
	.section	.text._ZN7cutlass13device_kernelIN5flash11enable_sm90INS1_16FlashAttnBwdSm90INS1_25CollectiveMainloopBwdSm90ILi2ELi2ELi2EN4cute5tupleIJNS5_1CILi1EEES8_S8_EEENS6_IJNS7_ILi64EEENS7_ILi128EEESB_EEENS_10bfloat16_tEfNS_4arch4Sm90ELb0ELb0ELb1ELb1ELb1ELb1ELb0ELb0ELi2ELi1ELi2ELi1ELb0EEENS1_21CollectiveEpilogueBwdISC_SD_SF_Li256ELb1ELb0ELi1EEENS1_19SingleTileSchedulerILb1ELb0ELb0ELi128EEEEEEEEEvNT_6ParamsE,"ax",@progbits
	.align	128
.text._ZN7cutlass13device_kernelIN5flash11enable_sm90INS1_16FlashAttnBwdSm90INS1_25CollectiveMainloopBwdSm90ILi2ELi2ELi2EN4cute5tupleIJNS5_1CILi1EEES8_S8_EEENS6_IJNS7_ILi64EEENS7_ILi128EEESB_EEENS_10bfloat16_tEfNS_4arch4Sm90ELb0ELb0ELb1ELb1ELb1ELb1ELb0ELb0ELi2ELi1ELi2ELi1ELb0EEENS1_21CollectiveEpilogueBwdISC_SD_SF_Li256ELb1ELb0ELi1EEENS1_19SingleTileSchedulerILb1ELb0ELb0ELi128EEEEEEEEEvNT_6ParamsE:
        .type           _ZN7cutlass13device_kernelIN5flash11enable_sm90INS1_16FlashAttnBwdSm90INS1_25CollectiveMainloopBwdSm90ILi2ELi2ELi2EN4cute5tupleIJNS5_1CILi1EEES8_S8_EEENS6_IJNS7_ILi64EEENS7_ILi128EEESB_EEENS_10bfloat16_tEfNS_4arch4Sm90ELb0ELb0ELb1ELb1ELb1ELb1ELb0ELb0ELi2ELi1ELi2ELi1ELb0EEENS1_21CollectiveEpilogueBwdISC_SD_SF_Li256ELb1ELb0ELi1EEENS1_19SingleTileSchedulerILb1ELb0ELb0ELi128EEEEEEEEEvNT_6ParamsE,@function
        .size           _ZN7cutlass13device_kernelIN5flash11enable_sm90INS1_16FlashAttnBwdSm90INS1_25CollectiveMainloopBwdSm90ILi2ELi2ELi2EN4cute5tupleIJNS5_1CILi1EEES8_S8_EEENS6_IJNS7_ILi64EEENS7_ILi128EEESB_EEENS_10bfloat16_tEfNS_4arch4Sm90ELb0ELb0ELb1ELb1ELb1ELb1ELb0ELb0ELi2ELi1ELi2ELi1ELb0EEENS1_21CollectiveEpilogueBwdISC_SD_SF_Li256ELb1ELb0ELi1EEENS1_19SingleTileSchedulerILb1ELb0ELb0ELi128EEEEEEEEEvNT_6ParamsE,(.L_x_3658 - _ZN7cutlass13device_kernelIN5flash11enable_sm90INS1_16FlashAttnBwdSm90INS1_25CollectiveMainloopBwdSm90ILi2ELi2ELi2EN4cute5tupleIJNS5_1CILi1EEES8_S8_EEENS6_IJNS7_ILi64EEENS7_ILi128EEESB_EEENS_10bfloat16_tEfNS_4arch4Sm90ELb0ELb0ELb1ELb1ELb1ELb1ELb0ELb0ELi2ELi1ELi2ELi1ELb0EEENS1_21CollectiveEpilogueBwdISC_SD_SF_Li256ELb1ELb0ELi1EEENS1_19SingleTileSchedulerILb1ELb0ELb0ELi128EEEEEEEEEvNT_6ParamsE)
        .other          _ZN7cutlass13device_kernelIN5flash11enable_sm90INS1_16FlashAttnBwdSm90INS1_25CollectiveMainloopBwdSm90ILi2ELi2ELi2EN4cute5tupleIJNS5_1CILi1EEES8_S8_EEENS6_IJNS7_ILi64EEENS7_ILi128EEESB_EEENS_10bfloat16_tEfNS_4arch4Sm90ELb0ELb0ELb1ELb1ELb1ELb1ELb0ELb0ELi2ELi1ELi2ELi1ELb0EEENS1_21CollectiveEpilogueBwdISC_SD_SF_Li256ELb1ELb0ELi1EEENS1_19SingleTileSchedulerILb1ELb0ELb0ELi128EEEEEEEEEvNT_6ParamsE,@"STO_CUDA_ENTRY STV_DEFAULT"
_ZN7cutlass13device_kernelIN5flash11enable_sm90INS1_16FlashAttnBwdSm90INS1_25CollectiveMainloopBwdSm90ILi2ELi2ELi2EN4cute5tupleIJNS5_1CILi1EEES8_S8_EEENS6_IJNS7_ILi64EEENS7_ILi128EEESB_EEENS_10bfloat16_tEfNS_4arch4Sm90ELb0ELb0ELb1ELb1ELb1ELb1ELb0ELb0ELi2ELi1ELi2ELi1ELb0EEENS1_21CollectiveEpilogueBwdISC_SD_SF_Li256ELb1ELb0ELi1EEENS1_19SingleTileSchedulerILb1ELb0ELb0ELi128EEEEEEEEEvNT_6ParamsE:
        /* <DEDUP_REMOVED lines=23> */
.L_x_637:
[----:B------:R-:W-:Y:S05]  /*0170*/  BSYNC B0 ;  /* 0x0000000000007941 */ /* 0x000fea0003800000 */
.L_x_636:
        /* <DEDUP_REMOVED lines=34> */
.L_x_638:
        /* <DEDUP_REMOVED lines=22> */
.L_x_639:
        /* <DEDUP_REMOVED lines=9> */
.L_x_642:
        /* <DEDUP_REMOVED lines=20> */
.L_x_643:
        /* <DEDUP_REMOVED lines=10> */
.L_x_645:
[----:B------:R-:W2:Y:S02]  /*0770*/  LDC R0, c[0x0][0x8bc] ;  /* 0x00022f00ff007b82 */ /* 0x000ea40000000800 */
.L_x_644:
        /* <DEDUP_REMOVED lines=16> */
.L_x_647:
        /* <DEDUP_REMOVED lines=10> */
.L_x_648:
        /* <DEDUP_REMOVED lines=8> */
.L_x_649:
        /* <DEDUP_REMOVED lines=9> */
.L_x_650:
        /* <DEDUP_REMOVED lines=90> */
.L_x_653:
        /* <DEDUP_REMOVED lines=15> */
.L_x_652:
        /* <DEDUP_REMOVED lines=22> */
.L_x_655:
        /* <DEDUP_REMOVED lines=15> */
.L_x_654:
        /* <DEDUP_REMOVED lines=8> */
.L_x_807:
        /* <DEDUP_REMOVED lines=45> */
.L_x_657:
        /* <DEDUP_REMOVED lines=74> */
.L_x_669:
[----:B------:R-:W-:-:S13]  /*1b00*/  ISETP.NE.AND P0, PT, R7, 0x3, PT ;  /* 0x000000030700780c */ /* 0x000fda0003f05270 */
[----:B---3--:R-:W-:Y:S05]  /*1b10*/  @!P0 BRA `(.L_x_659) ;  /* 0x0000000000048947 */ /* 0x008fea0003800000 */
[----:B------:R-:W-:Y:S01]  /*1b20*/  BPT.TRAP 0x1 ;  /* 0x000000040000795c */ /* 0x000fe20000300000 */
.L_x_659:
[----:B------:R-:W-:Y:S01]  /*1b30*/  IMAD R2, R4, 0x8, R16 ;  /* 0x0000000804027824 */ /* 0x000fe200078e0210 */
[----:B------:R-:W-:-:S04]  /*1b40*/  SHF.L.U32 R153, R5, 0x1f, RZ ;  /* 0x0000001f05997819 */ /* 0x000fc800000006ff */
[----:B------:R3:W4:Y:S01]  /*1b50*/  SYNCS.PHASECHK.TRANS64.TRYWAIT P1, [R2+URZ+0x30810], R153 ;  /* 0x03081099020075a7 */ /* 0x000722000802017f */
[----:B------:R-:W-:Y:S05]  /*1b60*/  @!P0 BRA `(.L_x_660) ;  /* 0x0000000000048947 */ /* 0x000fea0003800000 */
[----:B------:R-:W-:Y:S01]  /*1b70*/  BPT.TRAP 0x1 ;  /* 0x000000040000795c */ /* 0x000fe20000300000 */
.L_x_660:
[----:B----4-:R-:W-:Y:S05]  /*1b80*/  @P1 BRA `(.L_x_661) ;  /* 0x0000000000081947 */ /* 0x010fea0003800000 */
[----:B------:R-:W4:Y:S02]  /*1b90*/  SYNCS.PHASECHK.TRANS64.TRYWAIT P1, [R2+URZ+0x30810], R153 ;  /* 0x03081099020075a7 */ /* 0x000f24000802017f */
[----:B----4-:R-:W-:Y:S05]  /*1ba0*/  @!P1 BRA `(.L_x_662) ;  /* 0x0000009c000c9947 */ /* 0x010fea0003800000 */
.L_x_661:
        /* <DEDUP_REMOVED lines=81> */
.L_x_663:
[----:B------:R1:W1:Y:S01]  /*20c0*/  SYNCS.PHASECHK.TRANS64.TRYWAIT P1, [R2+URZ+0x30830], R153 ;  /* 0x03083099020075a7 */ /* 0x000262000802017f */
[----:B------:R-:W-:Y:S05]  /*20d0*/  @!P0 BRA `(.L_x_664) ;  /* 0x0000000000048947 */ /* 0x000fea0003800000 */
[----:B------:R-:W-:Y:S01]  /*20e0*/  BPT.TRAP 0x1 ;  /* 0x000000040000795c */ /* 0x000fe20000300000 */
.L_x_664:
[----:B------:R-:W-:-:S05]  /*20f0*/  VIADD R17, R16, 0x20000 ;  /* 0x0002000010117836 */ /* 0x000fca0000000000 */
[----:B------:R-:W-:-:S04]  /*2100*/  SHF.R.U32.HI R17, RZ, 0x4, R17 ;  /* 0x00000004ff117819 */ /* 0x000fc80000011611 */
[----:B------:R-:W-:-:S04]  /*2110*/  LOP3.LUT R17, R17, 0x3fff, RZ, 0xc0, !PT ;  /* 0x00003fff11117812 */ /* 0x000fc800078ec0ff */
[----:B------:R-:W-:Y:S01]  /*2120*/  LOP3.LUT R155, R17, 0x10000, RZ, 0xfc, !PT ;  /* 0x00010000119b7812 */ /* 0x000fe200078efcff */
[----:B-1----:R-:W-:Y:S06]  /*2130*/  @P1 BRA `(.L_x_665) ;  /* 0x0000000000081947 */ /* 0x002fec0003800000 */
[----:B------:R-:W1:Y:S02]  /*2140*/  SYNCS.PHASECHK.TRANS64.TRYWAIT P1, [R2+URZ+0x30830], R153 ;  /* 0x03083099020075a7 */ /* 0x000e64000802017f */
[----:B-1----:R-:W-:Y:S05]  /*2150*/  @!P1 BRA `(.L_x_666) ;  /* 0x0000009400b49947 */ /* 0x002fea0003800000 */
.L_x_665:
        /* <DEDUP_REMOVED lines=495> */
.L_x_667:
        /* <DEDUP_REMOVED lines=49> */
.L_x_668:
        /* <DEDUP_REMOVED lines=77> */
.L_x_651:
        /* <DEDUP_REMOVED lines=21> */
[----:B------:R-:W-:Y:S01]  /*4980*/  F2FP.BF16.F32.PACK_AB R113, R115, R114 ;  /* 0x000000727371723e */ /* 0x000fe200000010ff */
[----:B--2---:R-:W-:Y:S01]  /*4990*/  VIADD R16, R16, 0xffffff80 ;  /* 0xffffff8010107836 */ /* 0x004fe20000000000 */
[----:B------:R-:W-:Y:S02]  /*49a0*/  F2FP.BF16.F32.PACK_AB R120, R121, R120 ;  /* 0x000000787978723e */ /* 0x000fe400000010ff */
        /* <DEDUP_REMOVED lines=78> */
[----:B------:R-:W-:Y:S01]  /*4e90*/  F2FP.BF16.F32.PACK_AB R64, R65, R64 ;  /* 0x000000404140723e */ /* 0x000fe200000010ff */
[----:B------:R4:W-:Y:S01]  /*4ea0*/  STSM.16.M88.4 [R22+-0x8000], R48 ;  /* 0xff80003016007844 */ /* 0x0009e20000000200 */
[----:B------:R-:W-:-:S02]  /*4eb0*/  F2FP.BF16.F32.PACK_AB R58, R61, R60 ;  /* 0x0000003c3d3a723e */ /* 0x000fc400000010ff */
[----:B------:R-:W-:Y:S01]  /*4ec0*/  F2FP.BF16.F32.PACK_AB R59, R63, R62 ;  /* 0x0000003e3f3b723e */ /* 0x000fe200000010ff */
[----:B-1----:R-:W1:Y:S01]  /*4ed0*/  LDC.64 R4, c[0x0][0x878] ;  /* 0x00021e00ff047b82 */ /* 0x002e620000000a00 */
[----:B------:R-:W-:Y:S02]  /*4ee0*/  F2FP.BF16.F32.PACK_AB R65, R67, R66 ;  /* 0x000000424341723e */ /* 0x000fe400000010ff */
[----:B------:R-:W-:Y:S01]  /*4ef0*/  F2FP.BF16.F32.PACK_AB R72, R73, R72 ;  /* 0x000000484948723e */ /* 0x000fe200000010ff */
[----:B------:R4:W-:Y:S01]  /*4f00*/  STSM.16.M88.4 [R17+0x4000], R56 ;  /* 0x0040003811007844 */ /* 0x0009e20000000200 */
[----:B------:R-:W-:Y:S02]  /*4f10*/  F2FP.BF16.F32.PACK_AB R66, R69, R68 ;  /* 0x000000444542723e */ /* 0x000fe400000010ff */
[----:B------:R-:W-:Y:S02]  /*4f20*/  F2FP.BF16.F32.PACK_AB R67, R71, R70 ;  /* 0x000000464743723e */ /* 0x000fe400000010ff */
[----:B------:R-:W-:-:S02]  /*4f30*/  F2FP.BF16.F32.PACK_AB R73, R75, R74 ;  /* 0x0000004a4b49723e */ /* 0x000fc400000010ff */
[----:B------:R-:W-:Y:S01]  /*4f40*/  F2FP.BF16.F32.PACK_AB R80, R81, R80 ;  /* 0x000000505150723e */ /* 0x000fe200000010ff */
[----:B------:R4:W-:Y:S01]  /*4f50*/  STSM.16.M88.4 [R20+-0x4000], R64 ;  /* 0xffc0004014007844 */ /* 0x0009e20000000200 */
[----:B------:R-:W-:Y:S02]  /*4f60*/  F2FP.BF16.F32.PACK_AB R74, R77, R76 ;  /* 0x0000004c4d4a723e */ /* 0x000fe400000010ff */
[----:B------:R-:W-:Y:S02]  /*4f70*/  F2FP.BF16.F32.PACK_AB R75, R79, R78 ;  /* 0x0000004e4f4b723e */ /* 0x000fe400000010ff */
[----:B------:R-:W-:Y:S02]  /*4f80*/  F2FP.BF16.F32.PACK_AB R81, R83, R82 ;  /* 0x000000525351723e */ /* 0x000fe400000010ff */
[----:B------:R-:W-:Y:S01]  /*4f90*/  F2FP.BF16.F32.PACK_AB R82, R85, R84 ;  /* 0x000000545552723e */ /* 0x000fe200000010ff */
[----:B------:R4:W-:Y:S01]  /*4fa0*/  STSM.16.M88.4 [R21+-0x4000], R72 ;  /* 0xffc0004815007844 */ /* 0x0009e20000000200 */
[----:B------:R-:W-:-:S02]  /*4fb0*/  F2FP.BF16.F32.PACK_AB R83, R87, R86 ;  /* 0x000000565753723e */ /* 0x000fc400000010ff */
        /* <DEDUP_REMOVED lines=32> */
.L_x_671:
        /* <DEDUP_REMOVED lines=58> */
.L_x_673:
[----:B------:R-:W-:Y:S05]  /*5560*/  BSYNC B0 ;  /* 0x0000000000007941 */ /* 0x000fea0003800000 */
.L_x_672:
        /* <DEDUP_REMOVED lines=15> */
.L_x_675:
[----:B------:R-:W-:Y:S05]  /*5660*/  BSYNC B0 ;  /* 0x0000000000007941 */ /* 0x000fea0003800000 */
.L_x_674:
        /* <DEDUP_REMOVED lines=18> */
.L_x_677:
[----:B------:R-:W-:Y:S05]  /*5790*/  BSYNC B0 ;  /* 0x0000000000007941 */ /* 0x000fea0003800000 */
.L_x_676:
        /* <DEDUP_REMOVED lines=17> */
.L_x_679:
[----:B------:R-:W-:Y:S05]  /*58b0*/  BSYNC B0 ;  /* 0x0000000000007941 */ /* 0x000fea0003800000 */
.L_x_678:
        /* <DEDUP_REMOVED lines=18> */
.L_x_681:
[----:B------:R-:W-:Y:S05]  /*59e0*/  BSYNC B0 ;  /* 0x0000000000007941 */ /* 0x000fea0003800000 */
.L_x_680:
        /* <DEDUP_REMOVED lines=18> */
.L_x_683:
[----:B------:R-:W-:Y:S05]  /*5b10*/  BSYNC B0 ;  /* 0x0000000000007941 */ /* 0x000fea0003800000 */
.L_x_682:
        /* <DEDUP_REMOVED lines=19> */
.L_x_685:
[----:B------:R-:W-:Y:S05]  /*5c50*/  BSYNC B0 ;  /* 0x0000000000007941 */ /* 0x000fea0003800000 */
.L_x_684:
        /* <DEDUP_REMOVED lines=21> */
.L_x_687:
[----:B------:R-:W-:Y:S05]  /*5db0*/  BSYNC B0 ;  /* 0x0000000000007941 */ /* 0x000fea0003800000 */
.L_x_686:
        /* <DEDUP_REMOVED lines=33> */
.L_x_689:
[----:B------:R-:W-:Y:S05]  /*5fd0*/  BSYNC B0 ;  /* 0x0000000000007941 */ /* 0x000fea0003800000 */
.L_x_688:
[----:B---34-:R3:W4:Y:S01]  /*5fe0*/  LDS.128 R28, [R46+0x800] ;  /* 0x000800002e1c7984 */ /* 0x0187220000000c00 */
        /* <DEDUP_REMOVED lines=16> */
.L_x_691:
[----:B------:R-:W-:Y:S05]  /*60f0*/  BSYNC B0 ;  /* 0x0000000000007941 */ /* 0x000fea0003800000 */
.L_x_690:
        /* <DEDUP_REMOVED lines=15> */
.L_x_693:
[----:B------:R-:W-:Y:S05]  /*61f0*/  BSYNC B0 ;  /* 0x0000000000007941 */ /* 0x000fea0003800000 */
.L_x_692:
        /* <DEDUP_REMOVED lines=15> */
.L_x_695:
[----:B------:R-:W-:Y:S05]  /*62f0*/  BSYNC B0 ;  /* 0x0000000000007941 */ /* 0x000fea0003800000 */
.L_x_694:
        /* <DEDUP_REMOVED lines=15> */
.L_x_697:
[----:B------:R-:W-:Y:S05]  /*63f0*/  BSYNC B0 ;  /* 0x0000000000007941 */ /* 0x000fea0003800000 */
.L_x_696:
        /* <DEDUP_REMOVED lines=15> */
.L_x_699:
[----:B------:R-:W-:Y:S05]  /*64f0*/  BSYNC B0 ;  /* 0x0000000000007941 */ /* 0x000fea0003800000 */
.L_x_698:
        /* <DEDUP_REMOVED lines=15> */
.L_x_701:
[----:B------:R-:W-:Y:S05]  /*65f0*/  BSYNC B0 ;  /* 0x0000000000007941 */ /* 0x000fea0003800000 */
.L_x_700:
        /* <DEDUP_REMOVED lines=15> */
.L_x_670:
        /* <DEDUP_REMOVED lines=30> */
.L_x_702:
        /* <DEDUP_REMOVED lines=48> */
.L_x_704:
[----:B------:R-:W-:Y:S05]  /*6bd0*/  BSYNC B0 ;  /* 0x0000000000007941 */ /* 0x000fea0003800000 */
.L_x_703:
        /* <DEDUP_REMOVED lines=16> */
.L_x_706:
[----:B------:R-:W-:Y:S05]  /*6ce0*/  BSYNC B0 ;  /* 0x0000000000007941 */ /* 0x000fea0003800000 */
.L_x_705:
        /* <DEDUP_REMOVED lines=16> */
.L_x_708:
[----:B------:R-:W-:Y:S05]  /*6df0*/  BSYNC B0 ;  /* 0x0000000000007941 */ /* 0x000fea0003800000 */
.L_x_707:
        /* <DEDUP_REMOVED lines=17> */
.L_x_710:
[----:B------:R-:W-:Y:S05]  /*6f10*/  BSYNC B0 ;  /* 0x0000000000007941 */ /* 0x000fea0003800000 */
.L_x_709:
        /* <DEDUP_REMOVED lines=16> */
.L_x_712:
[----:B------:R-:W-:Y:S05]  /*7020*/  BSYNC B0 ;  /* 0x0000000000007941 */ /* 0x000fea0003800000 */
.L_x_711:
        /* <DEDUP_REMOVED lines=18> */
.L_x_714:
[----:B------:R-:W-:Y:S05]  /*7150*/  BSYNC B0 ;  /* 0x0000000000007941 */ /* 0x000fea0003800000 */
.L_x_713:
        /* <DEDUP_REMOVED lines=20> */
.L_x_716:
[----:B------:R-:W-:Y:S05]  /*72a0*/  BSYNC B0 ;  /* 0x0000000000007941 */ /* 0x000fea0003800000 */
.L_x_715:
        /* <DEDUP_REMOVED lines=17> */
.L_x_718:
[----:B------:R-:W-:Y:S05]  /*73c0*/  BSYNC B0 ;  /* 0x0000000000007941 */ /* 0x000fea0003800000 */
.L_x_717:
        /* <DEDUP_REMOVED lines=32> */
.L_x_720:
[----:B------:R-:W-:Y:S05]  /*75d0*/  BSYNC B0 ;  /* 0x0000000000007941 */ /* 0x000fea0003800000 */
.L_x_719:
        /* <DEDUP_REMOVED lines=16> */
.L_x_722:
[----:B------:R-:W-:Y:S05]  /*76e0*/  BSYNC B0 ;  /* 0x0000000000007941 */ /* 0x000fea0003800000 */
.L_x_721:
        /* <DEDUP_REMOVED lines=15> */
.L_x_724:
[----:B------:R-:W-:Y:S05]  /*77e0*/  BSYNC B0 ;  /* 0x0000000000007941 */ /* 0x000fea0003800000 */
.L_x_723:
        /* <DEDUP_REMOVED lines=15> */
.L_x_726:
[----:B------:R-:W-:Y:S05]  /*78e0*/  BSYNC B0 ;  /* 0x0000000000007941 */ /* 0x000fea0003800000 */
.L_x_725:
        /* <DEDUP_REMOVED lines=15> */
.L_x_728:
[----:B------:R-:W-:Y:S05]  /*79e0*/  BSYNC B0 ;  /* 0x0000000000007941 */ /* 0x000fea0003800000 */
.L_x_727:
        /* <DEDUP_REMOVED lines=15> */
.L_x_730:
[----:B------:R-:W-:Y:S05]  /*7ae0*/  BSYNC B0 ;  /* 0x0000000000007941 */ /* 0x000fea0003800000 */
.L_x_729:
        /* <DEDUP_REMOVED lines=15> */
.L_x_732:
[----:B------:R-:W-:Y:S05]  /*7be0*/  BSYNC B0 ;  /* 0x0000000000007941 */ /* 0x000fea0003800000 */
.L_x_731:
        /* <DEDUP_REMOVED lines=15> */
.L_x_641:
        /* <DEDUP_REMOVED lines=9> */
[----:B------:R-:W1:Y:S01]  /*7d70*/  S2UR UR24, SR_CTAID.X ;  /* 0x00000000001879c3 */ /* 0x000e620000002500 */
[----:B------:R-:W-:-:S04]  /*7d80*/  ISETP.NE.U32.AND P0, PT, RZ, UR4, PT ;  /* 0x00000004ff007c0c */ /* 0x000fc8000bf05070 */
[----:B------:R-:W-:-:S03]  /*7d90*/  ISETP.NE.AND.EX P0, PT, RZ, UR5, PT, P0 ;  /* 0x00000005ff007c0c */ /* 0x000fc6000bf05300 */
[----:B------:R-:W2:Y:S10]  /*7da0*/  S2UR UR12, SR_CTAID.Z ;  /* 0x00000000000c79c3 */ /* 0x000eb40000002700 */
[----:B------:R-:W-:Y:S05]  /*7db0*/  @!P0 BRA `(.L_x_734) ;  /* 0x00000000001c8947 */ /* 0x000fea0003800000 */
[----:B------:R-:W-:Y:S02]  /*7dc0*/  ULDC.64 UR4, c[0x0][0x8d8] ;  /* 0x0002360000047ab9 */ /* 0x000fe40000000a00 */
[----:B--2---:R-:W-:-:S06]  /*7dd0*/  UIMAD.WIDE UR4, UR12, 0x4, UR4 ;  /* 0x000000040c0478a5 */ /* 0x004fcc000f8e0204 */
[----:B------:R-:W-:Y:S02]  /*7de0*/  IMAD.U32 R2, RZ, RZ, UR4 ;  /* 0x00000004ff027e24 */ /* 0x000fe4000f8e00ff */
[----:B------:R-:W-:-:S05]  /*7df0*/  IMAD.U32 R3, RZ, RZ, UR5 ;  /* 0x00000005ff037e24 */ /* 0x000fca000f8e00ff */
[----:B------:R-:W2:Y:S02]  /*7e00*/  LDG.E R2, desc[UR38][R2.64] ;  /* 0x0000002602027981 */ /* 0x000ea4000c1e1900 */
[----:B--2---:R-:W-:Y:S01]  /*7e10*/  R2UR UR4, R2 ;  /* 0x00000000020472ca */ /* 0x004fe200000e0000 */
[----:B------:R-:W-:-:S14]  /*7e20*/  BRA `(.L_x_735) ;  /* 0x0000000000387947 */ /* 0x000fdc0003800000 */
.L_x_734:
[----:B------:R-:W-:Y:S02]  /*7e30*/  ULDC.64 UR4, c[0x0][0x8d0] ;  /* 0x0002340000047ab9 */ /* 0x000fe40000000a00 */
[----:B------:R-:W-:-:S04]  /*7e40*/  ISETP.NE.U32.AND P0, PT, RZ, UR4, PT ;  /* 0x00000004ff007c0c */ /* 0x000fc8000bf05070 */
[----:B------:R-:W-:-:S13]  /*7e50*/  ISETP.NE.AND.EX P0, PT, RZ, UR5, PT, P0 ;  /* 0x00000005ff007c0c */ /* 0x000fda000bf05300 */
[----:B------:R-:W-:Y:S05]  /*7e60*/  @!P0 BRA `(.L_x_736) ;  /* 0x0000000000248947 */ /* 0x000fea0003800000 */
[----:B------:R-:W-:Y:S02]  /*7e70*/  ULDC.64 UR4, c[0x0][0x8d0] ;  /* 0x0002340000047ab9 */ /* 0x000fe40000000a00 */
[----:B--2---:R-:W-:-:S06]  /*7e80*/  UIMAD.WIDE UR4, UR12, 0x4, UR4 ;  /* 0x000000040c0478a5 */ /* 0x004fcc000f8e0204 */
[----:B------:R-:W-:Y:S02]  /*7e90*/  IMAD.U32 R2, RZ, RZ, UR4 ;  /* 0x00000004ff027e24 */ /* 0x000fe4000f8e00ff */
[----:B------:R-:W-:-:S05]  /*7ea0*/  IMAD.U32 R3, RZ, RZ, UR5 ;  /* 0x00000005ff037e24 */ /* 0x000fca000f8e00ff */
[----:B------:R-:W2:Y:S04]  /*7eb0*/  LDG.E R0, desc[UR38][R2.64] ;  /* 0x0000002602007981 */ /* 0x000ea8000c1e1900 */
[----:B------:R-:W2:Y:S02]  /*7ec0*/  LDG.E R5, desc[UR38][R2.64+0x4] ;  /* 0x0000042602057981 */ /* 0x000ea4000c1e1900 */
[----:B--2---:R-:W-:-:S05]  /*7ed0*/  IMAD.IADD R0, R5, 0x1, -R0 ;  /* 0x0000000105007824 */ /* 0x004fca00078e0a00 */
[----:B------:R-:W-:Y:S01]  /*7ee0*/  R2UR UR4, R0 ;  /* 0x00000000000472ca */ /* 0x000fe200000e0000 */
[----:B------:R-:W-:-:S14]  /*7ef0*/  BRA `(.L_x_735) ;  /* 0x0000000000047947 */ /* 0x000fdc0003800000 */
.L_x_736:
[----:B------:R-:W-:-:S05]  /*7f00*/  ULDC UR4, c[0x0][0x8bc] ;  /* 0x00022f0000047ab9 */ /* 0x000fca0000000800 */
.L_x_735:
[----:B-1----:R-:W-:-:S04]  /*7f10*/  USHF.L.U32 UR5, UR24, 0x7, URZ ;  /* 0x0000000718057899 */ /* 0x002fc8000800063f */
[----:B------:R-:W-:-:S04]  /*7f20*/  UISETP.GE.AND UP0, UPT, UR5, UR4, UPT ;  /* 0x000000040500728c */ /* 0x000fc8000bf06270 */
[----:B--2---:R-:W-:-:S06]  /*7f30*/  USEL UR12, UR12, 0xffffffff, !UP0 ;  /* 0xffffffff0c0c7887 */ /* 0x004fcc000c000000 */
        /* <DEDUP_REMOVED lines=23> */
[----:B------:R-:W3:-:S12]  /*80b0*/  S2UR UR11, SR_CTAID.Y ;  /* 0x00000000000b79c3 */ /* 0x000ed80000002600 */
[----:B--2---:R-:W-:-:S13]  /*80c0*/  @P2 R2UR UR4, R6 ;  /* 0x00000000060422ca */ /* 0x004fda00000e0000 */
[----:B------:R-:W-:-:S04]  /*80d0*/  @UP0 ULEA UR4, UR12, UR4, 0x6 ;  /* 0x000000040c040291 */ /* 0x000fc8000f8e303f */
[----:B------:R-:W-:-:S04]  /*80e0*/  @UP0 USHF.R.S32.HI UR5, URZ, 0x1f, UR4 ;  /* 0x0000001f3f050899 */ /* 0x000fc80008011404 */
[----:B------:R-:W-:-:S04]  /*80f0*/  @UP0 ULEA.HI UR5, UR5, UR4, URZ, 0x6 ;  /* 0x0000000405050291 */ /* 0x000fc8000f8f303f */
[----:B------:R-:W-:Y:S01]  /*8100*/  @UP0 USHF.L.U32 UR5, UR5, 0x7, URZ ;  /* 0x0000000705050899 */ /* 0x000fe2000800063f */
[----:B-1-3--:R-:W-:Y:S11]  /*8110*/  @P1 BRA `(.L_x_737) ;  /* 0x0000000000101947 */ /* 0x00aff60003800000 */
[----:B------:R-:W-:Y:S05]  /*8120*/  @!P0 BRA `(.L_x_737) ;  /* 0x00000000000c8947 */ /* 0x000fea0003800000 */
[----:B------:R-:W2:Y:S04]  /*8130*/  LDG.E R5, desc[UR38][R2.64] ;  /* 0x0000002602057981 */ /* 0x000ea8000c1e1900 */
[----:B-----5:R-:W2:Y:S02]  /*8140*/  LDG.E R0, desc[UR38][R2.64+0x4] ;  /* 0x0000042602007981 */ /* 0x020ea4000c1e1900 */
[----:B--2---:R-:W-:-:S07]  /*8150*/  IMAD.IADD R0, R0, 0x1, -R5 ;  /* 0x0000000100007824 */ /* 0x004fce00078e0a05 */
.L_x_737:
[----:B-----5:R-:W-:Y:S01]  /*8160*/  ISETP.GE.AND P0, PT, R0, 0x1, PT ;  /* 0x000000010000780c */ /* 0x020fe20003f06270 */
[----:B------:R-:W-:Y:S01]  /*8170*/  @UP0 ULOP3.LUT UR5, UR5, 0xffffe000, URZ, 0xc0, !UPT ;  /* 0xffffe00005050892 */ /* 0x000fe2000f8ec03f */
[----:B------:R-:W-:Y:S01]  /*8180*/  UMOV UR6, URZ ;  /* 0x0000003f00067c82 */ /* 0x000fe20008000000 */
[----:B------:R-:W-:Y:S02]  /*8190*/  UMOV UR7, URZ ;  /* 0x0000003f00077c82 */ /* 0x000fe40008000000 */
[----:B------:R-:W-:Y:S02]  /*81a0*/  @UP0 USHF.R.S32.HI UR4, URZ, 0x1f, UR5 ;  /* 0x0000001f3f040899 */ /* 0x000fe40008011405 */
[----:B------:R-:W-:Y:S01]  /*81b0*/  USHF.R.S32.HI UR19, URZ, 0x1f, UR11 ;  /* 0x0000001f3f137899 */ /* 0x000fe2000801140b */
[----:B------:R-:W-:-:S04]  /*81c0*/  @UP0 UMOV UR6, UR5 ;  /* 0x0000000500060c82 */ /* 0x000fc80008000000 */
[----:B------:R-:W-:Y:S01]  /*81d0*/  @UP0 UMOV UR7, UR4 ;  /* 0x0000000400070c82 */ /* 0x000fe20008000000 */
[----:B------:R-:W-:Y:S06]  /*81e0*/  @!P0 BRA `(.L_x_646) ;  /* 0x0000003400448947 */ /* 0x000fec0003800000 */
[----:B------:R-:W1:Y:S01]  /*81f0*/  S2R R4, SR_TID.X ;  /* 0x0000000000047919 */ /* 0x000e620000002100 */
        /* <DEDUP_REMOVED lines=8> */
[----:B------:R-:W-:Y:S01]  /*8280*/  USEL UR18, UR12, URZ, !UP0 ;  /* 0x0000003f0c127287 */ /* 0x000fe2000c000000 */
[----:B------:R-:W-:Y:S01]  /*8290*/  LEA.HI R3, R3, R2, RZ, 0x6 ;  /* 0x0000000203037211 */ /* 0x000fe200078f30ff */
[----:B------:R-:W-:Y:S01]  /*82a0*/  USEL UR4, UR4, URZ, !UP0 ;  /* 0x0000003f04047287 */ /* 0x000fe2000c000000 */
[----:B------:R-:W-:Y:S01]  /*82b0*/  ULDC UR10, c[0x0][0x288] ;  /* 0x0000a200000a7ab9 */ /* 0x000fe20000000800 */
[----:B------:R-:W-:Y:S01]  /*82c0*/  UIADD3 UR8, UP0, UR6, UR14, URZ ;  /* 0x0000000e06087290 */ /* 0x000fe2000ff1e03f */
[----:B------:R-:W-:Y:S01]  /*82d0*/  SHF.R.S32.HI R3, RZ, 0x6, R3 ;  /* 0x00000006ff037819 */ /* 0x000fe20000011403 */
[----:B------:R-:W-:Y:S01]  /*82e0*/  UIADD3 UR5, UR15, UR5, URZ ;  /* 0x000000050f057290 */ /* 0x000fe2000fffe03f */
[----:B------:R-:W-:Y:S01]  /*82f0*/  ULDC UR9, c[0x0][0x760] ;  /* 0x0001d80000097ab9 */ /* 0x000fe20000000800 */
[----:B------:R-:W-:Y:S01]  /*8300*/  ULDC.64 UR16, c[0x0][0x2e0] ;  /* 0x0000b80000107ab9 */ /* 0x000fe20000000a00 */
[----:B------:R-:W-:Y:S01]  /*8310*/  UIMAD UR12, UR12, UR10, URZ ;  /* 0x0000000a0c0c72a4 */ /* 0x000fe2000f8e023f */
[----:B------:R-:W-:Y:S01]  /*8320*/  VIMNMX R3, R3, 0x1, !PT ;  /* 0x0000000103037848 */ /* 0x000fe20007fe0100 */
[----:B------:R-:W-:-:S02]  /*8330*/  UIMAD UR10, UR10, UR9, URZ ;  /* 0x000000090a0a72a4 */ /* 0x000fc4000f8e023f */
[----:B------:R-:W-:Y:S01]  /*8340*/  UIADD3.X UR9, UR7, UR5, URZ, UP0, !UPT ;  /* 0x0000000507097290 */ /* 0x000fe200087fe43f */
[----:B------:R-:W-:Y:S01]  /*8350*/  LOP3.LUT R6, R3, 0x1, RZ, 0xc0, !PT ;  /* 0x0000000103067812 */ /* 0x000fe200078ec0ff */
[----:B------:R-:W-:Y:S02]  /*8360*/  UIMAD UR4, UR4, UR16, URZ ;  /* 0x00000010040472a4 */ /* 0x000fe4000f8e023f */
[----:B------:R-:W-:Y:S02]  /*8370*/  UIADD3 UR11, UP0, UR12, UR11, URZ ;  /* 0x0000000b0c0b7290 */ /* 0x000fe4000ff1e03f */
[----:B------:R-:W-:Y:S01]  /*8380*/  UIMAD UR13, UR18, UR17, UR4 ;  /* 0x00000011120d72a4 */ /* 0x000fe2000f8e0204 */
[----:B-1----:R-:W-:Y:S01]  /*8390*/  LOP3.LUT R0, R4, 0x1f, RZ, 0xc0, !PT ;  /* 0x0000001f04007812 */ /* 0x002fe200078ec0ff */
[----:B------:R-:W-:Y:S01]  /*83a0*/  UIMAD.WIDE.U32 UR8, UR18, UR16, UR8 ;  /* 0x00000010120872a5 */ /* 0x000fe2000f8e0008 */
[----:B------:R-:W-:Y:S01]  /*83b0*/  ELECT P0, URZ, PT ;  /* 0x00000000003f782f */ /* 0x000fe20003800000 */
[----:B------:R-:W-:-:S02]  /*83c0*/  ULEA.HI.X.SX32 UR12, UR12, UR19, 0x1, UP0 ;  /* 0x000000130c0c7291 */ /* 0x000fc400080f0e3f */
[----:B------:R-:W-:Y:S01]  /*83d0*/  UIADD3 UR25, UR9, UR13, URZ ;  /* 0x0000000d09197290 */ /* 0x000fe2000fffe03f */
[----:B------:R-:W-:Y:S01]  /*83e0*/  UMOV UR4, URZ ;  /* 0x0000003f00047c82 */ /* 0x000fe20008000000 */
[----:B------:R-:W-:Y:S10]  /*83f0*/  @!P1 BRA `(.L_x_738) ;  /* 0x0000000800bc9947 */ /* 0x000ff40003800000 */
[----:B------:R-:W-:Y:S01]  /*8400*/  UMOV UR4, UR14 ;  /* 0x0000000e00047c82 */ /* 0x000fe20008000000 */
[----:B------:R-:W-:Y:S01]  /*8410*/  ULDC.64 UR14, c[0x0][0x2c0] ;  /* 0x0000b000000e7ab9 */ /* 0x000fe20000000a00 */
[----:B------:R-:W-:Y:S01]  /*8420*/  UIMAD.WIDE.U32 UR4, UR18, UR16, UR4 ;  /* 0x00000010120472a5 */ /* 0x000fe2000f8e0004 */
[----:B------:R-:W-:-:S03]  /*8430*/  IMAD.IADD R4, R3, 0x1, -R6 ;  /* 0x0000000103047824 */ /* 0x000fc600078e0a06 */
        /* <DEDUP_REMOVED lines=12> */
.L_x_763:
        /* <DEDUP_REMOVED lines=17> */
.L_x_741:
[----:B------:R-:W2:Y:S04]  /*8610*/  LDG.E.STRONG.GPU R5, desc[UR38][R2.64] ;  /* 0x0000002602057981 */ /* 0x000ea8000c1ef900 */
[----:B--2---:R-:W-:Y:S01]  /*8620*/  CCTL.IVALL ;  /* 0x00000000ff00798f */ /* 0x004fe20002000000 */
[----:B------:R-:W-:Y:S05]  /*8630*/  YIELD ;  /* 0x0000000000007946 */ /* 0x000fea0003800000 */
[----:B------:R-:W-:-:S13]  /*8640*/  ISETP.NE.AND P1, PT, R5, UR24, PT ;  /* 0x0000001805007c0c */ /* 0x000fda000bf25270 */
[----:B------:R-:W-:Y:S05]  /*8650*/  @P1 BRA `(.L_x_741) ;  /* 0xfffffffc00ec1947 */ /* 0x000fea000383ffff */
.L_x_740:
[----:B------:R-:W-:Y:S05]  /*8660*/  BSYNC B0 ;  /* 0x0000000000007941 */ /* 0x000fea0003800000 */
.L_x_739:
[----:B------:R-:W-:-:S03]  /*8670*/  UMOV UR22, 0xffffffff ;  /* 0xffffffff00167882 */ /* 0x000fc60000000000 */
[----:B------:R-:W-:Y:S05]  /*8680*/  BRA.DIV UR22, `(.L_x_742) ;  /* 0x00000032167c7947 */ /* 0x000fea000b800000 */
[----:B------:R-:W-:Y:S01]  /*8690*/  NOP ;  /* 0x0000000000007918 */ /* 0x000fe20000000000 */
.L_x_810:
        /* <DEDUP_REMOVED lines=8> */
[----:B------:R-:W-:Y:S02]  /*8720*/  UIADD3 UR33, UP0, UR22, UR8, URZ ;  /* 0x0000000816217290 */ /* 0x000fe4000ff1e03f */
[----:B-1----:R-:W-:Y:S02]  /*8730*/  ULEA UR32, UR32, UR23, 0x18 ;  /* 0x0000001720207291 */ /* 0x002fe4000f8ec03f */
[----:B------:R-:W-:Y:S02]  /*8740*/  ULEA.HI.X.SX32 UR23, UR22, UR25, 0x1, UP0 ;  /* 0x0000001916177291 */ /* 0x000fe400080f0e3f */
[----:B------:R-:W-:-:S02]  /*8750*/  ULEA UR22, UP0, UR33, UR28, 0x2 ;  /* 0x0000001c21167291 */ /* 0x000fc4000f80103f */
[----:B------:R-:W-:Y:S02]  /*8760*/  UIADD3 UR28, UR32, 0x10000, URZ ;  /* 0x00010000201c7890 */ /* 0x000fe4000fffe03f */
[----:B------:R-:W-:Y:S01]  /*8770*/  ULEA.HI.X UR23, UR33, UR29, UR23, 0x2, UP0 ;  /* 0x0000001d21177291 */ /* 0x000fe200080f1417 */
[----:B------:R-:W-:Y:S02]  /*8780*/  UMOV UR32, 0x0 ;  /* 0x0000000000207882 */ /* 0x000fe40000000000 */
[----:B------:R-:W-:Y:S01]  /*8790*/  UMOV UR29, 0x400 ;  /* 0x00000400001d7882 */ /* 0x000fe20000000000 */
[----:B------:R-:W-:-:S05]  /*87a0*/  UMOV UR33, 0x14f00000 ;  /* 0x14f0000000217882 */ /* 0x000fca0000000000 */
[----:B------:R1:W-:Y:S02]  /*87b0*/  UBLKRED.G.S.ADD.F32.RN [UR22], [UR28], UR29, desc[UR32] ;  /* 0x000020161c0073bb */ /* 0x0003e400080a141d */
[----:B-1----:R0:W-:Y:S02]  /*87c0*/  UTMACMDFLUSH ;  /* 0x00000000000079b7 */ /* 0x0021e40000000000 */
.L_x_744:
[----:B------:R-:W-:Y:S05]  /*87d0*/  BSYNC B0 ;  /* 0x0000000000007941 */ /* 0x000fea0003800000 */
.L_x_743:
        /* <DEDUP_REMOVED lines=13> */
.L_x_746:
[----:B------:R-:W-:Y:S05]  /*88b0*/  BSYNC B0 ;  /* 0x0000000000007941 */ /* 0x000fea0003800000 */
.L_x_745:
[----:B------:R-:W-:Y:S06]  /*88c0*/  BAR.ARV 0xa, 0xa0 ;  /* 0x0282800000007b1d */ /* 0x000fec0000002000 */
[----:B------:R-:W-:Y:S04]  /*88d0*/  BSSY B0, `(.L_x_747) ;  /* 0x0000003000007945 */ /* 0x000fe80003800000 */
[----:B------:R-:W-:Y:S05]  /*88e0*/  @!P0 BRA `(.L_x_748) ;  /* 0x0000000000048947 */ /* 0x000fea0003800000 */
[----:B------:R-:W-:-:S04]  /*88f0*/  DEPBAR.LE SB0, 0x0 ;  /* 0x000080000000791a */ /* 0x000fc80000000000 */
.L_x_748:
[----:B------:R-:W-:Y:S05]  /*8900*/  BSYNC B0 ;  /* 0x0000000000007941 */ /* 0x000fea0003800000 */
.L_x_747:
        /* <DEDUP_REMOVED lines=15> */
[----:B------:R-:W-:-:S06]  /*8a00*/  UFLO.U32 UR23, UR22 ;  /* 0x00000016001772bd */ /* 0x000fcc00080e0000 */
[----:B-1----:R-:W-:Y:S02]  /*8a10*/  ISETP.EQ.U32.AND P1, PT, R5, UR23, PT ;  /* 0x0000001705007c0c */ /* 0x002fe4000bf22070 */
[----:B------:R-:W1:Y:S11]  /*8a20*/  POPC R5, UR22 ;  /* 0x0000001600057d09 */ /* 0x000e760008000000 */
[----:B-1----:R1:W-:Y:S02]  /*8a30*/  @P1 REDG.E.ADD.S32.STRONG.GPU desc[UR38][R2.64], R5 ;  /* 0x000000050200198e */ /* 0x0023e4000c10e3a6 */
.L_x_750:
[----:B------:R-:W-:Y:S05]  /*8a40*/  BSYNC B0 ;  /* 0x0000000000007941 */ /* 0x000fea0003800000 */
.L_x_749:
        /* <DEDUP_REMOVED lines=9> */
.L_x_753:
[----:B------:R-:W2:Y:S04]  /*8ae0*/  LDG.E.STRONG.GPU R5, desc[UR38][R2.64] ;  /* 0x0000002602057981 */ /* 0x000ea8000c1ef900 */
[----:B--2---:R-:W-:Y:S01]  /*8af0*/  CCTL.IVALL ;  /* 0x00000000ff00798f */ /* 0x004fe20002000000 */
[----:B------:R-:W-:Y:S05]  /*8b00*/  YIELD ;  /* 0x0000000000007946 */ /* 0x000fea0003800000 */
[----:B------:R-:W-:-:S13]  /*8b10*/  ISETP.NE.AND P1, PT, R5, UR24, PT ;  /* 0x0000001805007c0c */ /* 0x000fda000bf25270 */
[----:B------:R-:W-:Y:S05]  /*8b20*/  @P1 BRA `(.L_x_753) ;  /* 0xfffffffc00ec1947 */ /* 0x000fea000383ffff */
.L_x_752:
[----:B------:R-:W-:Y:S05]  /*8b30*/  BSYNC B0 ;  /* 0x0000000000007941 */ /* 0x000fea0003800000 */
.L_x_751:
[----:B------:R-:W-:-:S03]  /*8b40*/  UMOV UR6, 0xffffffff ;  /* 0xffffffff00067882 */ /* 0x000fc60000000000 */
[----:B------:R-:W-:Y:S05]  /*8b50*/  BRA.DIV UR6, `(.L_x_754) ;  /* 0x0000002e06647947 */ /* 0x000fea000b800000 */
[----:B------:R-:W-:Y:S01]  /*8b60*/  NOP ;  /* 0x0000000000007918 */ /* 0x000fe20000000000 */
.L_x_813:
        /* <DEDUP_REMOVED lines=13> */
.L_x_756:
[----:B------:R-:W-:Y:S05]  /*8c40*/  BSYNC B0 ;  /* 0x0000000000007941 */ /* 0x000fea0003800000 */
.L_x_755:
        /* <DEDUP_REMOVED lines=13> */
.L_x_758:
[----:B------:R-:W-:Y:S05]  /*8d20*/  BSYNC B0 ;  /* 0x0000000000007941 */ /* 0x000fea0003800000 */
.L_x_757:
[----:B------:R-:W-:Y:S06]  /*8d30*/  BAR.ARV 0xa, 0xa0 ;  /* 0x0282800000007b1d */ /* 0x000fec0000002000 */
[----:B------:R-:W-:Y:S04]  /*8d40*/  BSSY B0, `(.L_x_759) ;  /* 0x0000003000007945 */ /* 0x000fe80003800000 */
[----:B------:R-:W-:Y:S05]  /*8d50*/  @!P0 BRA `(.L_x_760) ;  /* 0x0000000000048947 */ /* 0x000fea0003800000 */
[----:B------:R-:W-:-:S04]  /*8d60*/  DEPBAR.LE SB0, 0x0 ;  /* 0x000080000000791a */ /* 0x000fc80000000000 */
.L_x_760:
[----:B------:R-:W-:Y:S05]  /*8d70*/  BSYNC B0 ;  /* 0x0000000000007941 */ /* 0x000fea0003800000 */
.L_x_759:
        /* <DEDUP_REMOVED lines=15> */
[----:B------:R-:W-:-:S06]  /*8e70*/  UFLO.U32 UR7, UR6 ;  /* 0x00000006000772bd */ /* 0x000fcc00080e0000 */
[----:B-1----:R-:W-:Y:S02]  /*8e80*/  ISETP.EQ.U32.AND P1, PT, R5, UR7, PT ;  /* 0x0000000705007c0c */ /* 0x002fe4000bf22070 */
[----:B------:R-:W1:Y:S11]  /*8e90*/  POPC R5, UR6 ;  /* 0x0000000600057d09 */ /* 0x000e760008000000 */
[----:B-1----:R1:W-:Y:S02]  /*8ea0*/  @P1 REDG.E.ADD.S32.STRONG.GPU desc[UR38][R2.64], R5 ;  /* 0x000000050200198e */ /* 0x0023e4000c10e3a6 */
.L_x_762:
[----:B------:R-:W-:Y:S05]  /*8eb0*/  BSYNC B0 ;  /* 0x0000000000007941 */ /* 0x000fea0003800000 */
.L_x_761:
[----:B------:R-:W-:Y:S02]  /*8ec0*/  UIADD3 UR4, UR4, 0x2, URZ ;  /* 0x0000000204047890 */ /* 0x000fe4000fffe03f */
[----:B------:R-:W-:Y:S01]  /*8ed0*/  UIADD3 UR5, UR5, 0x1, URZ ;  /* 0x0000000105057890 */ /* 0x000fe2000fffe03f */
[----:B------:R-:W-:Y:S11]  /*8ee0*/  @P3 BRA `(.L_x_763) ;  /* 0xfffffff400843947 */ /* 0x000ff6000383ffff */
.L_x_738:
        /* <DEDUP_REMOVED lines=13> */
.L_x_766:
[----:B------:R-:W2:Y:S04]  /*8fc0*/  LDG.E.STRONG.GPU R0, desc[UR38][R2.64] ;  /* 0x0000002602007981 */ /* 0x000ea8000c1ef900 */
[----:B--2---:R-:W-:Y:S01]  /*8fd0*/  CCTL.IVALL ;  /* 0x00000000ff00798f */ /* 0x004fe20002000000 */
[----:B------:R-:W-:Y:S05]  /*8fe0*/  YIELD ;  /* 0x0000000000007946 */ /* 0x000fea0003800000 */
[----:B------:R-:W-:-:S13]  /*8ff0*/  ISETP.NE.AND P1, PT, R0, UR24, PT ;  /* 0x0000001800007c0c */ /* 0x000fda000bf25270 */
[----:B------:R-:W-:Y:S05]  /*9000*/  @P1 BRA `(.L_x_766) ;  /* 0xfffffffc00ec1947 */ /* 0x000fea000383ffff */
.L_x_765:
[----:B------:R-:W-:Y:S05]  /*9010*/  BSYNC B0 ;  /* 0x0000000000007941 */ /* 0x000fea0003800000 */
.L_x_764:
[----:B------:R-:W-:-:S03]  /*9020*/  UMOV UR5, 0xffffffff ;  /* 0xffffffff00057882 */ /* 0x000fc60000000000 */
[----:B------:R-:W-:Y:S05]  /*9030*/  BRA.DIV UR5, `(.L_x_767) ;  /* 0x0000002a05487947 */ /* 0x000fea000b800000 */
[----:B------:R-:W-:Y:S01]  /*9040*/  NOP ;  /* 0x0000000000007918 */ /* 0x000fe20000000000 */
.L_x_816:
        /* <DEDUP_REMOVED lines=22> */
.L_x_769:
[----:B------:R-:W-:Y:S05]  /*91b0*/  BSYNC B0 ;  /* 0x0000000000007941 */ /* 0x000fea0003800000 */
.L_x_768:
[----:B------:R-:W-:Y:S06]  /*91c0*/  BAR.SYNC.DEFER_BLOCKING 0xe, 0xa0 ;  /* 0x0382800000007b1d */ /* 0x000fec0000010000 */
[----:B------:R-:W-:Y:S04]  /*91d0*/  BSSY B0, `(.L_x_770) ;  /* 0x0000013000007945 */ /* 0x000fe80003800000 */
[----:B------:R-:W-:Y:S05]  /*91e0*/  @!P0 BRA `(.L_x_771) ;  /* 0x0000000000448947 */ /* 0x000fea0003800000 */
[----:B------:R-:W1:Y:S01]  /*91f0*/  S2UR UR14, SR_CgaCtaId ;  /* 0x00000000000e79c3 */ /* 0x000e620000008800 */
[----:B------:R-:W-:Y:S01]  /*9200*/  R2UR UR5, R6 ;  /* 0x00000000060572ca */ /* 0x000fe200000e0000 */
[----:B------:R-:W-:Y:S01]  /*9210*/  UMOV UR13, 0x400 ;  /* 0x00000400000d7882 */ /* 0x000fe20000000000 */
[----:B------:R-:W-:-:S11]  /*9220*/  ULDC.64 UR6, c[0x0][0x2c0] ;  /* 0x0000b00000067ab9 */ /* 0x000fd60000000a00 */
[----:B------:R-:W-:-:S04]  /*9230*/  UIADD3 UR5, UR5, 0x1000, URZ ;  /* 0x0000100005057890 */ /* 0x000fc8000fffe03f */
[----:B------:R-:W-:-:S04]  /*9240*/  UIADD3 UR15, UP0, UR5, UR8, URZ ;  /* 0x00000008050f7290 */ /* 0x000fc8000ff1e03f */
[----:B------:R-:W-:Y:S02]  /*9250*/  ULEA.HI.X.SX32 UR5, UR5, UR25, 0x1, UP0 ;  /* 0x0000001905057291 */ /* 0x000fe400080f0e3f */
[----:B-1----:R-:W-:Y:S02]  /*9260*/  ULEA UR13, UR14, UR13, 0x18 ;  /* 0x0000000d0e0d7291 */ /* 0x002fe4000f8ec03f */
[----:B------:R-:W-:Y:S02]  /*9270*/  ULEA UR6, UP0, UR15, UR6, 0x2 ;  /* 0x000000060f067291 */ /* 0x000fe4000f80103f */
[----:B------:R-:W-:Y:S02]  /*9280*/  UIADD3 UR13, UR13, 0x14000, URZ ;  /* 0x000140000d0d7890 */ /* 0x000fe4000fffe03f */
[----:B------:R-:W-:Y:S01]  /*9290*/  ULEA.HI.X UR7, UR15, UR7, UR5, 0x2, UP0 ;  /* 0x000000070f077291 */ /* 0x000fe200080f1405 */
[----:B------:R-:W-:Y:S02]  /*92a0*/  UMOV UR14, 0x0 ;  /* 0x00000000000e7882 */ /* 0x000fe40000000000 */
[----:B------:R-:W-:Y:S01]  /*92b0*/  UMOV UR5, 0x400 ;  /* 0x0000040000057882 */ /* 0x000fe20000000000 */
[----:B------:R-:W-:-:S05]  /*92c0*/  UMOV UR15, 0x14f00000 ;  /* 0x14f00000000f7882 */ /* 0x000fca0000000000 */
[----:B------:R1:W-:Y:S01]  /*92d0*/  UBLKRED.G.S.ADD.F32.RN [UR6], [UR13], UR5, desc[UR14] ;  /* 0x00000e060d0073bb */ /* 0x0003e200080a1405 */
[----:B------:R0:W-:Y:S01]  /*92e0*/  UTMACMDFLUSH ;  /* 0x00000000000079b7 */ /* 0x0001e20000000000 */
[----:B-1----:R-:W-:-:S04]  /*92f0*/  DEPBAR.LE SB0, 0x1 ;  /* 0x000080400000791a */ /* 0x002fc80000000000 */
.L_x_771:
[----:B------:R-:W-:Y:S05]  /*9300*/  BSYNC B0 ;  /* 0x0000000000007941 */ /* 0x000fea0003800000 */
.L_x_770:
[----:B------:R-:W-:Y:S06]  /*9310*/  BAR.ARV 0xa, 0xa0 ;  /* 0x0282800000007b1d */ /* 0x000fec0000002000 */
[----:B------:R-:W-:Y:S04]  /*9320*/  BSSY B0, `(.L_x_772) ;  /* 0x0000003000007945 */ /* 0x000fe80003800000 */
[----:B------:R-:W-:Y:S05]  /*9330*/  @!P0 BRA `(.L_x_773) ;  /* 0x0000000000048947 */ /* 0x000fea0003800000 */
[----:B------:R-:W-:-:S04]  /*9340*/  DEPBAR.LE SB0, 0x0 ;  /* 0x000080000000791a */ /* 0x000fc80000000000 */
.L_x_773:
[----:B------:R-:W-:Y:S05]  /*9350*/  BSYNC B0 ;  /* 0x0000000000007941 */ /* 0x000fea0003800000 */
.L_x_772:
        /* <DEDUP_REMOVED lines=19> */
.L_x_733:
        /* <DEDUP_REMOVED lines=10> */
.L_x_774:
        /* <DEDUP_REMOVED lines=10> */
.L_x_776:
[----:B------:R-:W3:Y:S02]  /*95d0*/  LDC R5, c[0x0][0x8bc] ;  /* 0x00022f00ff057b82 */ /* 0x000ee40000000800 */
.L_x_775:
[----:B------:R-:W1:Y:S01]  /*95e0*/  S2R R14, SR_CTAID.X ;  /* 0x00000000000e7919 */ /* 0x000e620000002500 */
[----:B------:R-:W-:Y:S02]  /*95f0*/  IMAD.MOV.U32 R0, RZ, RZ, 0x1 ;  /* 0x00000001ff007424 */ /* 0x000fe400078e00ff */
[----:B------:R-:W-:Y:S02]  /*9600*/  IMAD.MOV.U32 R9, RZ, RZ, RZ ;  /* 0x000000ffff097224 */ /* 0x000fe400078e00ff */
[----:B-1----:R-:W-:-:S05]  /*9610*/  IMAD.SHL.U32 R14, R14, 0x80, RZ ;  /* 0x000000800e0e7824 */ /* 0x002fca00078e00ff */
[----:B---3-5:R-:W-:-:S04]  /*9620*/  ISETP.GE.AND P0, PT, R14, R5, PT ;  /* 0x000000050e00720c */ /* 0x028fc80003f06270 */
[----:B------:R-:W-:-:S04]  /*9630*/  SEL R8, R7, 0xffffffff, !P0 ;  /* 0xffffffff07087807 */ /* 0x000fc80004000000 */
[----:B------:R-:W-:-:S13]  /*9640*/  ISETP.GE.AND P0, PT, R8, RZ, PT ;  /* 0x000000ff0800720c */ /* 0x000fda0003f06270 */
[----:B------:R-:W-:Y:S05]  /*9650*/  @!P0 BRA `(.L_x_777) ;  /* 0x0000001c00948947 */ /* 0x000fea0003800000 */
[----:B------:R-:W1:Y:S08]  /*9660*/  LDC.64 R10, c[0x0][0x770] ;  /* 0x0001dc00ff0a7b82 */ /* 0x000e700000000a00 */
[----:B------:R-:W3:Y:S08]  /*9670*/  LDC.64 R6, c[0x0][0x770] ;  /* 0x0001dc00ff067b82 */ /* 0x000ef00000000a00 */
[----:B------:R-:W2:Y:S01]  /*9680*/  LDC.64 R4, c[0x0][0x778] ;  /* 0x0001de00ff047b82 */ /* 0x000ea20000000a00 */
[----:B-1----:R-:W-:-:S07]  /*9690*/  ISETP.NE.U32.AND P1, PT, R10, RZ, PT ;  /* 0x000000ff0a00720c */ /* 0x002fce0003f25070 */
[----:B----4-:R-:W1:Y:S01]  /*96a0*/  LDC.64 R2, c[0x0][0x780] ;  /* 0x0001e000ff027b82 */ /* 0x010e620000000a00 */
[----:B------:R-:W-:Y:S01]  /*96b0*/  ISETP.NE.AND.EX P1, PT, R11, RZ, PT, P1 ;  /* 0x000000ff0b00720c */ /* 0x000fe20003f25310 */
[----:B---3--:R-:W-:Y:S01]  /*96c0*/  IMAD.WIDE R6, R8, 0x4, R6 ;  /* 0x0000000408067825 */ /* 0x008fe200078e0206 */
[----:B--2---:R-:W-:-:S11]  /*96d0*/  ISETP.NE.U32.AND P0, PT, R4, RZ, PT ;  /* 0x000000ff0400720c */ /* 0x004fd60003f05070 */
[----:B------:R-:W2:Y:S01]  /*96e0*/  @P1 LDG.E R9, desc[UR38][R6.64] ;  /* 0x0000002606091981 */ /* 0x000ea2000c1e1900 */
[----:B------:R-:W-:-:S03]  /*96f0*/  ISETP.NE.AND.EX P0, PT, R5, RZ, PT, P0 ;  /* 0x000000ff0500720c */ /* 0x000fc60003f05300 */
[----:B------:R-:W3:Y:S01]  /*9700*/  @P1 LDG.E R15, desc[UR38][R6.64] ;  /* 0x00000026060f1981 */ /* 0x000ee2000c1e1900 */
[----:B-1----:R-:W-:-:S04]  /*9710*/  ISETP.NE.U32.AND P2, PT, R2, RZ, PT ;  /* 0x000000ff0200720c */ /* 0x002fc80003f45070 */
[----:B------:R-:W-:-:S05]  /*9720*/  ISETP.NE.AND.EX P2, PT, R3, RZ, PT, P2 ;  /* 0x000000ff0300720c */ /* 0x000fca0003f45320 */
[----:B------:R-:W1:Y:S08]  /*9730*/  @P0 LDC.64 R2, c[0x0][0x778] ;  /* 0x0001de00ff020b82 */ /* 0x000e700000000a00 */
[----:B------:R-:W4:Y:S01]  /*9740*/  @P2 LDC.64 R12, c[0x0][0x780] ;  /* 0x0001e000ff0c2b82 */ /* 0x000f220000000a00 */
[----:B------:R-:W-:Y:S01]  /*9750*/  IMAD.MOV.U32 R5, RZ, RZ, RZ ;  /* 0x000000ffff057224 */ /* 0x000fe200078e00ff */
[----:B------:R-:W-:Y:S01]  /*9760*/  ULDC UR4, c[0x0][0x280] ;  /* 0x0000a00000047ab9 */ /* 0x000fe20000000800 */
[----:B-1----:R-:W-:-:S05]  /*9770*/  @P0 IMAD.WIDE R2, R8, 0x4, R2 ;  /* 0x0000000408020825 */ /* 0x002fca00078e0202 */
[----:B------:R4:W5:Y:S01]  /*9780*/  @P0 LDG.E R5, desc[UR38][R2.64] ;  /* 0x0000002602050981 */ /* 0x000962000c1e1900 */
[----:B------:R-:W-:Y:S02]  /*9790*/  IMAD.U32 R4, RZ, RZ, UR4 ;  /* 0x00000004ff047e24 */ /* 0x000fe4000f8e00ff */
[----:B----4-:R-:W-:Y:S01]  /*97a0*/  @P2 IMAD.WIDE R2, R8, 0x4, R12 ;  /* 0x0000000408022825 */ /* 0x010fe200078e020c */
[----:B------:R-:W-:-:S04]  /*97b0*/  VOTEU.ANY UP0, P1 ;  /* 0x00000000003f7886 */ /* 0x000fc80000800100 */
[----:B------:R1:W5:Y:S02]  /*97c0*/  @P2 LDG.E R4, desc[UR38][R2.64] ;  /* 0x0000002602042981 */ /* 0x000364000c1e1900 */
[----:B-1----:R-:W-:Y:S01]  /*97d0*/  CS2R R2, SRZ ;  /* 0x0000000000027805 */ /* 0x002fe2000001ff00 */
[----:B--2---:R-:W-:-:S05]  /*97e0*/  @P1 IMAD R9, R8, 0x40, R9 ;  /* 0x0000004008091824 */ /* 0x004fca00078e0209 */
[----:B------:R-:W-:-:S04]  /*97f0*/  @P1 SHF.R.S32.HI R12, RZ, 0x1f, R9 ;  /* 0x0000001fff0c1819 */ /* 0x000fc80000011409 */
[----:B------:R-:W-:-:S04]  /*9800*/  @P1 LEA.HI R12, R12, R9, RZ, 0x6 ;  /* 0x000000090c0c1211 */ /* 0x000fc800078f30ff */
[----:B------:R-:W-:Y:S02]  /*9810*/  @P1 LOP3.LUT R12, R12, 0xffffffc0, RZ, 0xc0, !PT ;  /* 0xffffffc00c0c1812 */ /* 0x000fe400078ec0ff */
[----:B---3--:R-:W-:Y:S02]  /*9820*/  @P1 R2UR UR4, R15 ;  /* 0x000000000f0412ca */ /* 0x008fe400000e0000 */
        /* <DEDUP_REMOVED lines=8> */
.L_x_778:
        /* <DEDUP_REMOVED lines=8> */
[----:B------:R-:W-:Y:S01]  /*9930*/  IMAD.MOV.U32 R7, RZ, RZ, R3 ;  /* 0x000000ffff077224 */ /* 0x000fe200078e0003 */
[----:B------:R-:W-:Y:S01]  /*9940*/  R2UR UR13, R8 ;  /* 0x00000000080d72ca */ /* 0x000fe200000e0000 */
[----:B------:R-:W-:Y:S01]  /*9950*/  ULDC UR4, c[0x0][0x2e8] ;  /* 0x0000ba0000047ab9 */ /* 0x000fe20000000800 */
[----:B------:R-:W-:Y:S01]  /*9960*/  ISETP.NE.AND.EX P1, PT, R11, RZ, PT, P1 ;  /* 0x000000ff0b00720c */ /* 0x000fe20003f25310 */
[----:B------:R-:W-:Y:S01]  /*9970*/  VOTEU.ANY UP1, P0 ;  /* 0x00000000003f7886 */ /* 0x000fe20000020100 */
[----:B------:R-:W-:Y:S01]  /*9980*/  SHF.R.S32.HI R8, RZ, 0x1f, R8 ;  /* 0x0000001fff087819 */ /* 0x000fe20000011408 */
[----:B------:R-:W3:Y:S01]  /*9990*/  LDC.64 R10, c[0x0][0x720] ;  /* 0x0001c800ff0a7b82 */ /* 0x000ee20000000a00 */
[----:B------:R-:W-:-:S02]  /*99a0*/  R2UR UR11, R14 ;  /* 0x000000000e0b72ca */ /* 0x000fc400000e0000 */
[----:B------:R-:W-:Y:S02]  /*99b0*/  ELECT P0, URZ, PT ;  /* 0x00000000003f782f */ /* 0x000fe40003800000 */
[----:B------:R-:W-:Y:S01]  /*99c0*/  SEL R8, R8, RZ, !P1 ;  /* 0x000000ff08087207 */ /* 0x000fe20004800000 */
[----:B------:R-:W-:Y:S01]  /*99d0*/  UMOV UR12, UR20 ;  /* 0x00000014000c7c82 */ /* 0x000fe20008000000 */
[----:B------:R-:W-:Y:S01]  /*99e0*/  R2UR UR8, R5 ;  /* 0x00000000050872ca */ /* 0x000fe200000e0000 */
[----:B------:R-:W-:Y:S02]  /*99f0*/  BSSY B0, `(.L_x_777) ;  /* 0x00001ab000007945 */ /* 0x000fe40003800000 */
[----:B------:R-:W-:Y:S01]  /*9a00*/  VOTEU.ANY UP0, P1 ;  /* 0x00000000003f7886 */ /* 0x000fe20000800100 */
[----:B------:R-:W-:Y:S02]  /*9a10*/  USEL UR21, UR13, URZ, !UP0 ;  /* 0x0000003f0d157287 */ /* 0x000fe4000c000000 */
[----:B------:R-:W-:-:S02]  /*9a20*/  UISETP.NE.AND UP0, UPT, UR4, 0x1, UPT ;  /* 0x000000010400788c */ /* 0x000fc4000bf05270 */
[----:B------:R-:W-:-:S05]  /*9a30*/  USEL UR13, UR13, URZ, !UP1 ;  /* 0x0000003f0d0d7287 */ /* 0x000fca000c800000 */
[----:B------:R-:W-:Y:S01]  /*9a40*/  UIADD3 UR11, UR11, UR8, URZ ;  /* 0x000000080b0b7290 */ /* 0x000fe2000fffe03f */
[----:B-1----:R-:W-:-:S03]  /*9a50*/  SHF.R.S32.HI R9, RZ, 0x1f, R9 ;  /* 0x0000001fff097819 */ /* 0x002fc60000011409 */
[----:B------:R-:W-:Y:S01]  /*9a60*/  @UP0 ULDC UR6, c[0x0][0x2ec] ;  /* 0x0000bb0000060ab9 */ /* 0x000fe20000000800 */
[----:B------:R-:W-:Y:S01]  /*9a70*/  @UP0 ULDC UR8, c[0x0][0x2f0] ;  /* 0x0000bc0000080ab9 */ /* 0x000fe20000000800 */
[----:B------:R-:W-:Y:S01]  /*9a80*/  UIMAD.WIDE.U32 UR6, UR20, UR6, URZ ;  /* 0x00000006140672a5 */ /* 0x000fe2000f8e003f */
[----:B--2---:R-:W-:-:S03]  /*9a90*/  IMAD R6, R9, R12, RZ ;  /* 0x0000000c09067224 */ /* 0x004fc600078e02ff */
[----:B------:R-:W-:Y:S01]  /*9aa0*/  @UP0 USHF.R.U32.HI UR12, URZ, UR8, UR7 ;  /* 0x000000083f0c0299 */ /* 0x000fe20008011607 */
[----:B------:R-:W-:Y:S02]  /*9ab0*/  IMAD R13, R13, UR20, R6 ;  /* 0x000000140d0d7c24 */ /* 0x000fe4000f8e0206 */
        /* <DEDUP_REMOVED lines=33> */
.L_x_817:
        /* <DEDUP_REMOVED lines=9> */
.L_x_781:
        /* <DEDUP_REMOVED lines=82> */
.L_x_792:
[----:B------:R-:W-:-:S04]  /*a280*/  SHF.L.U32 R21, R10, 0x1f, RZ ;  /* 0x0000001f0a157819 */ /* 0x000fc800000006ff */
[----:B-1----:R-:W1:Y:S02]  /*a290*/  SYNCS.PHASECHK.TRANS64.TRYWAIT P1, [R12+URZ+0x30840], R21 ;  /* 0x030840150c0075a7 */ /* 0x002e64000802017f */
[----:B-12--5:R-:W-:Y:S05]  /*a2a0*/  @!P1 BRA `(.L_x_784) ;  /* 0x0000001400dc9947 */ /* 0x026fea0003800000 */
.L_x_818:
[----:B------:R-:W-:Y:S05]  /*a2b0*/  @P0 BRA `(.L_x_785) ;  /* 0x0000000000140947 */ /* 0x000fea0003800000 */
[----:B------:R-:W-:Y:S01]  /*a2c0*/  ISETP.NE.AND P1, PT, R20, RZ, PT ;  /* 0x000000ff1400720c */ /* 0x000fe20003f25270 */
[----:B------:R-:W-:-:S04]  /*a2d0*/  IMAD.MOV.U32 R3, RZ, RZ, 0x4100 ;  /* 0x00004100ff037424 */ /* 0x000fc800078e00ff */
[----:B------:R2:W-:Y:S08]  /*a2e0*/  SYNCS.ARRIVE.TRANS64 RZ, [R12+URZ+0x30830], R3 ;  /* 0x030830030cff79a7 */ /* 0x0005f0000800003f */
[----:B------:R-:W-:Y:S05]  /*a2f0*/  @!P1 BRA `(.L_x_785) ;  /* 0x0000000000049947 */ /* 0x000fea0003800000 */
[----:B------:R-:W-:Y:S01]  /*a300*/  BPT.TRAP 0x1 ;  /* 0x000000040000795c */ /* 0x000fe20000300000 */
.L_x_785:
        /* <DEDUP_REMOVED lines=37> */
.L_x_819:
[----:B------:R-:W-:Y:S05]  /*a560*/  @P0 BRA `(.L_x_787) ;  /* 0x0000000000140947 */ /* 0x000fea0003800000 */
[----:B------:R-:W-:Y:S01]  /*a570*/  ISETP.NE.AND P1, PT, R20, RZ, PT ;  /* 0x000000ff1400720c */ /* 0x000fe20003f25270 */
[----:B------:R-:W-:-:S04]  /*a580*/  IMAD.MOV.U32 R2, RZ, RZ, 0x4100 ;  /* 0x00004100ff027424 */ /* 0x000fc800078e00ff */
[----:B------:R3:W-:Y:S08]  /*a590*/  SYNCS.ARRIVE.TRANS64 RZ, [R12+URZ+0x30818], R2 ;  /* 0x030818020cff79a7 */ /* 0x0007f0000800003f */
[----:B------:R-:W-:Y:S05]  /*a5a0*/  @!P1 BRA `(.L_x_787) ;  /* 0x0000000000049947 */ /* 0x000fea0003800000 */
[----:B------:R-:W-:Y:S01]  /*a5b0*/  BPT.TRAP 0x1 ;  /* 0x000000040000795c */ /* 0x000fe20000300000 */
.L_x_787:
        /* <DEDUP_REMOVED lines=29> */
.L_x_820:
        /* <DEDUP_REMOVED lines=9> */
.L_x_789:
        /* <DEDUP_REMOVED lines=31> */
.L_x_822:
[----:B------:R-:W-:Y:S05]  /*aa10*/  @P0 BRA `(.L_x_791) ;  /* 0x0000000000140947 */ /* 0x000fea0003800000 */
[----:B------:R-:W-:Y:S01]  /*aa20*/  ISETP.NE.AND P1, PT, R20, RZ, PT ;  /* 0x000000ff1400720c */ /* 0x000fe20003f25270 */
[----:B-1----:R-:W-:-:S04]  /*aa30*/  IMAD.MOV.U32 R5, RZ, RZ, 0x4100 ;  /* 0x00004100ff057424 */ /* 0x002fc800078e00ff */
[----:B------:R2:W-:Y:S08]  /*aa40*/  SYNCS.ARRIVE.TRANS64 RZ, [R12+URZ+0x30810], R5 ;  /* 0x030810050cff79a7 */ /* 0x0005f0000800003f */
[----:B------:R-:W-:Y:S05]  /*aa50*/  @!P1 BRA `(.L_x_791) ;  /* 0x0000000000049947 */ /* 0x000fea0003800000 */
[----:B------:R-:W-:Y:S01]  /*aa60*/  BPT.TRAP 0x1 ;  /* 0x000000040000795c */ /* 0x000fe20000300000 */
.L_x_791:
        /* <DEDUP_REMOVED lines=30> */
.L_x_783:
[----:B------:R-:W-:-:S13]  /*ac50*/  ISETP.NE.AND P1, PT, R18, RZ, PT ;  /* 0x000000ff1200720c */ /* 0x000fda0003f25270 */
[----:B------:R-:W-:Y:S05]  /*ac60*/  @!P1 BRA `(.L_x_782) ;  /* 0x0000000400309947 */ /* 0x000fea0003800000 */
[----:B------:R-:W-:-:S04]  /*ac70*/  SHF.L.U32 R13, R10, 0x1f, RZ ;  /* 0x0000001f0a0d7819 */ /* 0x000fc800000006ff */
[----:B------:R-:W1:Y:S02]  /*ac80*/  SYNCS.PHASECHK.TRANS64.TRYWAIT P1, [R12+URZ+0x30840], R13 ;  /* 0x0308400d0c0075a7 */ /* 0x000e64000802017f */
[----:B-1----:R-:W-:Y:S05]  /*ac90*/  @!P1 BRA `(.L_x_793) ;  /* 0x0000000c00b49947 */ /* 0x002fea0003800000 */
.L_x_823:
[----:B------:R-:W-:Y:S05]  /*aca0*/  @P0 BRA `(.L_x_794) ;  /* 0x0000000000140947 */ /* 0x000fea0003800000 */
[----:B------:R-:W-:Y:S01]  /*acb0*/  ISETP.NE.AND P1, PT, R20, RZ, PT ;  /* 0x000000ff1400720c */ /* 0x000fe20003f25270 */
[----:B------:R-:W-:-:S04]  /*acc0*/  IMAD.MOV.U32 R5, RZ, RZ, 0x4100 ;  /* 0x00004100ff057424 */ /* 0x000fc800078e00ff */
[----:B------:R2:W-:Y:S08]  /*acd0*/  SYNCS.ARRIVE.TRANS64 RZ, [R12+URZ+0x30830], R5 ;  /* 0x030830050cff79a7 */ /* 0x0005f0000800003f */
[----:B------:R-:W-:Y:S05]  /*ace0*/  @!P1 BRA `(.L_x_794) ;  /* 0x0000000000049947 */ /* 0x000fea0003800000 */
[----:B------:R-:W-:Y:S01]  /*acf0*/  BPT.TRAP 0x1 ;  /* 0x000000040000795c */ /* 0x000fe20000300000 */
.L_x_794:
        /* <DEDUP_REMOVED lines=34> */
.L_x_824:
[----:B------:R-:W-:Y:S05]  /*af20*/  @P0 BRA `(.L_x_796) ;  /* 0x0000000000140947 */ /* 0x000fea0003800000 */
[----:B------:R-:W-:Y:S01]  /*af30*/  ISETP.NE.AND P0, PT, R20, RZ, PT ;  /* 0x000000ff1400720c */ /* 0x000fe20003f05270 */
[----:B------:R-:W-:-:S04]  /*af40*/  IMAD.MOV.U32 R5, RZ, RZ, 0x4100 ;  /* 0x00004100ff057424 */ /* 0x000fc800078e00ff */
[----:B------:R3:W-:Y:S08]  /*af50*/  SYNCS.ARRIVE.TRANS64 RZ, [R12+URZ+0x30818], R5 ;  /* 0x030818050cff79a7 */ /* 0x0007f0000800003f */
[----:B------:R-:W-:Y:S05]  /*af60*/  @!P0 BRA `(.L_x_796) ;  /* 0x0000000000048947 */ /* 0x000fea0003800000 */
[----:B------:R-:W-:Y:S01]  /*af70*/  BPT.TRAP 0x1 ;  /* 0x000000040000795c */ /* 0x000fe20000300000 */
.L_x_796:
        /* <DEDUP_REMOVED lines=27> */
.L_x_782:
[----:B-----5:R-:W-:Y:S01]  /*b130*/  IMAD R4, R0, 0x8, R12 ;  /* 0x0000000800047824 */ /* 0x020fe200078e020c */
[----:B------:R-:W-:Y:S01]  /*b140*/  SHF.L.U32 R3, R10, 0x1f, RZ ;  /* 0x0000001f0a037819 */ /* 0x000fe200000006ff */
[----:B------:R-:W3:Y:S03]  /*b150*/  S2R R2, SR_TID.X ;  /* 0x0000000000027919 */ /* 0x000ee60000002100 */
[----:B------:R-:W4:Y:S01]  /*b160*/  SYNCS.PHASECHK.TRANS64.TRYWAIT P0, [R4+URZ+0x30840], R3 ;  /* 0x03084003040075a7 */ /* 0x000f22000800017f */
[----:B---3--:R-:W-:-:S04]  /*b170*/  LOP3.LUT R2, R2, 0x7f, RZ, 0xc0, !PT ;  /* 0x0000007f02027812 */ /* 0x008fc800078ec0ff */
[----:B------:R-:W-:Y:S01]  /*b180*/  ISETP.NE.AND P1, PT, R2, RZ, PT ;  /* 0x000000ff0200720c */ /* 0x000fe20003f25270 */
[----:B----4-:R-:W-:-:S12]  /*b190*/  @!P0 BRA `(.L_x_797) ;  /* 0x00000008009c8947 */ /* 0x010fd80003800000 */
.L_x_825:
[----:B------:R-:W-:Y:S05]  /*b1a0*/  @P1 BRA `(.L_x_798) ;  /* 0x0000000000181947 */ /* 0x000fea0003800000 */
[----:B------:R-:W4:Y:S01]  /*b1b0*/  S2R R2, SR_TID.X ;  /* 0x0000000000027919 */ /* 0x000f220000002100 */
[----:B---3--:R-:W-:-:S04]  /*b1c0*/  IMAD.MOV.U32 R3, RZ, RZ, 0x4100 ;  /* 0x00004100ff037424 */ /* 0x008fc800078e00ff */
[----:B------:R3:W-:Y:S01]  /*b1d0*/  SYNCS.ARRIVE.TRANS64 RZ, [R4+URZ+0x30830], R3 ;  /* 0x0308300304ff79a7 */ /* 0x0007e2000800003f */
[----:B----4-:R-:W-:-:S13]  /*b1e0*/  LOP3.LUT P0, RZ, R2, 0x1f, RZ, 0xc0, !PT ;  /* 0x0000001f02ff7812 */ /* 0x010fda000780c0ff */
[----:B---3--:R-:W-:Y:S05]  /*b1f0*/  @!P0 BRA `(.L_x_798) ;  /* 0x0000000000048947 */ /* 0x008fea0003800000 */
[----:B------:R-:W-:Y:S01]  /*b200*/  BPT.TRAP 0x1 ;  /* 0x000000040000795c */ /* 0x000fe20000300000 */
.L_x_798:
        /* <DEDUP_REMOVED lines=41> */
.L_x_779:
[----:B------:R-:W-:Y:S05]  /*b4a0*/  BSYNC B0 ;  /* 0x0000000000007941 */ /* 0x000fea0003800000 */
.L_x_777:
[----:B------:R-:W-:-:S03]  /*b4b0*/  UMOV UR6, 0xffffffff ;  /* 0xffffffff00067882 */ /* 0x000fc60000000000 */
[----:B------:R-:W-:Y:S05]  /*b4c0*/  BRA.DIV UR6, `(.L_x_799) ;  /* 0x0000000606e47947 */ /* 0x000fea000b800000 */
[----:B------:R-:W-:-:S13]  /*b4d0*/  ELECT P6, URZ, PT ;  /* 0x00000000003f782f */ /* 0x000fda00038c0000 */
.L_x_828:
[----:B------:R-:W-:Y:S05]  /*b4e0*/  @!P6 BRA `(.L_x_646) ;  /* 0x000000000084e947 */ /* 0x000fea0003800000 */
[----:B----4-:R-:W3:Y:S02]  /*b4f0*/  LDL.LU R2, [R1] ;  /* 0x0000000001027983 */ /* 0x010ee40000300800 */
[----:B---3--:R-:W-:-:S04]  /*b500*/  LOP3.LUT R2, R2, 0x2, RZ, 0xfc, !PT ;  /* 0x0000000202027812 */ /* 0x008fc800078efcff */
[----:B------:R-:W-:-:S13]  /*b510*/  ISETP.NE.AND P2, PT, R2, 0x3, PT ;  /* 0x000000030200780c */ /* 0x000fda0003f45270 */
[----:B------:R-:W-:Y:S05]  /*b520*/  @!P2 BRA `(.L_x_800) ;  /* 0x000000000004a947 */ /* 0x000fea0003800000 */
[----:B--2---:R-:W-:Y:S01]  /*b530*/  BPT.TRAP 0x1 ;  /* 0x000000040000795c */ /* 0x004fe20000300000 */
.L_x_800:
        /* <DEDUP_REMOVED lines=15> */
.L_x_829:
[----:B------:R-:W3:Y:S02]  /*b630*/  SYNCS.PHASECHK.TRANS64.TRYWAIT P0, [R11+URZ], R2 ;  /* 0x000000020b0075a7 */ /* 0x000ee4000800017f */
[----:B---3--:R-:W-:Y:S05]  /*b640*/  @!P0 BRA `(.L_x_802) ;  /* 0x0000000400b88947 */ /* 0x008fea0003800000 */
.L_x_830:
[----:B------:R-:W-:Y:S05]  /*b650*/  @!P2 BRA `(.L_x_803) ;  /* 0x000000000004a947 */ /* 0x000fea0003800000 */
[----:B--2---:R-:W-:Y:S01]  /*b660*/  BPT.TRAP 0x1 ;  /* 0x000000040000795c */ /* 0x004fe20000300000 */
.L_x_803:
[----:B------:R-:W-:-:S04]  /*b670*/  VIADD R0, R6, 0x30840 ;  /* 0x0003084006007836 */ /* 0x000fc80000000000 */
[----:B------:R-:W-:-:S04]  /*b680*/  IMAD R9, R9, 0x8, R0 ;  /* 0x0000000809097824 */ /* 0x000fc800078e0200 */
[----:B------:R-:W4:Y:S02]  /*b690*/  SYNCS.PHASECHK.TRANS64.TRYWAIT P0, [R9+URZ], R4 ;  /* 0x00000004090075a7 */ /* 0x000f24000800017f */
[----:B----4-:R-:W-:Y:S05]  /*b6a0*/  @!P0 BRA `(.L_x_804) ;  /* 0x0000000400b48947 */ /* 0x010fea0003800000 */
.L_x_831:
[----:B------:R-:W-:-:S07]  /*b6b0*/  IMAD R3, R3, 0x8, R0 ;  /* 0x0000000803037824 */ /* 0x000fce00078e0200 */
.L_x_805:
[----:B------:R1:W1:Y:S02]  /*b6c0*/  SYNCS.PHASECHK.TRANS64.TRYWAIT P0, [R3+URZ], R2 ;  /* 0x00000002030075a7 */ /* 0x000264000800017f */
[----:B-1----:R-:W-:Y:S05]  /*b6d0*/  @!P0 NANOSLEEP.SYNCS 0x989680 ;  /* 0x009896800000895d */ /* 0x002fea0003900000 */
[----:B------:R-:W1:Y:S02]  /*b6e0*/  @!P0 SYNCS.PHASECHK.TRANS64 P0, [R3+URZ], R2 ;  /* 0x00000002030085a7 */ /* 0x000e64000800007f */
[----:B-1----:R-:W-:Y:S05]  /*b6f0*/  @!P0 BRA `(.L_x_805) ;  /* 0xfffffffc00f08947 */ /* 0x002fea000383ffff */
.L_x_646:
[----:B--2---:R-:W-:Y:S05]  /*b700*/  BSYNC B6 ;  /* 0x0000000000067941 */ /* 0x004fea0003800000 */
.L_x_640:
[----:B------:R-:W-:Y:S05]  /*b710*/  EXIT ;  /* 0x000000000000794d */ /* 0x000fea0003800000 */
.L_x_656:
[----:B------:R-:W-:Y:S02]  /*b720*/  IMAD.MOV.U32 R12, RZ, RZ, RZ ;  /* 0x000000ffff0c7224 */ /* 0x000fe400078e00ff */
[----:B------:R-:W-:Y:S02]  /*b730*/  IMAD.MOV.U32 R11, RZ, RZ, 0x1f ;  /* 0x0000001fff0b7424 */ /* 0x000fe400078e00ff */
[----:B------:R-:W-:-:S07]  /*b740*/  IMAD.MOV.U32 R15, RZ, RZ, -0x1 ;  /* 0xffffffffff0f7424 */ /* 0x000fce00078e00ff */
[----:B------:R-:W-:Y:S05]  /*b750*/  WARPSYNC.COLLECTIVE R15, `(.L_x_806) ;  /* 0x000000000f087348 */ /* 0x000fea0003c00000 */
[----:B------:R1:W2:Y:S02]  /*b760*/  SHFL.IDX P6, R14, R13, R12, R11 ;  /* 0x0000000c0d0e7389 */ /* 0x0002a400000c000b */
[----:B-12---:R-:W-:Y:S01]  /*b770*/  ENDCOLLECTIVE ;  /* 0x000000000000791b */ /* 0x006fe20003800000 */
.L_x_806:
[----:B------:R-:W-:Y:S05]  /*b780*/  BRA `(.L_x_807) ;  /* 0xffffff5c00007947 */ /* 0x000fea000383ffff */
.L_x_658:
[----:B--2---:R2:W3:Y:S02]  /*b790*/  SYNCS.PHASECHK.TRANS64.TRYWAIT P0, [R16+URZ+0x30800], R21 ;  /* 0x03080015100075a7 */ /* 0x0044e4000800017f */
[----:B---3--:R-:W-:Y:S05]  /*b7a0*/  @!P0 NANOSLEEP.SYNCS 0x989680 ;  /* 0x009896800000895d */ /* 0x008fea0003900000 */
[----:B------:R-:W3:Y:S02]  /*b7b0*/  @!P0 SYNCS.PHASECHK.TRANS64 P0, [R16+URZ+0x30800], R21 ;  /* 0x03080015100085a7 */ /* 0x000ee4000800007f */
[----:B---3--:R-:W-:Y:S05]  /*b7c0*/  @!P0 BRA `(.L_x_658) ;  /* 0xfffffffc00f08947 */ /* 0x008fea000383ffff */
[----:B------:R-:W-:Y:S05]  /*b7d0*/  BRA `(.L_x_657) ;  /* 0xffffff5c00a07947 */ /* 0x000fea000383ffff */
.L_x_662:
[----:B----4-:R4:W1:Y:S02]  /*b7e0*/  SYNCS.PHASECHK.TRANS64.TRYWAIT P1, [R2+URZ+0x30810], R153 ;  /* 0x03081099020075a7 */ /* 0x010864000802017f */
[----:B-1----:R-:W-:Y:S05]  /*b7f0*/  @!P1 NANOSLEEP.SYNCS 0x989680 ;  /* 0x009896800000995d */ /* 0x002fea0003900000 */
[----:B------:R-:W1:Y:S02]  /*b800*/  @!P1 SYNCS.PHASECHK.TRANS64 P1, [R2+URZ+0x30810], R153 ;  /* 0x03081099020095a7 */ /* 0x000e64000802007f */
[----:B-1----:R-:W-:Y:S05]  /*b810*/  @!P1 BRA `(.L_x_662) ;  /* 0xfffffffc00f09947 */ /* 0x002fea000383ffff */
[----:B------:R-:W-:Y:S05]  /*b820*/  BRA `(.L_x_661) ;  /* 0xffffff6000e07947 */ /* 0x000fea000383ffff */
.L_x_666:
[----:B------:R1:W1:Y:S02]  /*b830*/  SYNCS.PHASECHK.TRANS64.TRYWAIT P1, [R2+URZ+0x30830], R153 ;  /* 0x03083099020075a7 */ /* 0x000264000802017f */
[----:B-1----:R-:W-:Y:S05]  /*b840*/  @!P1 NANOSLEEP.SYNCS 0x989680 ;  /* 0x009896800000995d */ /* 0x002fea0003900000 */
[----:B------:R-:W1:Y:S02]  /*b850*/  @!P1 SYNCS.PHASECHK.TRANS64 P1, [R2+URZ+0x30830], R153 ;  /* 0x03083099020095a7 */ /* 0x000e64000802007f */
[----:B-1----:R-:W-:Y:S05]  /*b860*/  @!P1 BRA `(.L_x_666) ;  /* 0xfffffffc00f09947 */ /* 0x002fea000383ffff */
[----:B------:R-:W-:Y:S05]  /*b870*/  BRA `(.L_x_665) ;  /* 0xffffff6800387947 */ /* 0x000fea000383ffff */
.L_x_742:
[----:B------:R-:W-:Y:S01]  /*b880*/  BSSY B0, `(.L_x_808) ;  /* 0x0000005000007945 */ /* 0x000fe20003800000 */
[----:B------:R-:W-:-:S07]  /*b890*/  IMAD.MOV.U32 R15, RZ, RZ, -0x1 ;  /* 0xffffffffff0f7424 */ /* 0x000fce00078e00ff */
[----:B------:R-:W-:Y:S05]  /*b8a0*/  WARPSYNC.COLLECTIVE R15, `(.L_x_809) ;  /* 0x000000000f087348 */ /* 0x000fea0003c00000 */
[----:B------:R-:W-:Y:S01]  /*b8b0*/  NOP ;  /* 0x0000000000007918 */ /* 0x000fe20000000000 */
[----:B------:R-:W-:Y:S01]  /*b8c0*/  ENDCOLLECTIVE ;  /* 0x000000000000791b */ /* 0x000fe20003800000 */
.L_x_809:
[----:B------:R-:W-:Y:S05]  /*b8d0*/  BSYNC B0 ;  /* 0x0000000000007941 */ /* 0x000fea0003800000 */
.L_x_808:
[----:B------:R-:W-:Y:S05]  /*b8e0*/  BRA `(.L_x_810) ;  /* 0xffffffcc006c7947 */ /* 0x000fea000383ffff */
.L_x_754:
[----:B------:R-:W-:Y:S01]  /*b8f0*/  BSSY B0, `(.L_x_811) ;  /* 0x0000005000007945 */ /* 0x000fe20003800000 */
[----:B------:R-:W-:-:S07]  /*b900*/  IMAD.MOV.U32 R15, RZ, RZ, -0x1 ;  /* 0xffffffffff0f7424 */ /* 0x000fce00078e00ff */
[----:B------:R-:W-:Y:S05]  /*b910*/  WARPSYNC.COLLECTIVE R15, `(.L_x_812) ;  /* 0x000000000f087348 */ /* 0x000fea0003c00000 */
[----:B------:R-:W-:Y:S01]  /*b920*/  NOP ;  /* 0x0000000000007918 */ /* 0x000fe20000000000 */
[----:B------:R-:W-:Y:S01]  /*b930*/  ENDCOLLECTIVE ;  /* 0x000000000000791b */ /* 0x000fe20003800000 */
.L_x_812:
[----:B------:R-:W-:Y:S05]  /*b940*/  BSYNC B0 ;  /* 0x0000000000007941 */ /* 0x000fea0003800000 */
.L_x_811:
[----:B------:R-:W-:Y:S05]  /*b950*/  BRA `(.L_x_813) ;  /* 0xffffffd000847947 */ /* 0x000fea000383ffff */
.L_x_767:
[----:B------:R-:W-:Y:S01]  /*b960*/  BSSY B0, `(.L_x_814) ;  /* 0x0000005000007945 */ /* 0x000fe20003800000 */
[----:B------:R-:W-:-:S07]  /*b970*/  IMAD.MOV.U32 R15, RZ, RZ, -0x1 ;  /* 0xffffffffff0f7424 */ /* 0x000fce00078e00ff */
[----:B------:R-:W-:Y:S05]  /*b980*/  WARPSYNC.COLLECTIVE R15, `(.L_x_815) ;  /* 0x000000000f087348 */ /* 0x000fea0003c00000 */
[----:B------:R-:W-:Y:S01]  /*b990*/  NOP ;  /* 0x0000000000007918 */ /* 0x000fe20000000000 */
[----:B------:R-:W-:Y:S01]  /*b9a0*/  ENDCOLLECTIVE ;  /* 0x000000000000791b */ /* 0x000fe20003800000 */
.L_x_815:
[----:B------:R-:W-:Y:S05]  /*b9b0*/  BSYNC B0 ;  /* 0x0000000000007941 */ /* 0x000fea0003800000 */
.L_x_814:
[----:B------:R-:W-:Y:S05]  /*b9c0*/  BRA `(.L_x_816) ;  /* 0xffffffd400a07947 */ /* 0x000fea000383ffff */
.L_x_780:
[----:B-1----:R1:W2:Y:S02]  /*b9d0*/  SYNCS.PHASECHK.TRANS64.TRYWAIT P1, [R12+URZ+0x30820], R3 ;  /* 0x030820030c0075a7 */ /* 0x0022a4000802017f */
[----:B--2---:R-:W-:Y:S05]  /*b9e0*/  @!P1 NANOSLEEP.SYNCS 0x989680 ;  /* 0x009896800000995d */ /* 0x004fea0003900000 */
[----:B------:R-:W2:Y:S02]  /*b9f0*/  @!P1 SYNCS.PHASECHK.TRANS64 P1, [R12+URZ+0x30820], R3 ;  /* 0x030820030c0095a7 */ /* 0x000ea4000802007f */
[----:B--2---:R-:W-:Y:S05]  /*ba00*/  @!P1 BRA `(.L_x_780) ;  /* 0xfffffffc00f09947 */ /* 0x004fea000383ffff */
[----:B------:R-:W-:Y:S05]  /*ba10*/  BRA `(.L_x_817) ;  /* 0xffffffe000ac7947 */ /* 0x000fea000383ffff */
.L_x_784:
[----:B-1----:R1:W2:Y:S02]  /*ba20*/  SYNCS.PHASECHK.TRANS64.TRYWAIT P1, [R12+URZ+0x30840], R21 ;  /* 0x030840150c0075a7 */ /* 0x0022a4000802017f */
[----:B--2---:R-:W-:Y:S05]  /*ba30*/  @!P1 NANOSLEEP.SYNCS 0x989680 ;  /* 0x009896800000995d */ /* 0x004fea0003900000 */
[----:B------:R-:W2:Y:S02]  /*ba40*/  @!P1 SYNCS.PHASECHK.TRANS64 P1, [R12+URZ+0x30840], R21 ;  /* 0x030840150c0095a7 */ /* 0x000ea4000802007f */
[----:B--2---:R-:W-:Y:S05]  /*ba50*/  @!P1 BRA `(.L_x_784) ;  /* 0xfffffffc00f09947 */ /* 0x004fea000383ffff */
[----:B------:R-:W-:Y:S05]  /*ba60*/  BRA `(.L_x_818) ;  /* 0xffffffe800107947 */ /* 0x000fea000383ffff */
.L_x_786:
[----:B--2---:R2:W3:Y:S02]  /*ba70*/  SYNCS.PHASECHK.TRANS64.TRYWAIT P1, [R12+URZ+0x30828], R21 ;  /* 0x030828150c0075a7 */ /* 0x0044e4000802017f */
[----:B---3--:R-:W-:Y:S05]  /*ba80*/  @!P1 NANOSLEEP.SYNCS 0x989680 ;  /* 0x009896800000995d */ /* 0x008fea0003900000 */
[----:B------:R-:W3:Y:S02]  /*ba90*/  @!P1 SYNCS.PHASECHK.TRANS64 P1, [R12+URZ+0x30828], R21 ;  /* 0x030828150c0095a7 */ /* 0x000ee4000802007f */
[----:B---3--:R-:W-:Y:S05]  /*baa0*/  @!P1 BRA `(.L_x_786) ;  /* 0xfffffffc00f09947 */ /* 0x008fea000383ffff */
[----:B------:R-:W-:Y:S05]  /*bab0*/  BRA `(.L_x_819) ;  /* 0xffffffe800a87947 */ /* 0x000fea000383ffff */
.L_x_788:
[----:B---3--:R3:W4:Y:S02]  /*bac0*/  SYNCS.PHASECHK.TRANS64.TRYWAIT P1, [R12+URZ+0x30848], R21 ;  /* 0x030848150c0075a7 */ /* 0x008724000802017f */
[----:B----4-:R-:W-:Y:S05]  /*bad0*/  @!P1 NANOSLEEP.SYNCS 0x989680 ;  /* 0x009896800000995d */ /* 0x010fea0003900000 */
[----:B------:R-:W4:Y:S02]  /*bae0*/  @!P1 SYNCS.PHASECHK.TRANS64 P1, [R12+URZ+0x30848], R21 ;  /* 0x030848150c0095a7 */ /* 0x000f24000802007f */
[----:B----4-:R-:W-:Y:S05]  /*baf0*/  @!P1 BRA `(.L_x_788) ;  /* 0xfffffffc00f09947 */ /* 0x010fea000383ffff */
[----:B------:R-:W-:Y:S05]  /*bb00*/  BRA `(.L_x_820) ;  /* 0xffffffec00207947 */ /* 0x000fea000383ffff */
.L_x_790:
[----:B------:R-:W-:-:S07]  /*bb10*/  SHF.L.U32 R5, R10, 0x1f, RZ ;  /* 0x0000001f0a057819 */ /* 0x000fce00000006ff */
.L_x_821:
[----:B-1----:R1:W2:Y:S02]  /*bb20*/  SYNCS.PHASECHK.TRANS64.TRYWAIT P1, [R12+URZ+0x30820], R5 ;  /* 0x030820050c0075a7 */ /* 0x0022a4000802017f */
[----:B--2---:R-:W-:Y:S05]  /*bb30*/  @!P1 NANOSLEEP.SYNCS 0x989680 ;  /* 0x009896800000995d */ /* 0x004fea0003900000 */
[----:B------:R-:W2:Y:S02]  /*bb40*/  @!P1 SYNCS.PHASECHK.TRANS64 P1, [R12+URZ+0x30820], R5 ;  /* 0x030820050c0095a7 */ /* 0x000ea4000802007f */
[----:B--2---:R-:W-:Y:S05]  /*bb50*/  @!P1 BRA `(.L_x_821) ;  /* 0xfffffffc00f09947 */ /* 0x004fea000383ffff */
[----:B------:R-:W-:Y:S05]  /*bb60*/  BRA `(.L_x_822) ;  /* 0xffffffec00a87947 */ /* 0x000fea000383ffff */
.L_x_793:
[----:B-1----:R1:W2:Y:S02]  /*bb70*/  SYNCS.PHASECHK.TRANS64.TRYWAIT P1, [R12+URZ+0x30840], R13 ;  /* 0x0308400d0c0075a7 */ /* 0x0022a4000802017f */
[----:B--2---:R-:W-:Y:S05]  /*bb80*/  @!P1 NANOSLEEP.SYNCS 0x989680 ;  /* 0x009896800000995d */ /* 0x004fea0003900000 */
[----:B------:R-:W2:Y:S02]  /*bb90*/  @!P1 SYNCS.PHASECHK.TRANS64 P1, [R12+URZ+0x30840], R13 ;  /* 0x0308400d0c0095a7 */ /* 0x000ea4000802007f */
[----:B--2---:R-:W-:Y:S05]  /*bba0*/  @!P1 BRA `(.L_x_793) ;  /* 0xfffffffc00f09947 */ /* 0x004fea000383ffff */
[----:B------:R-:W-:Y:S05]  /*bbb0*/  BRA `(.L_x_823) ;  /* 0xfffffff000387947 */ /* 0x000fea000383ffff */
.L_x_795:
[----:B--2---:R2:W3:Y:S02]  /*bbc0*/  SYNCS.PHASECHK.TRANS64.TRYWAIT P1, [R12+URZ+0x30828], R13 ;  /* 0x0308280d0c0075a7 */ /* 0x0044e4000802017f */
[----:B---3--:R-:W-:Y:S05]  /*bbd0*/  @!P1 NANOSLEEP.SYNCS 0x989680 ;  /* 0x009896800000995d */ /* 0x008fea0003900000 */
[----:B------:R-:W3:Y:S02]  /*bbe0*/  @!P1 SYNCS.PHASECHK.TRANS64 P1, [R12+URZ+0x30828], R13 ;  /* 0x0308280d0c0095a7 */ /* 0x000ee4000802007f */
[----:B---3--:R-:W-:Y:S05]  /*bbf0*/  @!P1 BRA `(.L_x_795) ;  /* 0xfffffffc00f09947 */ /* 0x008fea000383ffff */
[----:B------:R-:W-:Y:S05]  /*bc00*/  BRA `(.L_x_824) ;  /* 0xfffffff000c47947 */ /* 0x000fea000383ffff */
.L_x_797:
[----:B---3--:R3:W4:Y:S02]  /*bc10*/  SYNCS.PHASECHK.TRANS64.TRYWAIT P0, [R4+URZ+0x30840], R3 ;  /* 0x03084003040075a7 */ /* 0x008724000800017f */
[----:B----4-:R-:W-:Y:S05]  /*bc20*/  @!P0 NANOSLEEP.SYNCS 0x989680 ;  /* 0x009896800000895d */ /* 0x010fea0003900000 */
[----:B------:R-:W4:Y:S02]  /*bc30*/  @!P0 SYNCS.PHASECHK.TRANS64 P0, [R4+URZ+0x30840], R3 ;  /* 0x03084003040085a7 */ /* 0x000f24000800007f */
[----:B----4-:R-:W-:Y:S05]  /*bc40*/  @!P0 BRA `(.L_x_797) ;  /* 0xfffffffc00f08947 */ /* 0x010fea000383ffff */
[----:B------:R-:W-:Y:S05]  /*bc50*/  BRA `(.L_x_825) ;  /* 0xfffffff400507947 */ /* 0x000fea000383ffff */
.L_x_799:
[----:B------:R-:W-:Y:S01]  /*bc60*/  BSSY B0, `(.L_x_826) ;  /* 0x0000006000007945 */ /* 0x000fe20003800000 */
[----:B------:R-:W-:-:S07]  /*bc70*/  IMAD.MOV.U32 R15, RZ, RZ, -0x1 ;  /* 0xffffffffff0f7424 */ /* 0x000fce00078e00ff */
[----:B--2-4-:R-:W-:Y:S05]  /*bc80*/  WARPSYNC.COLLECTIVE R15, `(.L_x_827) ;  /* 0x000000000f0c7348 */ /* 0x014fea0003c00000 */
[----:B------:R-:W-:Y:S02]  /*bc90*/  ELECT P6, UR62, PT ;  /* 0x00000000003e782f */ /* 0x000fe400038c0000 */
[----:B------:R-:W-:Y:S01]  /*bca0*/  MOV R14, UR62 ;  /* 0x0000003e000e7c02 */ /* 0x000fe20008000f00 */
[----:B--2-4-:R-:W-:Y:S10]  /*bcb0*/  ENDCOLLECTIVE ;  /* 0x000000000000791b */ /* 0x014ff40003800000 */
.L_x_827:
[----:B------:R-:W-:Y:S05]  /*bcc0*/  BSYNC B0 ;  /* 0x0000000000007941 */ /* 0x000fea0003800000 */
.L_x_826:
[----:B------:R-:W-:Y:S05]  /*bcd0*/  BRA `(.L_x_828) ;  /* 0xfffffff800007947 */ /* 0x000fea000383ffff */
.L_x_801:
[----:B-1----:R1:W3:Y:S02]  /*bce0*/  SYNCS.PHASECHK.TRANS64.TRYWAIT P0, [R7+URZ], R4 ;  /* 0x00000004070075a7 */ /* 0x0022e4000800017f */
[----:B---3--:R-:W-:Y:S05]  /*bcf0*/  @!P0 NANOSLEEP.SYNCS 0x989680 ;  /* 0x009896800000895d */ /* 0x008fea0003900000 */
[----:B------:R-:W3:Y:S02]  /*bd00*/  @!P0 SYNCS.PHASECHK.TRANS64 P0, [R7+URZ], R4 ;  /* 0x00000004070085a7 */ /* 0x000ee4000800007f */
[----:B---3--:R-:W-:Y:S05]  /*bd10*/  @!P0 BRA `(.L_x_801) ;  /* 0xfffffffc00f08947 */ /* 0x008fea000383ffff */
[----:B------:R-:W-:Y:S05]  /*bd20*/  BRA `(.L_x_829) ;  /* 0xfffffff800407947 */ /* 0x000fea000383ffff */
.L_x_802:
[----:B---3--:R3:W4:Y:S02]  /*bd30*/  SYNCS.PHASECHK.TRANS64.TRYWAIT P0, [R11+URZ], R2 ;  /* 0x000000020b0075a7 */ /* 0x008724000800017f */
[----:B----4-:R-:W-:Y:S05]  /*bd40*/  @!P0 NANOSLEEP.SYNCS 0x989680 ;  /* 0x009896800000895d */ /* 0x010fea0003900000 */
[----:B------:R-:W4:Y:S02]  /*bd50*/  @!P0 SYNCS.PHASECHK.TRANS64 P0, [R11+URZ], R2 ;  /* 0x000000020b0085a7 */ /* 0x000f24000800007f */
[----:B----4-:R-:W-:Y:S05]  /*bd60*/  @!P0 BRA `(.L_x_802) ;  /* 0xfffffffc00f08947 */ /* 0x010fea000383ffff */
[----:B------:R-:W-:Y:S05]  /*bd70*/  BRA `(.L_x_830) ;  /* 0xfffffff800347947 */ /* 0x000fea000383ffff */
.L_x_804:
[----:B----4-:R4:W1:Y:S02]  /*bd80*/  SYNCS.PHASECHK.TRANS64.TRYWAIT P0, [R9+URZ], R4 ;  /* 0x00000004090075a7 */ /* 0x010864000800017f */
[----:B-1----:R-:W-:Y:S05]  /*bd90*/  @!P0 NANOSLEEP.SYNCS 0x989680 ;  /* 0x009896800000895d */ /* 0x002fea0003900000 */
[----:B------:R-:W1:Y:S02]  /*bda0*/  @!P0 SYNCS.PHASECHK.TRANS64 P0, [R9+URZ], R4 ;  /* 0x00000004090085a7 */ /* 0x000e64000800007f */
[----:B-1----:R-:W-:Y:S05]  /*bdb0*/  @!P0 BRA `(.L_x_804) ;  /* 0xfffffffc00f08947 */ /* 0x002fea000383ffff */
[----:B------:R-:W-:Y:S05]  /*bdc0*/  BRA `(.L_x_831) ;  /* 0xfffffff800387947 */ /* 0x000fea000383ffff */
.L_x_832:
        /* <DEDUP_REMOVED lines=11> */
.L_x_3658:


//--------------------- .text._ZN7cutlass13device_kernelIN5flash11enable_sm90INS1_16FlashAttnBwdSm90INS1_25CollectiveMainloopBwdSm90ILi2ELi2ELi2EN4cute5tupleIJNS5_1CILi1EEES8_S8_EEENS6_IJNS7_ILi64EEENS7_ILi128EEESB_EEENS_10bfloat16_tEfNS_4arch4Sm90ELb0ELb0ELb1ELb1ELb0ELb1ELb0ELb0ELi2ELi1ELi2ELi1ELb0EEENS1_24CollectiveEpilogueBwdGQAISC_fSF_Li256ELb1ELb0EEENS1_19SingleTileSchedulerILb1ELb0ELb0ELi128EEEEEEEEEvNT_6ParamsE --------------------------
	.section	.text._ZN7cutlass13device_kernelIN5flash11enable_sm90INS1_16FlashAttnBwdSm90INS1_25CollectiveMainloopBwdSm90ILi2ELi2ELi2EN4cute5tupleIJNS5_1CILi1EEES8_S8_EEENS6_IJNS7_ILi64EEENS7_ILi128EEESB_EEENS_10bfloat16_tEfNS_4arch4Sm90ELb0ELb0ELb1ELb1ELb0ELb1ELb0ELb0ELi2ELi1ELi2ELi1ELb0EEENS1_24CollectiveEpilogueBwdGQAISC_fSF_Li256ELb1ELb0EEENS1_19SingleTileSchedulerILb1ELb0ELb0ELi128EEEEEEEEEvNT_6ParamsE,"ax",@progbits
	.align	128
.text._ZN7cutlass13device_kernelIN5flash11enable_sm90INS1_16FlashAttnBwdSm90INS1_25CollectiveMainloopBwdSm90ILi2ELi2ELi2EN4cute5tupleIJNS5_1CILi1EEES8_S8_EEENS6_IJNS7_ILi64EEENS7_ILi128EEESB_EEENS_10bfloat16_tEfNS_4arch4Sm90ELb0ELb0ELb1ELb1ELb0ELb1ELb0ELb0ELi2ELi1ELi2ELi1ELb0EEENS1_24CollectiveEpilogueBwdGQAISC_fSF_Li256ELb1ELb0EEENS1_19SingleTileSchedulerILb1ELb0ELb0ELi128EEEEEEEEEvNT_6ParamsE:
        .type           _ZN7cutlass13device_kernelIN5flash11enable_sm90INS1_16FlashAttnBwdSm90INS1_25CollectiveMainloopBwdSm90ILi2ELi2ELi2EN4cute5tupleIJNS5_1CILi1EEES8_S8_EEENS6_IJNS7_ILi64EEENS7_ILi128EEESB_EEENS_10bfloat16_tEfNS_4arch4Sm90ELb0ELb0ELb1ELb1ELb0ELb1ELb0ELb0ELi2ELi1ELi2ELi1ELb0EEENS1_24CollectiveEpilogueBwdGQAISC_fSF_Li256ELb1ELb0EEENS1_19SingleTileSchedulerILb1ELb0ELb0ELi128EEEEEEEEEvNT_6ParamsE,@function
        .size           _ZN7cutlass13device_kernelIN5flash11enable_sm90INS1_16FlashAttnBwdSm90INS1_25CollectiveMainloopBwdSm90ILi2ELi2ELi2EN4cute5tupleIJNS5_1CILi1EEES8_S8_EEENS6_IJNS7_ILi64EEENS7_ILi128EEESB_EEENS_10bfloat16_tEfNS_4arch4Sm90ELb0ELb0ELb1ELb1ELb0ELb1ELb0ELb0ELi2ELi1ELi2ELi1ELb0EEENS1_24CollectiveEpilogueBwdGQAISC_fSF_Li256ELb1ELb0EEENS1_19SingleTileSchedulerILb1ELb0ELb0ELi128EEEEEEEEEvNT_6ParamsE,(.L_x_3659 - _ZN7cutlass13device_kernelIN5flash11enable_sm90INS1_16FlashAttnBwdSm90INS1_25CollectiveMainloopBwdSm90ILi2ELi2ELi2EN4cute5tupleIJNS5_1CILi1EEES8_S8_EEENS6_IJNS7_ILi64EEENS7_ILi128EEESB_EEENS_10bfloat16_tEfNS_4arch4Sm90ELb0ELb0ELb1ELb1ELb0ELb1ELb0ELb0ELi2ELi1ELi2ELi1ELb0EEENS1_24CollectiveEpilogueBwdGQAISC_fSF_Li256ELb1ELb0EEENS1_19SingleTileSchedulerILb1ELb0ELb0ELi128EEEEEEEEEvNT_6ParamsE)
        .other          _ZN7cutlass13device_kernelIN5flash11enable_sm90INS1_16FlashAttnBwdSm90INS1_25CollectiveMainloopBwdSm90ILi2ELi2ELi2EN4cute5tupleIJNS5_1CILi1EEES8_S8_EEENS6_IJNS7_ILi64EEENS7_ILi128EEESB_EEENS_10bfloat16_tEfNS_4arch4Sm90ELb0ELb0ELb1ELb1ELb0ELb1ELb0ELb0ELi2ELi1ELi2ELi1ELb0EEENS1_24CollectiveEpilogueBwdGQAISC_fSF_Li256ELb1ELb0EEENS1_19SingleTileSchedulerILb1ELb0ELb0ELi128EEEEEEEEEvNT_6ParamsE,@"STO_CUDA_ENTRY STV_DEFAULT"
_ZN7cutlass13device_kernelIN5flash11enable_sm90INS1_16FlashAttnBwdSm90INS1_25CollectiveMainloopBwdSm90ILi2ELi2ELi2EN4cute5tupleIJNS5_1CILi1EEES8_S8_EEENS6_IJNS7_ILi64EEENS7_ILi128EEESB_EEENS_10bfloat16_tEfNS_4arch4Sm90ELb0ELb0ELb1ELb1ELb0ELb1ELb0ELb0ELi2ELi1ELi2ELi1ELb0EEENS1_24CollectiveEpilogueBwdGQAISC_fSF_Li256ELb1ELb0EEENS1_19SingleTileSchedulerILb1ELb0ELb0ELi128EEEEEEEEEvNT_6ParamsE:
        /* <DEDUP_REMOVED lines=23> */
.L_x_834:
[----:B------:R-:W-:Y:S05]  /*0170*/  BSYNC B0 ;  /* 0x0000000000007941 */ /* 0x000fea0003800000 */
.L_x_833:
        /* <DEDUP_REMOVED lines=34> */
.L_x_835:
        /* <DEDUP_REMOVED lines=22> */
.L_x_836:
        /* <DEDUP_REMOVED lines=9> */
.L_x_839:
        /* <DEDUP_REMOVED lines=20> */
.L_x_840:
        /* <DEDUP_REMOVED lines=10> */
.L_x_842:
[----:B------:R-:W2:Y:S02]  /*0770*/  LDC R0, c[0x0][0x8c4] ;  /* 0x00023100ff007b82 */ /* 0x000ea40000000800 */
.L_x_841:
        /* <DEDUP_REMOVED lines=16> */
.L_x_844:
        /* <DEDUP_REMOVED lines=10> */
.L_x_845:
        /* <DEDUP_REMOVED lines=8> */
.L_x_846:
        /* <DEDUP_REMOVED lines=9> */
.L_x_847:
        /* <DEDUP_REMOVED lines=88> */
.L_x_850:
        /* <DEDUP_REMOVED lines=15> */
.L_x_849:
        /* <DEDUP_REMOVED lines=22> */
.L_x_852:
        /* <DEDUP_REMOVED lines=15> */
.L_x_851:
        /* <DEDUP_REMOVED lines=8> */
.L_x_929:
        /* <DEDUP_REMOVED lines=45> */
.L_x_854:
        /* <DEDUP_REMOVED lines=74> */
.L_x_866:
[----:B------:R-:W-:-:S13]  /*1ae0*/  ISETP.NE.AND P0, PT, R7, 0x3, PT ;  /* 0x000000030700780c */ /* 0x000fda0003f05270 */
[----:B---3--:R-:W-:Y:S05]  /*1af0*/  @!P0 BRA `(.L_x_856) ;  /* 0x0000000000048947 */ /* 0x008fea0003800000 */
[----:B------:R-:W-:Y:S01]  /*1b00*/  BPT.TRAP 0x1 ;  /* 0x000000040000795c */ /* 0x000fe20000300000 */
.L_x_856:
[----:B------:R-:W-:Y:S01]  /*1b10*/  IMAD R2, R4, 0x8, R16 ;  /* 0x0000000804027824 */ /* 0x000fe200078e0210 */
[----:B------:R-:W-:-:S04]  /*1b20*/  SHF.L.U32 R153, R5, 0x1f, RZ ;  /* 0x0000001f05997819 */ /* 0x000fc800000006ff */
[----:B------:R3:W4:Y:S01]  /*1b30*/  SYNCS.PHASECHK.TRANS64.TRYWAIT P1, [R2+URZ+0x30810], R153 ;  /* 0x03081099020075a7 */ /* 0x000722000802017f */
[----:B------:R-:W-:Y:S05]  /*1b40*/  @!P0 BRA `(.L_x_857) ;  /* 0x0000000000048947 */ /* 0x000fea0003800000 */
[----:B------:R-:W-:Y:S01]  /*1b50*/  BPT.TRAP 0x1 ;  /* 0x000000040000795c */ /* 0x000fe20000300000 */
.L_x_857:
[----:B----4-:R-:W-:Y:S05]  /*1b60*/  @P1 BRA `(.L_x_858) ;  /* 0x0000000000081947 */ /* 0x010fea0003800000 */
[----:B------:R-:W4:Y:S02]  /*1b70*/  SYNCS.PHASECHK.TRANS64.TRYWAIT P1, [R2+URZ+0x30810], R153 ;  /* 0x03081099020075a7 */ /* 0x000f24000802017f */
[----:B----4-:R-:W-:Y:S05]  /*1b80*/  @!P1 BRA `(.L_x_859) ;  /* 0x0000006800349947 */ /* 0x010fea0003800000 */
.L_x_858:
        /* <DEDUP_REMOVED lines=81> */
.L_x_860:
[----:B------:R1:W1:Y:S01]  /*20a0*/  SYNCS.PHASECHK.TRANS64.TRYWAIT P1, [R2+URZ+0x30830], R153 ;  /* 0x03083099020075a7 */ /* 0x000262000802017f */
[----:B------:R-:W-:Y:S05]  /*20b0*/  @!P0 BRA `(.L_x_861) ;  /* 0x0000000000048947 */ /* 0x000fea0003800000 */
[----:B------:R-:W-:Y:S01]  /*20c0*/  BPT.TRAP 0x1 ;  /* 0x000000040000795c */ /* 0x000fe20000300000 */
.L_x_861:
[----:B------:R-:W-:-:S05]  /*20d0*/  VIADD R17, R16, 0x20000 ;  /* 0x0002000010117836 */ /* 0x000fca0000000000 */
[----:B------:R-:W-:-:S04]  /*20e0*/  SHF.R.U32.HI R17, RZ, 0x4, R17 ;  /* 0x00000004ff117819 */ /* 0x000fc80000011611 */
[----:B------:R-:W-:-:S04]  /*20f0*/  LOP3.LUT R17, R17, 0x3fff, RZ, 0xc0, !PT ;  /* 0x00003fff11117812 */ /* 0x000fc800078ec0ff */
[----:B------:R-:W-:Y:S01]  /*2100*/  LOP3.LUT R155, R17, 0x10000, RZ, 0xfc, !PT ;  /* 0x00010000119b7812 */ /* 0x000fe200078efcff */
[----:B-1----:R-:W-:Y:S06]  /*2110*/  @P1 BRA `(.L_x_862) ;  /* 0x0000000000081947 */ /* 0x002fec0003800000 */
[----:B------:R-:W1:Y:S02]  /*2120*/  SYNCS.PHASECHK.TRANS64.TRYWAIT P1, [R2+URZ+0x30830], R153 ;  /* 0x03083099020075a7 */ /* 0x000e64000802017f */
[----:B-1----:R-:W-:Y:S05]  /*2130*/  @!P1 BRA `(.L_x_863) ;  /* 0x0000006000dc9947 */ /* 0x002fea0003800000 */
.L_x_862:
        /* <DEDUP_REMOVED lines=495> */
.L_x_864:
        /* <DEDUP_REMOVED lines=49> */
.L_x_865:
        /* <DEDUP_REMOVED lines=77> */
.L_x_848:
[----:B------:R-:W-:Y:S05]  /*4810*/  @P0 BRA `(.L_x_843) ;  /* 0x0000003800d80947 */ /* 0x000fea0003800000 */
[----:B-1-3--:R-:W1:Y:S01]  /*4820*/  LDC.64 R2, c[0x0][0x878] ;  /* 0x00021e00ff027b82 */ /* 0x00ae620000000a00 */
[----:B------:R-:W2:Y:S07]  /*4830*/  S2R R22, SR_TID.X ;  /* 0x0000000000167919 */ /* 0x000eae0000002100 */
[----:B------:R-:W3:Y:S01]  /*4840*/  LDC R0, c[0x0][0x850] ;  /* 0x00021400ff007b82 */ /* 0x000ee20000000800 */
[----:B------:R-:W4:Y:S01]  /*4850*/  S2R R7, SR_CTAID.Y ;  /* 0x0000000000077919 */ /* 0x000f220000002600 */
[----:B------:R-:W5:Y:S06]  /*4860*/  S2R R8, SR_CTAID.X ;  /* 0x0000000000087919 */ /* 0x000f6c0000002500 */
[----:B------:R-:W2:Y:S01]  /*4870*/  S2UR UR5, SR_CgaCtaId ;  /* 0x00000000000579c3 */ /* 0x000ea20000008800 */
[----:B-1----:R-:W-:-:S07]  /*4880*/  ISETP.NE.U32.AND P0, PT, R2, RZ, PT ;  /* 0x000000ff0200720c */ /* 0x002fce0003f05070 */
[----:B------:R-:W1:Y:S01]  /*4890*/  LDC.64 R10, c[0x0][0x818] ;  /* 0x00020600ff0a7b82 */ /* 0x000e620000000a00 */
[----:B------:R-:W-:-:S07]  /*48a0*/  ISETP.NE.AND.EX P0, PT, R3, RZ, PT, P0 ;  /* 0x000000ff0300720c */ /* 0x000fce0003f05300 */
[----:B------:R-:W1:Y:S08]  /*48b0*/  LDC.64 R14, c[0x0][0x840] ;  /* 0x00021000ff0e7b82 */ /* 0x000e700000000a00 */
[----:B------:R-:W2:Y:S01]  /*48c0*/  @P0 LDC.64 R2, c[0x0][0x878] ;  /* 0x00021e00ff020b82 */ /* 0x000ea20000000a00 */
[----:B------:R-:W-:-:S07]  /*48d0*/  UMOV UR4, 0x400 ;  /* 0x0000040000047882 */ /* 0x000fce0000000000 */
[----:B------:R-:W1:Y:S08]  /*48e0*/  LDC.64 R12, c[0x0][0x820] ;  /* 0x00020800ff0c7b82 */ /* 0x000e700000000a00 */
[----:B------:R-:W1:Y:S01]  /*48f0*/  LDC.64 R16, c[0x0][0x848] ;  /* 0x00021200ff107b82 */ /* 0x000e620000000a00 */
[----:B--2---:R-:W-:-:S07]  /*4900*/  @P0 IMAD.WIDE R2, R228, 0x4, R2 ;  /* 0x00000004e4020825 */ /* 0x004fce00078e0202 */
[----:B------:R-:W2:Y:S01]  /*4910*/  LDC.64 R18, c[0x0][0x800] ;  /* 0x00020000ff127b82 */ /* 0x000ea20000000a00 */
[----:B------:R4:W2:Y:S07]  /*4920*/  @P0 LDG.E R3, desc[UR38][R2.64] ;  /* 0x0000002602030981 */ /* 0x0008ae000c1e1900 */
[----:B------:R-:W-:Y:S01]  /*4930*/  BAR.SYNC.DEFER_BLOCKING 0x1, 0x100 ;  /* 0x0044000000007b1d */ /* 0x000fe20000010000 */
[----:B---3--:R-:W-:Y:S01]  /*4940*/  ISETP.NE.AND P1, PT, R0, 0x1, PT ;  /* 0x000000010000780c */ /* 0x008fe20003f25270 */
[----:B------:R-:W-:Y:S01]  /*4950*/  VIADD R23, R22, 0xffffff80 ;  /* 0xffffff8016177836 */ /* 0x000fe20000000000 */
[----:B------:R-:W-:-:S05]  /*4960*/  ULEA UR4, UR5, UR4, 0x18 ;  /* 0x0000000405047291 */ /* 0x000fca000f8ec03f */
[----:B------:R-:W3:Y:S01]  /*4970*/  LDC.64 R20, c[0x0][0x828] ;  /* 0x00020a00ff147b82 */ /* 0x000ee20000000a00 */
[----:B------:R-:W-:Y:S01]  /*4980*/  SHF.R.S32.HI R0, RZ, 0x1f, R23 ;  /* 0x0000001fff007819 */ /* 0x000fe20000011417 */
[----:B------:R-:W-:Y:S03]  /*4990*/  BSSY B0, `(.L_x_867) ;  /* 0x0000054000007945 */ /* 0x000fe60003800000 */
[----:B------:R-:W-:-:S03]  /*49a0*/  LEA.HI R5, R0, R23, RZ, 0x7 ;  /* 0x0000001700057211 */ /* 0x000fc600078f38ff */
[----:B------:R-:W1:Y:S01]  /*49b0*/  @P1 LDC R4, c[0x0][0x854] ;  /* 0x00021500ff041b82 */ /* 0x000e620000000800 */
[C---:B------:R-:W-:Y:S01]  /*49c0*/  LOP3.LUT R0, R5.reuse, 0xfffff80, RZ, 0xc0, !PT ;  /* 0x0fffff8005007812 */ /* 0x040fe200078ec0ff */
[----:B----4-:R-:W-:-:S04]  /*49d0*/  IMAD.SHL.U32 R2, R5, 0x40, RZ ;  /* 0x0000004005027824 */ /* 0x010fc800078e00ff */
[----:B------:R-:W-:Y:S01]  /*49e0*/  IMAD.IADD R0, R23, 0x1, -R0 ;  /* 0x0000000117007824 */ /* 0x000fe200078e0a00 */
[----:B------:R-:W-:Y:S01]  /*49f0*/  LOP3.LUT R5, R2, 0x3fffe000, RZ, 0xc0, !PT ;  /* 0x3fffe00002057812 */ /* 0x000fe200078ec0ff */
[----:B------:R-:W4:Y:S04]  /*4a00*/  @P1 LDC R9, c[0x0][0x858] ;  /* 0x00021600ff091b82 */ /* 0x000f280000000800 */
[----:B------:R-:W-:-:S05]  /*4a10*/  IMAD R5, R0, 0x4, R5 ;  /* 0x0000000400057824 */ /* 0x000fca00078e0205 */
[----:B------:R-:W-:Y:S01]  /*4a20*/  LEA R6, R5, UR4, 0x2 ;  /* 0x0000000405067c11 */ /* 0x000fe2000f8e10ff */
[----:B-----5:R-:W-:-:S04]  /*4a30*/  IMAD.SHL.U32 R5, R8, 0x4000, RZ ;  /* 0x0000400008057824 */ /* 0x020fc800078e00ff */
[----:B------:R1:W-:Y:S02]  /*4a40*/  STS.128 [R6], R24 ;  /* 0x0000001806007388 */ /* 0x0003e40000000c00 */
[----:B-1----:R-:W-:Y:S02]  /*4a50*/  @P1 IMAD.HI.U32 R0, R7, R4, RZ ;  /* 0x0000000407001227 */ /* 0x002fe400078e00ff */
[----:B------:R1:W-:Y:S04]  /*4a60*/  STS.128 [R6+0x800], R28 ;  /* 0x0008001c06007388 */ /* 0x0003e80000000c00 */
[----:B------:R1:W-:Y:S01]  /*4a70*/  STS.128 [R6+0x1000], R32 ;  /* 0x0010002006007388 */ /* 0x0003e20000000c00 */
[----:B----4-:R-:W-:-:S03]  /*4a80*/  @P1 SHF.R.U32.HI R7, RZ, R9, R0 ;  /* 0x00000009ff071219 */ /* 0x010fc60000011600 */
[----:B------:R1:W-:Y:S01]  /*4a90*/  STS.128 [R6+0x1800], R36 ;  /* 0x0018002406007388 */ /* 0x0003e20000000c00 */
[----:B------:R-:W-:-:S03]  /*4aa0*/  SHF.R.S32.HI R9, RZ, 0x1f, R7 ;  /* 0x0000001fff097819 */ /* 0x000fc60000011407 */
        /* <DEDUP_REMOVED lines=17> */
[----:B----4-:R-:W4:Y:S01]  /*4bc0*/  FENCE.VIEW.ASYNC.S ;  /* 0x00000000000073c6 */ /* 0x010f220000000000 */
[----:B--2---:R-:W-:-:S05]  /*4bd0*/  @P0 IMAD R3, R228, 0x80, R3 ;  /* 0x00000080e4030824 */ /* 0x004fca00078e0203 */
[----:B------:R-:W-:-:S04]  /*4be0*/  @P0 SHF.R.S32.HI R0, RZ, 0x1f, R3 ;  /* 0x0000001fff000819 */ /* 0x000fc80000011403 */
[----:B------:R-:W-:-:S05]  /*4bf0*/  @P0 LEA.HI R0, R0, R3, RZ, 0x7 ;  /* 0x0000000300000211 */ /* 0x000fca00078f38ff */
[----:B------:R-:W-:-:S05]  /*4c00*/  @P0 IMAD.SHL.U32 R0, R0, 0x80, RZ ;  /* 0x0000008000000824 */ /* 0x000fca00078e00ff */
[----:B------:R-:W-:Y:S01]  /*4c10*/  @P0 LOP3.LUT R2, R0, 0xffffc000, RZ, 0xc0, !PT ;  /* 0xffffc00000020812 */ /* 0x000fe200078ec0ff */
[----:B------:R-:W-:-:S03]  /*4c20*/  IMAD R0, R9, R10, RZ ;  /* 0x0000000a09007224 */ /* 0x000fc600078e02ff */
[----:B------:R-:W-:Y:S02]  /*4c30*/  @P0 SHF.R.S32.HI R3, RZ, 0x1f, R2 ;  /* 0x0000001fff030819 */ /* 0x000fe40000011402 */
[----:B------:R-:W-:Y:S01]  /*4c40*/  @!P0 CS2R R2, SRZ ;  /* 0x0000000000028805 */ /* 0x000fe2000001ff00 */
[----:B----4-:R-:W-:Y:S05]  /*4c50*/  BAR.SYNC.DEFER_BLOCKING 0x1, 0x100 ;  /* 0x0044000000007b1d */ /* 0x010fea0000010000 */
[----:B------:R-:W-:Y:S01]  /*4c60*/  IADD3 R4, P1, R5, R2, RZ ;  /* 0x0000000205047210 */ /* 0x000fe20007f3e0ff */
[----:B------:R-:W-:Y:S02]  /*4c70*/  IMAD R2, R9, R14, RZ ;  /* 0x0000000e09027224 */ /* 0x000fe400078e02ff */
[----:B------:R-:W-:Y:S01]  /*4c80*/  IMAD R9, R7, R11, R0 ;  /* 0x0000000b07097224 */ /* 0x000fe200078e0200 */
[----:B------:R-:W-:Y:S01]  /*4c90*/  LEA.HI.X.SX32 R5, R5, R3, 0x1, P1 ;  /* 0x0000000305057211 */ /* 0x000fe200008f0eff */
[C---:B------:R-:W-:Y:S01]  /*4ca0*/  IMAD R11, R7.reuse, R15, R2 ;  /* 0x0000000f070b7224 */ /* 0x040fe200078e0202 */
[----:B------:R-:W-:Y:S01]  /*4cb0*/  SHF.R.S32.HI R0, RZ, 0x1f, R228 ;  /* 0x0000001fff007819 */ /* 0x000fe200000114e4 */
[----:B------:R-:W-:-:S04]  /*4cc0*/  IMAD.WIDE.U32 R2, R7, R10, R4 ;  /* 0x0000000a07027225 */ /* 0x000fc800078e0004 */
[----:B------:R-:W-:Y:S01]  /*4cd0*/  IMAD.IADD R3, R3, 0x1, R9 ;  /* 0x0000000103037824 */ /* 0x000fe200078e0209 */
[----:B------:R-:W-:Y:S01]  /*4ce0*/  SEL R9, R0, RZ, !P0 ;  /* 0x000000ff00097207 */ /* 0x000fe20004000000 */
[----:B------:R-:W-:Y:S01]  /*4cf0*/  IMAD.WIDE.U32 R4, R7, R14, R4 ;  /* 0x0000000e07047225 */ /* 0x000fe200078e0004 */
[----:B------:R-:W-:Y:S02]  /*4d00*/  SEL R7, R228, RZ, !P0 ;  /* 0x000000ffe4077207 */ /* 0x000fe40004000000 */
[----:B------:R-:W-:Y:S01]  /*4d10*/  ISETP.NE.AND P0, PT, R23, RZ, PT ;  /* 0x000000ff1700720c */ /* 0x000fe20003f05270 */
[----:B------:R-:W-:Y:S02]  /*4d20*/  IMAD.IADD R5, R5, 0x1, R11 ;  /* 0x0000000105057824 */ /* 0x000fe400078e020b */
[C---:B------:R-:W-:Y:S02]  /*4d30*/  IMAD R0, R9.reuse, R12, RZ ;  /* 0x0000000c09007224 */ /* 0x040fe400078e02ff */
[----:B------:R-:W-:-:S02]  /*4d40*/  IMAD R8, R9, R16, RZ ;  /* 0x0000001009087224 */ /* 0x000fc400078e02ff */
[----:B------:R-:W-:-:S04]  /*4d50*/  IMAD.WIDE.U32 R2, R7, R12, R2 ;  /* 0x0000000c07027225 */ /* 0x000fc800078e0002 */
[----:B------:R-:W-:Y:S01]  /*4d60*/  IMAD.WIDE.U32 R4, R7, R16, R4 ;  /* 0x0000001007047225 */ /* 0x000fe200078e0004 */
[----:B------:R-:W-:-:S03]  /*4d70*/  LEA R18, P1, R2, R18, 0x2 ;  /* 0x0000001202127211 */ /* 0x000fc600078210ff */
[C---:B------:R-:W-:Y:S01]  /*4d80*/  IMAD R9, R7.reuse, R13, R0 ;  /* 0x0000000d07097224 */ /* 0x040fe200078e0200 */
[----:B---3--:R-:W-:Y:S01]  /*4d90*/  LEA R20, P2, R4, R20, 0x2 ;  /* 0x0000001404147211 */ /* 0x008fe200078410ff */
[----:B------:R-:W-:Y:S02]  /*4da0*/  IMAD R7, R7, R17, R8 ;  /* 0x0000001107077224 */ /* 0x000fe400078e0208 */
[----:B------:R-:W-:Y:S02]  /*4db0*/  IMAD.IADD R3, R3, 0x1, R9 ;  /* 0x0000000103037824 */ /* 0x000fe400078e0209 */
[----:B------:R-:W-:-:S03]  /*4dc0*/  IMAD.IADD R0, R5, 0x1, R7 ;  /* 0x0000000105007824 */ /* 0x000fc600078e0207 */
[----:B------:R-:W-:Y:S02]  /*4dd0*/  LEA.HI.X R3, R2, R19, R3, 0x2, P1 ;  /* 0x0000001302037211 */ /* 0x000fe400008f1403 */
[----:B------:R-:W-:Y:S01]  /*4de0*/  LEA.HI.X R0, R4, R21, R0, 0x2, P2 ;  /* 0x0000001504007211 */ /* 0x000fe200010f1400 */
[----:B-1----:R-:W-:Y:S06]  /*4df0*/  @P0 BRA `(.L_x_868) ;  /* 0x0000000000340947 */ /* 0x002fec0003800000 */
[----:B------:R-:W-:Y:S01]  /*4e00*/  R2UR UR6, R20 ;  /* 0x00000000140672ca */ /* 0x000fe200000e0000 */
[----:B------:R-:W-:Y:S01]  /*4e10*/  UMOV UR5, 0x1000 ;  /* 0x0000100000057882 */ /* 0x000fe20000000000 */
[----:B------:R-:W-:Y:S01]  /*4e20*/  R2UR UR7, R0 ;  /* 0x00000000000772ca */ /* 0x000fe200000e0000 */
[----:B------:R-:W-:Y:S01]  /*4e30*/  UMOV UR8, 0x0 ;  /* 0x0000000000087882 */ /* 0x000fe20000000000 */
[----:B------:R-:W-:Y:S01]  /*4e40*/  PLOP3.LUT P0, PT, PT, PT, PT, 0x80, 0x0 ;  /* 0x000000000000781c */ /* 0x000fe20003f0f070 */
[----:B------:R-:W-:-:S12]  /*4e50*/  UMOV UR9, 0x14f00000 ;  /* 0x14f0000000097882 */ /* 0x000fd80000000000 */
.L_x_869:
[----:B------:R-:W-:Y:S01]  /*4e60*/  @P0 ELECT P1, URZ, PT ;  /* 0x00000000003f082f */ /* 0x000fe20003820000 */
[----:B------:R1:W-:-:S12]  /*4e70*/  UBLKRED.G.S.ADD.F32.RN [UR6], [UR4], UR5, desc[UR8] ;  /* 0x00000806040073bb */ /* 0x0003d800080a1405 */
[----:B------:R-:W-:Y:S02]  /*4e80*/  @P1 PLOP3.LUT P0, PT, P1, PT, PT, 0x8, 0x0 ;  /* 0x000000000000181c */ /* 0x000fe40000f0e170 */
[----:B------:R-:W-:-:S11]  /*4e90*/  PLOP3.LUT P1, PT, PT, PT, PT, 0x8, 0x0 ;  /* 0x000000000000781c */ /* 0x000fd60003f2e170 */
[----:B-1----:R-:W-:Y:S05]  /*4ea0*/  @P0 BRA.U.ANY `(.L_x_869) ;  /* 0xfffffffd00ec0947 */ /* 0x002fea000393ffff */
[----:B------:R0:W-:Y:S01]  /*4eb0*/  UTMACMDFLUSH ;  /* 0x00000000000079b7 */ /* 0x0001e20000000000 */
[----:B------:R-:W-:-:S04]  /*4ec0*/  DEPBAR.LE SB0, 0x0 ;  /* 0x000080000000791a */ /* 0x000fc80000000000 */
.L_x_868:
[----:B------:R-:W-:Y:S05]  /*4ed0*/  BSYNC B0 ;  /* 0x0000000000007941 */ /* 0x000fea0003800000 */
.L_x_867:
[----:B------:R-:W-:Y:S01]  /*4ee0*/  BAR.SYNC.DEFER_BLOCKING 0x1, 0x100 ;  /* 0x0044000000007b1d */ /* 0x000fe20000010000 */
[----:B------:R-:W-:-:S05]  /*4ef0*/  ISETP.NE.AND P0, PT, R22, 0x80, PT ;  /* 0x000000801600780c */ /* 0x000fca0003f05270 */
        /* <DEDUP_REMOVED lines=28> */
[----:B------:R-:W-:Y:S01]  /*50c0*/  PLOP3.LUT P0, PT, PT, PT, PT, 0x80, 0x0 ;  /* 0x000000000000781c */ /* 0x000fe20003f0f070 */
[----:B------:R-:W-:-:S12]  /*50d0*/  UMOV UR9, 0x14f00000 ;  /* 0x14f0000000097882 */ /* 0x000fd80000000000 */
.L_x_870:
        /* <DEDUP_REMOVED lines=8> */
.L_x_838:
        /* <DEDUP_REMOVED lines=20> */
.L_x_872:
        /* <DEDUP_REMOVED lines=13> */
.L_x_874:
[----:B------:R-:W-:-:S05]  /*5370*/  ULDC UR5, c[0x0][0x8c4] ;  /* 0x0002310000057ab9 */ /* 0x000fca0000000800 */
.L_x_873:
        /* <DEDUP_REMOVED lines=40> */
.L_x_875:
        /* <DEDUP_REMOVED lines=49> */
.L_x_889:
        /* <DEDUP_REMOVED lines=21> */
.L_x_878:
[----:B------:R-:W-:Y:S05]  /*5a60*/  BSYNC B0 ;  /* 0x0000000000007941 */ /* 0x000fea0003800000 */
.L_x_877:
        /* <DEDUP_REMOVED lines=13> */
.L_x_880:
[----:B------:R-:W-:Y:S05]  /*5b40*/  BSYNC B0 ;  /* 0x0000000000007941 */ /* 0x000fea0003800000 */
.L_x_879:
[----:B------:R-:W-:Y:S06]  /*5b50*/  BAR.ARV 0xa, 0xa0 ;  /* 0x0282800000007b1d */ /* 0x000fec0000002000 */
[----:B------:R-:W-:Y:S04]  /*5b60*/  BSSY B0, `(.L_x_881) ;  /* 0x0000003000007945 */ /* 0x000fe80003800000 */
[----:B------:R-:W-:Y:S05]  /*5b70*/  @!P0 BRA `(.L_x_882) ;  /* 0x0000000000048947 */ /* 0x000fea0003800000 */
[----:B------:R-:W-:-:S04]  /*5b80*/  DEPBAR.LE SB0, 0x0 ;  /* 0x000080000000791a */ /* 0x000fc80000000000 */
.L_x_882:
[----:B------:R-:W-:Y:S05]  /*5b90*/  BSYNC B0 ;  /* 0x0000000000007941 */ /* 0x000fea0003800000 */
.L_x_881:
        /* <DEDUP_REMOVED lines=13> */
.L_x_884:
[----:B------:R-:W-:Y:S05]  /*5c70*/  BSYNC B0 ;  /* 0x0000000000007941 */ /* 0x000fea0003800000 */
.L_x_883:
        /* <DEDUP_REMOVED lines=13> */
.L_x_886:
[----:B------:R-:W-:Y:S05]  /*5d50*/  BSYNC B0 ;  /* 0x0000000000007941 */ /* 0x000fea0003800000 */
.L_x_885:
[----:B------:R-:W-:Y:S01]  /*5d60*/  VIADD R0, R0, 0xfffffffe ;  /* 0xfffffffe00007836 */ /* 0x000fe20000000000 */
[----:B------:R-:W-:Y:S06]  /*5d70*/  BAR.ARV 0xa, 0xa0 ;  /* 0x0282800000007b1d */ /* 0x000fec0000002000 */
[----:B------:R-:W-:Y:S01]  /*5d80*/  BSSY B0, `(.L_x_887) ;  /* 0x0000004000007945 */ /* 0x000fe20003800000 */
[----:B------:R-:W-:-:S03]  /*5d90*/  ISETP.NE.AND P1, PT, R0, RZ, PT ;  /* 0x000000ff0000720c */ /* 0x000fc60003f25270 */
[----:B------:R-:W-:Y:S10]  /*5da0*/  @!P0 BRA `(.L_x_888) ;  /* 0x0000000000048947 */ /* 0x000ff40003800000 */
[----:B------:R-:W-:-:S04]  /*5db0*/  DEPBAR.LE SB0, 0x0 ;  /* 0x000080000000791a */ /* 0x000fc80000000000 */
.L_x_888:
[----:B------:R-:W-:Y:S05]  /*5dc0*/  BSYNC B0 ;  /* 0x0000000000007941 */ /* 0x000fea0003800000 */
.L_x_887:
[----:B------:R-:W-:Y:S06]  /*5dd0*/  BAR.ARV 0xb, 0xa0 ;  /* 0x02c2800000007b1d */ /* 0x000fec0000002000 */
[----:B------:R-:W-:Y:S02]  /*5de0*/  UIADD3 UR5, UR5, 0x2, URZ ;  /* 0x0000000205057890 */ /* 0x000fe4000fffe03f */
[----:B------:R-:W-:Y:S01]  /*5df0*/  UIADD3 UR4, UR4, 0x1, URZ ;  /* 0x0000000104047890 */ /* 0x000fe2000fffe03f */
[----:B------:R-:W-:Y:S11]  /*5e00*/  @P1 BRA `(.L_x_889) ;  /* 0xfffffff800c01947 */ /* 0x000ff6000383ffff */
[----:B------:R-:W-:-:S12]  /*5e10*/  USHF.L.U32 UR6, UR5, 0xd, URZ ;  /* 0x0000000d05067899 */ /* 0x000fd8000800063f */
.L_x_876:
        /* <DEDUP_REMOVED lines=19> */
.L_x_891:
[----:B------:R-:W-:Y:S05]  /*5f50*/  BSYNC B0 ;  /* 0x0000000000007941 */ /* 0x000fea0003800000 */
.L_x_890:
        /* <DEDUP_REMOVED lines=19> */
.L_x_893:
[----:B------:R-:W-:Y:S05]  /*6090*/  BSYNC B0 ;  /* 0x0000000000007941 */ /* 0x000fea0003800000 */
.L_x_892:
[----:B------:R-:W-:Y:S06]  /*60a0*/  BAR.ARV 0xa, 0xa0 ;  /* 0x0282800000007b1d */ /* 0x000fec0000002000 */
[----:B------:R-:W-:Y:S04]  /*60b0*/  BSSY B0, `(.L_x_894) ;  /* 0x0000003000007945 */ /* 0x000fe80003800000 */
[----:B------:R-:W-:Y:S05]  /*60c0*/  @!P0 BRA `(.L_x_895) ;  /* 0x0000000000048947 */ /* 0x000fea0003800000 */
[----:B------:R-:W-:-:S04]  /*60d0*/  DEPBAR.LE SB0, 0x0 ;  /* 0x000080000000791a */ /* 0x000fc80000000000 */
.L_x_895:
[----:B------:R-:W-:Y:S05]  /*60e0*/  BSYNC B0 ;  /* 0x0000000000007941 */ /* 0x000fea0003800000 */
.L_x_894:
[----:B------:R-:W-:Y:S06]  /*60f0*/  BAR.ARV 0xb, 0xa0 ;  /* 0x02c2800000007b1d */ /* 0x000fec0000002000 */
[----:B------:R-:W-:Y:S05]  /*6100*/  BRA `(.L_x_843) ;  /* 0x00000020009c7947 */ /* 0x000fea0003800000 */
.L_x_871:
        /* <DEDUP_REMOVED lines=10> */
.L_x_896:
        /* <DEDUP_REMOVED lines=10> */
.L_x_898:
[----:B------:R-:W3:Y:S02]  /*6250*/  LDC R5, c[0x0][0x8c4] ;  /* 0x00023100ff057b82 */ /* 0x000ee40000000800 */
.L_x_897:
        /* <DEDUP_REMOVED lines=45> */
.L_x_900:
        /* <DEDUP_REMOVED lines=66> */
.L_x_930:
        /* <DEDUP_REMOVED lines=9> */
.L_x_903:
        /* <DEDUP_REMOVED lines=82> */
.L_x_914:
[----:B------:R-:W-:-:S04]  /*6f00*/  SHF.L.U32 R21, R10, 0x1f, RZ ;  /* 0x0000001f0a157819 */ /* 0x000fc800000006ff */
[----:B-1----:R-:W1:Y:S02]  /*6f10*/  SYNCS.PHASECHK.TRANS64.TRYWAIT P1, [R12+URZ+0x30840], R21 ;  /* 0x030840150c0075a7 */ /* 0x002e64000802017f */
[----:B-12--5:R-:W-:Y:S05]  /*6f20*/  @!P1 BRA `(.L_x_906) ;  /* 0x0000001400889947 */ /* 0x026fea0003800000 */
.L_x_931:
[----:B------:R-:W-:Y:S05]  /*6f30*/  @P0 BRA `(.L_x_907) ;  /* 0x0000000000140947 */ /* 0x000fea0003800000 */
[----:B------:R-:W-:Y:S01]  /*6f40*/  ISETP.NE.AND P1, PT, R20, RZ, PT ;  /* 0x000000ff1400720c */ /* 0x000fe20003f25270 */
[----:B------:R-:W-:-:S04]  /*6f50*/  IMAD.MOV.U32 R3, RZ, RZ, 0x4100 ;  /* 0x00004100ff037424 */ /* 0x000fc800078e00ff */
[----:B------:R2:W-:Y:S08]  /*6f60*/  SYNCS.ARRIVE.TRANS64 RZ, [R12+URZ+0x30830], R3 ;  /* 0x030830030cff79a7 */ /* 0x0005f0000800003f */
[----:B------:R-:W-:Y:S05]  /*6f70*/  @!P1 BRA `(.L_x_907) ;  /* 0x0000000000049947 */ /* 0x000fea0003800000 */
[----:B------:R-:W-:Y:S01]  /*6f80*/  BPT.TRAP 0x1 ;  /* 0x000000040000795c */ /* 0x000fe20000300000 */
.L_x_907:
        /* <DEDUP_REMOVED lines=37> */
.L_x_932:
[----:B------:R-:W-:Y:S05]  /*71e0*/  @P0 BRA `(.L_x_909) ;  /* 0x0000000000140947 */ /* 0x000fea0003800000 */
[----:B------:R-:W-:Y:S01]  /*71f0*/  ISETP.NE.AND P1, PT, R20, RZ, PT ;  /* 0x000000ff1400720c */ /* 0x000fe20003f25270 */
[----:B------:R-:W-:-:S04]  /*7200*/  IMAD.MOV.U32 R2, RZ, RZ, 0x4100 ;  /* 0x00004100ff027424 */ /* 0x000fc800078e00ff */
[----:B------:R3:W-:Y:S08]  /*7210*/  SYNCS.ARRIVE.TRANS64 RZ, [R12+URZ+0x30818], R2 ;  /* 0x030818020cff79a7 */ /* 0x0007f0000800003f */
[----:B------:R-:W-:Y:S05]  /*7220*/  @!P1 BRA `(.L_x_909) ;  /* 0x0000000000049947 */ /* 0x000fea0003800000 */
[----:B------:R-:W-:Y:S01]  /*7230*/  BPT.TRAP 0x1 ;  /* 0x000000040000795c */ /* 0x000fe20000300000 */
.L_x_909:
        /* <DEDUP_REMOVED lines=29> */
.L_x_933:
        /* <DEDUP_REMOVED lines=9> */
.L_x_911:
        /* <DEDUP_REMOVED lines=31> */
.L_x_935:
[----:B------:R-:W-:Y:S05]  /*7690*/  @P0 BRA `(.L_x_913) ;  /* 0x0000000000140947 */ /* 0x000fea0003800000 */
[----:B------:R-:W-:Y:S01]  /*76a0*/  ISETP.NE.AND P1, PT, R20, RZ, PT ;  /* 0x000000ff1400720c */ /* 0x000fe20003f25270 */
[----:B-1----:R-:W-:-:S04]  /*76b0*/  IMAD.MOV.U32 R5, RZ, RZ, 0x4100 ;  /* 0x00004100ff057424 */ /* 0x002fc800078e00ff */
[----:B------:R2:W-:Y:S08]  /*76c0*/  SYNCS.ARRIVE.TRANS64 RZ, [R12+URZ+0x30810], R5 ;  /* 0x030810050cff79a7 */ /* 0x0005f0000800003f */
[----:B------:R-:W-:Y:S05]  /*76d0*/  @!P1 BRA `(.L_x_913) ;  /* 0x0000000000049947 */ /* 0x000fea0003800000 */
[----:B------:R-:W-:Y:S01]  /*76e0*/  BPT.TRAP 0x1 ;  /* 0x000000040000795c */ /* 0x000fe20000300000 */
.L_x_913:
        /* <DEDUP_REMOVED lines=30> */
.L_x_905:
[----:B------:R-:W-:-:S13]  /*78d0*/  ISETP.NE.AND P1, PT, R18, RZ, PT ;  /* 0x000000ff1200720c */ /* 0x000fda0003f25270 */
[----:B------:R-:W-:Y:S05]  /*78e0*/  @!P1 BRA `(.L_x_904) ;  /* 0x0000000400309947 */ /* 0x000fea0003800000 */
[----:B------:R-:W-:-:S04]  /*78f0*/  SHF.L.U32 R13, R10, 0x1f, RZ ;  /* 0x0000001f0a0d7819 */ /* 0x000fc800000006ff */
[----:B------:R-:W1:Y:S02]  /*7900*/  SYNCS.PHASECHK.TRANS64.TRYWAIT P1, [R12+URZ+0x30840], R13 ;  /* 0x0308400d0c0075a7 */ /* 0x000e64000802017f */
[----:B-1----:R-:W-:Y:S05]  /*7910*/  @!P1 BRA `(.L_x_915) ;  /* 0x0000000c00609947 */ /* 0x002fea0003800000 */
.L_x_936:
[----:B------:R-:W-:Y:S05]  /*7920*/  @P0 BRA `(.L_x_916) ;  /* 0x0000000000140947 */ /* 0x000fea0003800000 */
[----:B------:R-:W-:Y:S01]  /*7930*/  ISETP.NE.AND P1, PT, R20, RZ, PT ;  /* 0x000000ff1400720c */ /* 0x000fe20003f25270 */
[----:B------:R-:W-:-:S04]  /*7940*/  IMAD.MOV.U32 R5, RZ, RZ, 0x4100 ;  /* 0x00004100ff057424 */ /* 0x000fc800078e00ff */
[----:B------:R2:W-:Y:S08]  /*7950*/  SYNCS.ARRIVE.TRANS64 RZ, [R12+URZ+0x30830], R5 ;  /* 0x030830050cff79a7 */ /* 0x0005f0000800003f */
[----:B------:R-:W-:Y:S05]  /*7960*/  @!P1 BRA `(.L_x_916) ;  /* 0x0000000000049947 */ /* 0x000fea0003800000 */
[----:B------:R-:W-:Y:S01]  /*7970*/  BPT.TRAP 0x1 ;  /* 0x000000040000795c */ /* 0x000fe20000300000 */
.L_x_916:
        /* <DEDUP_REMOVED lines=34> */
.L_x_937:
[----:B------:R-:W-:Y:S05]  /*7ba0*/  @P0 BRA `(.L_x_918) ;  /* 0x0000000000140947 */ /* 0x000fea0003800000 */
[----:B------:R-:W-:Y:S01]  /*7bb0*/  ISETP.NE.AND P0, PT, R20, RZ, PT ;  /* 0x000000ff1400720c */ /* 0x000fe20003f05270 */
[----:B------:R-:W-:-:S04]  /*7bc0*/  IMAD.MOV.U32 R5, RZ, RZ, 0x4100 ;  /* 0x00004100ff057424 */ /* 0x000fc800078e00ff */
[----:B------:R3:W-:Y:S08]  /*7bd0*/  SYNCS.ARRIVE.TRANS64 RZ, [R12+URZ+0x30818], R5 ;  /* 0x030818050cff79a7 */ /* 0x0007f0000800003f */
[----:B------:R-:W-:Y:S05]  /*7be0*/  @!P0 BRA `(.L_x_918) ;  /* 0x0000000000048947 */ /* 0x000fea0003800000 */
[----:B------:R-:W-:Y:S01]  /*7bf0*/  BPT.TRAP 0x1 ;  /* 0x000000040000795c */ /* 0x000fe20000300000 */
.L_x_918:
        /* <DEDUP_REMOVED lines=27> */
.L_x_904:
[----:B-----5:R-:W-:Y:S01]  /*7db0*/  IMAD R4, R0, 0x8, R12 ;  /* 0x0000000800047824 */ /* 0x020fe200078e020c */
[----:B------:R-:W-:Y:S01]  /*7dc0*/  SHF.L.U32 R3, R10, 0x1f, RZ ;  /* 0x0000001f0a037819 */ /* 0x000fe200000006ff */
[----:B------:R-:W3:Y:S03]  /*7dd0*/  S2R R2, SR_TID.X ;  /* 0x0000000000027919 */ /* 0x000ee60000002100 */
[----:B------:R-:W4:Y:S01]  /*7de0*/  SYNCS.PHASECHK.TRANS64.TRYWAIT P0, [R4+URZ+0x30840], R3 ;  /* 0x03084003040075a7 */ /* 0x000f22000800017f */
[----:B---3--:R-:W-:-:S04]  /*7df0*/  LOP3.LUT R2, R2, 0x7f, RZ, 0xc0, !PT ;  /* 0x0000007f02027812 */ /* 0x008fc800078ec0ff */
[----:B------:R-:W-:Y:S01]  /*7e00*/  ISETP.NE.AND P1, PT, R2, RZ, PT ;  /* 0x000000ff0200720c */ /* 0x000fe20003f25270 */
[----:B----4-:R-:W-:-:S12]  /*7e10*/  @!P0 BRA `(.L_x_919) ;  /* 0x0000000800488947 */ /* 0x010fd80003800000 */
.L_x_938:
[----:B------:R-:W-:Y:S05]  /*7e20*/  @P1 BRA `(.L_x_920) ;  /* 0x0000000000181947 */ /* 0x000fea0003800000 */
[----:B------:R-:W4:Y:S01]  /*7e30*/  S2R R2, SR_TID.X ;  /* 0x0000000000027919 */ /* 0x000f220000002100 */
[----:B---3--:R-:W-:-:S04]  /*7e40*/  IMAD.MOV.U32 R3, RZ, RZ, 0x4100 ;  /* 0x00004100ff037424 */ /* 0x008fc800078e00ff */
[----:B------:R3:W-:Y:S01]  /*7e50*/  SYNCS.ARRIVE.TRANS64 RZ, [R4+URZ+0x30830], R3 ;  /* 0x0308300304ff79a7 */ /* 0x0007e2000800003f */
[----:B----4-:R-:W-:-:S13]  /*7e60*/  LOP3.LUT P0, RZ, R2, 0x1f, RZ, 0xc0, !PT ;  /* 0x0000001f02ff7812 */ /* 0x010fda000780c0ff */
[----:B---3--:R-:W-:Y:S05]  /*7e70*/  @!P0 BRA `(.L_x_920) ;  /* 0x0000000000048947 */ /* 0x008fea0003800000 */
[----:B------:R-:W-:Y:S01]  /*7e80*/  BPT.TRAP 0x1 ;  /* 0x000000040000795c */ /* 0x000fe20000300000 */
.L_x_920:
        /* <DEDUP_REMOVED lines=41> */
.L_x_901:
[----:B------:R-:W-:Y:S05]  /*8120*/  BSYNC B0 ;  /* 0x0000000000007941 */ /* 0x000fea0003800000 */
.L_x_899:
[----:B------:R-:W-:-:S03]  /*8130*/  UMOV UR6, 0xffffffff ;  /* 0xffffffff00067882 */ /* 0x000fc60000000000 */
[----:B------:R-:W-:Y:S05]  /*8140*/  BRA.DIV UR6, `(.L_x_921) ;  /* 0x0000000606907947 */ /* 0x000fea000b800000 */
[----:B------:R-:W-:-:S13]  /*8150*/  ELECT P0, URZ, PT ;  /* 0x00000000003f782f */ /* 0x000fda0003800000 */
.L_x_941:
[----:B------:R-:W-:Y:S05]  /*8160*/  @!P0 BRA `(.L_x_843) ;  /* 0x0000000000848947 */ /* 0x000fea0003800000 */
[----:B----4-:R-:W3:Y:S02]  /*8170*/  LDL.LU R2, [R1] ;  /* 0x0000000001027983 */ /* 0x010ee40000300800 */
[----:B---3--:R-:W-:-:S04]  /*8180*/  LOP3.LUT R2, R2, 0x2, RZ, 0xfc, !PT ;  /* 0x0000000202027812 */ /* 0x008fc800078efcff */
[----:B------:R-:W-:-:S13]  /*8190*/  ISETP.NE.AND P0, PT, R2, 0x3, PT ;  /* 0x000000030200780c */ /* 0x000fda0003f05270 */
[----:B------:R-:W-:Y:S05]  /*81a0*/  @!P0 BRA `(.L_x_922) ;  /* 0x0000000000048947 */ /* 0x000fea0003800000 */
[----:B--2---:R-:W-:Y:S01]  /*81b0*/  BPT.TRAP 0x1 ;  /* 0x000000040000795c */ /* 0x004fe20000300000 */
.L_x_922:
        /* <DEDUP_REMOVED lines=15> */
.L_x_942:
[----:B------:R-:W3:Y:S02]  /*82b0*/  SYNCS.PHASECHK.TRANS64.TRYWAIT P1, [R11+URZ], R2 ;  /* 0x000000020b0075a7 */ /* 0x000ee4000802017f */
[----:B---3--:R-:W-:Y:S05]  /*82c0*/  @!P1 BRA `(.L_x_924) ;  /* 0x0000000400689947 */ /* 0x008fea0003800000 */
.L_x_943:
[----:B------:R-:W-:Y:S05]  /*82d0*/  @!P0 BRA `(.L_x_925) ;  /* 0x0000000000048947 */ /* 0x000fea0003800000 */
[----:B--2---:R-:W-:Y:S01]  /*82e0*/  BPT.TRAP 0x1 ;  /* 0x000000040000795c */ /* 0x004fe20000300000 */
.L_x_925:
[----:B------:R-:W-:-:S04]  /*82f0*/  VIADD R0, R6, 0x30840 ;  /* 0x0003084006007836 */ /* 0x000fc80000000000 */
[----:B------:R-:W-:-:S04]  /*8300*/  IMAD R9, R9, 0x8, R0 ;  /* 0x0000000809097824 */ /* 0x000fc800078e0200 */
[----:B------:R-:W4:Y:S02]  /*8310*/  SYNCS.PHASECHK.TRANS64.TRYWAIT P0, [R9+URZ], R4 ;  /* 0x00000004090075a7 */ /* 0x000f24000800017f */
[----:B----4-:R-:W-:Y:S05]  /*8320*/  @!P0 BRA `(.L_x_926) ;  /* 0x0000000400648947 */ /* 0x010fea0003800000 */
.L_x_944:
[----:B------:R-:W-:-:S07]  /*8330*/  IMAD R3, R3, 0x8, R0 ;  /* 0x0000000803037824 */ /* 0x000fce00078e0200 */
.L_x_927:
[----:B------:R1:W1:Y:S02]  /*8340*/  SYNCS.PHASECHK.TRANS64.TRYWAIT P0, [R3+URZ], R2 ;  /* 0x00000002030075a7 */ /* 0x000264000800017f */
[----:B-1----:R-:W-:Y:S05]  /*8350*/  @!P0 NANOSLEEP.SYNCS 0x989680 ;  /* 0x009896800000895d */ /* 0x002fea0003900000 */
[----:B------:R-:W1:Y:S02]  /*8360*/  @!P0 SYNCS.PHASECHK.TRANS64 P0, [R3+URZ], R2 ;  /* 0x00000002030085a7 */ /* 0x000e64000800007f */
[----:B-1----:R-:W-:Y:S05]  /*8370*/  @!P0 BRA `(.L_x_927) ;  /* 0xfffffffc00f08947 */ /* 0x002fea000383ffff */
.L_x_843:
[----:B--2---:R-:W-:Y:S05]  /*8380*/  BSYNC B6 ;  /* 0x0000000000067941 */ /* 0x004fea0003800000 */
.L_x_837:
[----:B------:R-:W-:Y:S05]  /*8390*/  EXIT ;  /* 0x000000000000794d */ /* 0x000fea0003800000 */
.L_x_853:
[----:B------:R-:W-:Y:S02]  /*83a0*/  IMAD.MOV.U32 R12, RZ, RZ, RZ ;  /* 0x000000ffff0c7224 */ /* 0x000fe400078e00ff */
[----:B------:R-:W-:Y:S02]  /*83b0*/  IMAD.MOV.U32 R11, RZ, RZ, 0x1f ;  /* 0x0000001fff0b7424 */ /* 0x000fe400078e00ff */
[----:B------:R-:W-:-:S07]  /*83c0*/  IMAD.MOV.U32 R15, RZ, RZ, -0x1 ;  /* 0xffffffffff0f7424 */ /* 0x000fce00078e00ff */
[----:B------:R-:W-:Y:S05]  /*83d0*/  WARPSYNC.COLLECTIVE R15, `(.L_x_928) ;  /* 0x000000000f087348 */ /* 0x000fea0003c00000 */
[----:B------:R1:W2:Y:S02]  /*83e0*/  SHFL.IDX P6, R14, R13, R12, R11 ;  /* 0x0000000c0d0e7389 */ /* 0x0002a400000c000b */
[----:B-12---:R-:W-:Y:S01]  /*83f0*/  ENDCOLLECTIVE ;  /* 0x000000000000791b */ /* 0x006fe20003800000 */
.L_x_928:
[----:B------:R-:W-:Y:S05]  /*8400*/  BRA `(.L_x_929) ;  /* 0xffffff8c00d87947 */ /* 0x000fea000383ffff */
.L_x_855:
[----:B--2---:R2:W3:Y:S02]  /*8410*/  SYNCS.PHASECHK.TRANS64.TRYWAIT P0, [R16+URZ+0x30800], R21 ;  /* 0x03080015100075a7 */ /* 0x0044e4000800017f */
[----:B---3--:R-:W-:Y:S05]  /*8420*/  @!P0 NANOSLEEP.SYNCS 0x989680 ;  /* 0x009896800000895d */ /* 0x008fea0003900000 */
[----:B------:R-:W3:Y:S02]  /*8430*/  @!P0 SYNCS.PHASECHK.TRANS64 P0, [R16+URZ+0x30800], R21 ;  /* 0x03080015100085a7 */ /* 0x000ee4000800007f */
[----:B---3--:R-:W-:Y:S05]  /*8440*/  @!P0 BRA `(.L_x_855) ;  /* 0xfffffffc00f08947 */ /* 0x008fea000383ffff */
[----:B------:R-:W-:Y:S05]  /*8450*/  BRA `(.L_x_854) ;  /* 0xffffff9000787947 */ /* 0x000fea000383ffff */
.L_x_859:
[----:B----4-:R4:W1:Y:S02]  /*8460*/  SYNCS.PHASECHK.TRANS64.TRYWAIT P1, [R2+URZ+0x30810], R153 ;  /* 0x03081099020075a7 */ /* 0x010864000802017f */
[----:B-1----:R-:W-:Y:S05]  /*8470*/  @!P1 NANOSLEEP.SYNCS 0x989680 ;  /* 0x009896800000995d */ /* 0x002fea0003900000 */
[----:B------:R-:W1:Y:S02]  /*8480*/  @!P1 SYNCS.PHASECHK.TRANS64 P1, [R2+URZ+0x30810], R153 ;  /* 0x03081099020095a7 */ /* 0x000e64000802007f */
[----:B-1----:R-:W-:Y:S05]  /*8490*/  @!P1 BRA `(.L_x_859) ;  /* 0xfffffffc00f09947 */ /* 0x002fea000383ffff */
[----:B------:R-:W-:Y:S05]  /*84a0*/  BRA `(.L_x_858) ;  /* 0xffffff9400b87947 */ /* 0x000fea000383ffff */
.L_x_863:
[----:B------:R1:W1:Y:S02]  /*84b0*/  SYNCS.PHASECHK.TRANS64.TRYWAIT P1, [R2+URZ+0x30830], R153 ;  /* 0x03083099020075a7 */ /* 0x000264000802017f */
[----:B-1----:R-:W-:Y:S05]  /*84c0*/  @!P1 NANOSLEEP.SYNCS 0x989680 ;  /* 0x009896800000995d */ /* 0x002fea0003900000 */
[----:B------:R-:W1:Y:S02]  /*84d0*/  @!P1 SYNCS.PHASECHK.TRANS64 P1, [R2+URZ+0x30830], R153 ;  /* 0x03083099020095a7 */ /* 0x000e64000802007f */
[----:B-1----:R-:W-:Y:S05]  /*84e0*/  @!P1 BRA `(.L_x_863) ;  /* 0xfffffffc00f09947 */ /* 0x002fea000383ffff */
[----:B------:R-:W-:Y:S05]  /*84f0*/  BRA `(.L_x_862) ;  /* 0xffffff9c00107947 */ /* 0x000fea000383ffff */
.L_x_902:
[----:B-1----:R1:W2:Y:S02]  /*8500*/  SYNCS.PHASECHK.TRANS64.TRYWAIT P1, [R12+URZ+0x30820], R3 ;  /* 0x030820030c0075a7 */ /* 0x0022a4000802017f */
[----:B--2---:R-:W-:Y:S05]  /*8510*/  @!P1 NANOSLEEP.SYNCS 0x989680 ;  /* 0x009896800000995d */ /* 0x004fea0003900000 */
[----:B------:R-:W2:Y:S02]  /*8520*/  @!P1 SYNCS.PHASECHK.TRANS64 P1, [R12+URZ+0x30820], R3 ;  /* 0x030820030c0095a7 */ /* 0x000ea4000802007f */
[----:B--2---:R-:W-:Y:S05]  /*8530*/  @!P1 BRA `(.L_x_902) ;  /* 0xfffffffc00f09947 */ /* 0x004fea000383ffff */
[----:B------:R-:W-:Y:S05]  /*8540*/  BRA `(.L_x_930) ;  /* 0xffffffe400007947 */ /* 0x000fea000383ffff */
.L_x_906:
[----:B-1----:R1:W2:Y:S02]  /*8550*/  SYNCS.PHASECHK.TRANS64.TRYWAIT P1, [R12+URZ+0x30840], R21 ;  /* 0x030840150c0075a7 */ /* 0x0022a4000802017f */
[----:B--2---:R-:W-:Y:S05]  /*8560*/  @!P1 NANOSLEEP.SYNCS 0x989680 ;  /* 0x009896800000995d */ /* 0x004fea0003900000 */
[----:B------:R-:W2:Y:S02]  /*8570*/  @!P1 SYNCS.PHASECHK.TRANS64 P1, [R12+URZ+0x30840], R21 ;  /* 0x030840150c0095a7 */ /* 0x000ea4000802007f */
[----:B--2---:R-:W-:Y:S05]  /*8580*/  @!P1 BRA `(.L_x_906) ;  /* 0xfffffffc00f09947 */ /* 0x004fea000383ffff */
[----:B------:R-:W-:Y:S05]  /*8590*/  BRA `(.L_x_931) ;  /* 0xffffffe800647947 */ /* 0x000fea000383ffff */
.L_x_908:
[----:B--2---:R2:W3:Y:S02]  /*85a0*/  SYNCS.PHASECHK.TRANS64.TRYWAIT P1, [R12+URZ+0x30828], R21 ;  /* 0x030828150c0075a7 */ /* 0x0044e4000802017f */
[----:B---3--:R-:W-:Y:S05]  /*85b0*/  @!P1 NANOSLEEP.SYNCS 0x989680 ;  /* 0x009896800000995d */ /* 0x008fea0003900000 */
[----:B------:R-:W3:Y:S02]  /*85c0*/  @!P1 SYNCS.PHASECHK.TRANS64 P1, [R12+URZ+0x30828], R21 ;  /* 0x030828150c0095a7 */ /* 0x000ee4000802007f */
[----:B---3--:R-:W-:Y:S05]  /*85d0*/  @!P1 BRA `(.L_x_908) ;  /* 0xfffffffc00f09947 */ /* 0x008fea000383ffff */
[----:B------:R-:W-:Y:S05]  /*85e0*/  BRA `(.L_x_932) ;  /* 0xffffffe800fc7947 */ /* 0x000fea000383ffff */
.L_x_910:
[----:B---3--:R3:W4:Y:S02]  /*85f0*/  SYNCS.PHASECHK.TRANS64.TRYWAIT P1, [R12+URZ+0x30848], R21 ;  /* 0x030848150c0075a7 */ /* 0x008724000802017f */
[----:B----4-:R-:W-:Y:S05]  /*8600*/  @!P1 NANOSLEEP.SYNCS 0x989680 ;  /* 0x009896800000995d */ /* 0x010fea0003900000 */
[----:B------:R-:W4:Y:S02]  /*8610*/  @!P1 SYNCS.PHASECHK.TRANS64 P1, [R12+URZ+0x30848], R21 ;  /* 0x030848150c0095a7 */ /* 0x000f24000802007f */
[----:B----4-:R-:W-:Y:S05]  /*8620*/  @!P1 BRA `(.L_x_910) ;  /* 0xfffffffc00f09947 */ /* 0x010fea000383ffff */
[----:B------:R-:W-:Y:S05]  /*8630*/  BRA `(.L_x_933) ;  /* 0xffffffec00747947 */ /* 0x000fea000383ffff */
.L_x_912:
[----:B------:R-:W-:-:S07]  /*8640*/  SHF.L.U32 R5, R10, 0x1f, RZ ;  /* 0x0000001f0a057819 */ /* 0x000fce00000006ff */
.L_x_934:
[----:B-1----:R1:W2:Y:S02]  /*8650*/  SYNCS.PHASECHK.TRANS64.TRYWAIT P1, [R12+URZ+0x30820], R5 ;  /* 0x030820050c0075a7 */ /* 0x0022a4000802017f */
[----:B--2---:R-:W-:Y:S05]  /*8660*/  @!P1 NANOSLEEP.SYNCS 0x989680 ;  /* 0x009896800000995d */ /* 0x004fea0003900000 */
[----:B------:R-:W2:Y:S02]  /*8670*/  @!P1 SYNCS.PHASECHK.TRANS64 P1, [R12+URZ+0x30820], R5 ;  /* 0x030820050c0095a7 */ /* 0x000ea4000802007f */
[----:B--2---:R-:W-:Y:S05]  /*8680*/  @!P1 BRA `(.L_x_934) ;  /* 0xfffffffc00f09947 */ /* 0x004fea000383ffff */
[----:B------:R-:W-:Y:S05]  /*8690*/  BRA `(.L_x_935) ;  /* 0xffffffec00fc7947 */ /* 0x000fea000383ffff */
.L_x_915:
[----:B-1----:R1:W2:Y:S02]  /*86a0*/  SYNCS.PHASECHK.TRANS64.TRYWAIT P1, [R12+URZ+0x30840], R13 ;  /* 0x0308400d0c0075a7 */ /* 0x0022a4000802017f */
[----:B--2---:R-:W-:Y:S05]  /*86b0*/  @!P1 NANOSLEEP.SYNCS 0x989680 ;  /* 0x009896800000995d */ /* 0x004fea0003900000 */
[----:B------:R-:W2:Y:S02]  /*86c0*/  @!P1 SYNCS.PHASECHK.TRANS64 P1, [R12+URZ+0x30840], R13 ;  /* 0x0308400d0c0095a7 */ /* 0x000ea4000802007f */
[----:B--2---:R-:W-:Y:S05]  /*86d0*/  @!P1 BRA `(.L_x_915) ;  /* 0xfffffffc00f09947 */ /* 0x004fea000383ffff */
[----:B------:R-:W-:Y:S05]  /*86e0*/  BRA `(.L_x_936) ;  /* 0xfffffff0008c7947 */ /* 0x000fea000383ffff */
.L_x_917:
[----:B--2---:R2:W3:Y:S02]  /*86f0*/  SYNCS.PHASECHK.TRANS64.TRYWAIT P1, [R12+URZ+0x30828], R13 ;  /* 0x0308280d0c0075a7 */ /* 0x0044e4000802017f */
[----:B---3--:R-:W-:Y:S05]  /*8700*/  @!P1 NANOSLEEP.SYNCS 0x989680 ;  /* 0x009896800000995d */ /* 0x008fea0003900000 */
[----:B------:R-:W3:Y:S02]  /*8710*/  @!P1 SYNCS.PHASECHK.TRANS64 P1, [R12+URZ+0x30828], R13 ;  /* 0x0308280d0c0095a7 */ /* 0x000ee4000802007f */
[----:B---3--:R-:W-:Y:S05]  /*8720*/  @!P1 BRA `(.L_x_917) ;  /* 0xfffffffc00f09947 */ /* 0x008fea000383ffff */
[----:B------:R-:W-:Y:S05]  /*8730*/  BRA `(.L_x_937) ;  /* 0xfffffff400187947 */ /* 0x000fea000383ffff */
.L_x_919:
[----:B---3--:R3:W4:Y:S02]  /*8740*/  SYNCS.PHASECHK.TRANS64.TRYWAIT P0, [R4+URZ+0x30840], R3 ;  /* 0x03084003040075a7 */ /* 0x008724000800017f */
[----:B----4-:R-:W-:Y:S05]  /*8750*/  @!P0 NANOSLEEP.SYNCS 0x989680 ;  /* 0x009896800000895d */ /* 0x010fea0003900000 */
[----:B------:R-:W4:Y:S02]  /*8760*/  @!P0 SYNCS.PHASECHK.TRANS64 P0, [R4+URZ+0x30840], R3 ;  /* 0x03084003040085a7 */ /* 0x000f24000800007f */
[----:B----4-:R-:W-:Y:S05]  /*8770*/  @!P0 BRA `(.L_x_919) ;  /* 0xfffffffc00f08947 */ /* 0x010fea000383ffff */
[----:B------:R-:W-:Y:S05]  /*8780*/  BRA `(.L_x_938) ;  /* 0xfffffff400a47947 */ /* 0x000fea000383ffff */
.L_x_921:
[----:B------:R-:W-:Y:S01]  /*8790*/  BSSY B0, `(.L_x_939) ;  /* 0x0000006000007945 */ /* 0x000fe20003800000 */
[----:B------:R-:W-:-:S07]  /*87a0*/  IMAD.MOV.U32 R15, RZ, RZ, -0x1 ;  /* 0xffffffffff0f7424 */ /* 0x000fce00078e00ff */
[----:B--2-4-:R-:W-:Y:S05]  /*87b0*/  WARPSYNC.COLLECTIVE R15, `(.L_x_940) ;  /* 0x000000000f0c7348 */ /* 0x014fea0003c00000 */
[----:B------:R-:W-:Y:S02]  /*87c0*/  ELECT P6, UR62, PT ;  /* 0x00000000003e782f */ /* 0x000fe400038c0000 */
[----:B------:R-:W-:Y:S01]  /*87d0*/  MOV R14, UR62 ;  /* 0x0000003e000e7c02 */ /* 0x000fe20008000f00 */
[----:B--2-4-:R-:W-:Y:S10]  /*87e0*/  ENDCOLLECTIVE ;  /* 0x000000000000791b */ /* 0x014ff40003800000 */
.L_x_940:
[----:B------:R-:W-:Y:S05]  /*87f0*/  BSYNC B0 ;  /* 0x0000000000007941 */ /* 0x000fea0003800000 */
.L_x_939:
[----:B------:R-:W-:Y:S01]  /*8800*/  PLOP3.LUT P0, PT, P6, PT, PT, 0x80, 0x0 ;  /* 0x000000000000781c */ /* 0x000fe2000370f070 */
[----:B------:R-:W-:-:S12]  /*8810*/  BRA `(.L_x_941) ;  /* 0xfffffff800507947 */ /* 0x000fd8000383ffff */
.L_x_923:
[----:B-1----:R1:W3:Y:S02]  /*8820*/  SYNCS.PHASECHK.TRANS64.TRYWAIT P1, [R7+URZ], R4 ;  /* 0x00000004070075a7 */ /* 0x0022e4000802017f */
[----:B---3--:R-:W-:Y:S05]  /*8830*/  @!P1 NANOSLEEP.SYNCS 0x989680 ;  /* 0x009896800000995d */ /* 0x008fea0003900000 */
[----:B------:R-:W3:Y:S02]  /*8840*/  @!P1 SYNCS.PHASECHK.TRANS64 P1, [R7+URZ], R4 ;  /* 0x00000004070095a7 */ /* 0x000ee4000802007f */
[----:B---3--:R-:W-:Y:S05]  /*8850*/  @!P1 BRA `(.L_x_923) ;  /* 0xfffffffc00f09947 */ /* 0x008fea000383ffff */
[----:B------:R-:W-:Y:S05]  /*8860*/  BRA `(.L_x_942) ;  /* 0xfffffff800907947 */ /* 0x000fea000383ffff */
.L_x_924:
[----:B---3--:R3:W4:Y:S02]  /*8870*/  SYNCS.PHASECHK.TRANS64.TRYWAIT P1, [R11+URZ], R2 ;  /* 0x000000020b0075a7 */ /* 0x008724000802017f */
[----:B----4-:R-:W-:Y:S05]  /*8880*/  @!P1 NANOSLEEP.SYNCS 0x989680 ;  /* 0x009896800000995d */ /* 0x010fea0003900000 */
[----:B------:R-:W4:Y:S02]  /*8890*/  @!P1 SYNCS.PHASECHK.TRANS64 P1, [R11+URZ], R2 ;  /* 0x000000020b0095a7 */ /* 0x000f24000802007f */
[----:B----4-:R-:W-:Y:S05]  /*88a0*/  @!P1 BRA `(.L_x_924) ;  /* 0xfffffffc00f09947 */ /* 0x010fea000383ffff */
[----:B------:R-:W-:Y:S05]  /*88b0*/  BRA `(.L_x_943) ;  /* 0xfffffff800847947 */ /* 0x000fea000383ffff */
.L_x_926:
[----:B----4-:R4:W1:Y:S02]  /*88c0*/  SYNCS.PHASECHK.TRANS64.TRYWAIT P0, [R9+URZ], R4 ;  /* 0x00000004090075a7 */ /* 0x010864000800017f */
[----:B-1----:R-:W-:Y:S05]  /*88d0*/  @!P0 NANOSLEEP.SYNCS 0x989680 ;  /* 0x009896800000895d */ /* 0x002fea0003900000 */
[----:B------:R-:W1:Y:S02]  /*88e0*/  @!P0 SYNCS.PHASECHK.TRANS64 P0, [R9+URZ], R4 ;  /* 0x00000004090085a7 */ /* 0x000e64000800007f */
[----:B-1----:R-:W-:Y:S05]  /*88f0*/  @!P0 BRA `(.L_x_926) ;  /* 0xfffffffc00f08947 */ /* 0x002fea000383ffff */
[----:B------:R-:W-:Y:S05]  /*8900*/  BRA `(.L_x_944) ;  /* 0xfffffff800887947 */ /* 0x000fea000383ffff */
.L_x_945:
        /* <DEDUP_REMOVED lines=15> */
.L_x_3659:


//--------------------- .text._ZN7cutlass13device_kernelIN5flash11enable_sm90INS1_16FlashAttnBwdSm90INS1_25CollectiveMainloopBwdSm90ILi2ELi2ELi2EN4cute5tupleIJNS5_1CILi1EEES8_S8_EEENS6_IJNS7_ILi64EEENS7_ILi128EEESB_EEENS_10bfloat16_tEfNS_4arch4Sm90ELb0ELb0ELb1ELb1ELb1ELb1ELb0ELb0ELi2ELi1ELi2ELi1ELb0EEENS1_24CollectiveEpilogueBwdGQAISC_fSF_Li256ELb1ELb1EEENS1_19SingleTileSchedulerILb1ELb0ELb0ELi128EEEEEEEEEvNT_6ParamsE --------------------------
	.section	.text._ZN7cutlass13device_kernelIN5flash11enable_sm90INS1_16FlashAttnBwdSm90INS1_25CollectiveMainloopBwdSm90ILi2ELi2ELi2EN4cute5tupleIJNS5_1CILi1EEES8_S8_EEENS6_IJNS7_ILi64EEENS7_ILi128EEESB_EEENS_10bfloat16_tEfNS_4arch4Sm90ELb0ELb0ELb1ELb1ELb1ELb1ELb0ELb0ELi2ELi1ELi2ELi1ELb0EEENS1_24CollectiveEpilogueBwdGQAISC_fSF_Li256ELb1ELb1EEENS1_19SingleTileSchedulerILb1ELb0ELb0ELi128EEEEEEEEEvNT_6ParamsE,"ax",@progbits
	.align	128
.text._ZN7cutlass13device_kernelIN5flash11enable_sm90INS1_16FlashAttnBwdSm90INS1_25CollectiveMainloopBwdSm90ILi2ELi2ELi2EN4cute5tupleIJNS5_1CILi1EEES8_S8_EEENS6_IJNS7_ILi64EEENS7_ILi128EEESB_EEENS_10bfloat16_tEfNS_4arch4Sm90ELb0ELb0ELb1ELb1ELb1ELb1ELb0ELb0ELi2ELi1ELi2ELi1ELb0EEENS1_24CollectiveEpilogueBwdGQAISC_fSF_Li256ELb1ELb1EEENS1_19SingleTileSchedulerILb1ELb0ELb0ELi128EEEEEEEEEvNT_6ParamsE:
        .type           _ZN7cutlass13device_kernelIN5flash11enable_sm90INS1_16FlashAttnBwdSm90INS1_25CollectiveMainloopBwdSm90ILi2ELi2ELi2EN4cute5tupleIJNS5_1CILi1EEES8_S8_EEENS6_IJNS7_ILi64EEENS7_ILi128EEESB_EEENS_10bfloat16_tEfNS_4arch4Sm90ELb0ELb0ELb1ELb1ELb1ELb1ELb0ELb0ELi2ELi1ELi2ELi1ELb0EEENS1_24CollectiveEpilogueBwdGQAISC_fSF_Li256ELb1ELb1EEENS1_19SingleTileSchedulerILb1ELb0ELb0ELi128EEEEEEEEEvNT_6ParamsE,@function
        .size           _ZN7cutlass13device_kernelIN5flash11enable_sm90INS1_16FlashAttnBwdSm90INS1_25CollectiveMainloopBwdSm90ILi2ELi2ELi2EN4cute5tupleIJNS5_1CILi1EEES8_S8_EEENS6_IJNS7_ILi64EEENS7_ILi128EEESB_EEENS_10bfloat16_tEfNS_4arch4Sm90ELb0ELb0ELb1ELb1ELb1ELb1ELb0ELb0ELi2ELi1ELi2ELi1ELb0EEENS1_24CollectiveEpilogueBwdGQAISC_fSF_Li256ELb1ELb1EEENS1_19SingleTileSchedulerILb1ELb0ELb0ELi128EEEEEEEEEvNT_6ParamsE,(.L_x_3660 - _ZN7cutlass13device_kernelIN5flash11enable_sm90INS1_16FlashAttnBwdSm90INS1_25CollectiveMainloopBwdSm90ILi2ELi2ELi2EN4cute5tupleIJNS5_1CILi1EEES8_S8_EEENS6_IJNS7_ILi64EEENS7_ILi128EEESB_EEENS_10bfloat16_tEfNS_4arch4Sm90ELb0ELb0ELb1ELb1ELb1ELb1ELb0ELb0ELi2ELi1ELi2ELi1ELb0EEENS1_24CollectiveEpilogueBwdGQAISC_fSF_Li256ELb1ELb1EEENS1_19SingleTileSchedulerILb1ELb0ELb0ELi128EEEEEEEEEvNT_6ParamsE)
        .other          _ZN7cutlass13device_kernelIN5flash11enable_sm90INS1_16FlashAttnBwdSm90INS1_25CollectiveMainloopBwdSm90ILi2ELi2ELi2EN4cute5tupleIJNS5_1CILi1EEES8_S8_EEENS6_IJNS7_ILi64EEENS7_ILi128EEESB_EEENS_10bfloat16_tEfNS_4arch4Sm90ELb0ELb0ELb1ELb1ELb1ELb1ELb0ELb0ELi2ELi1ELi2ELi1ELb0EEENS1_24CollectiveEpilogueBwdGQAISC_fSF_Li256ELb1ELb1EEENS1_19SingleTileSchedulerILb1ELb0ELb0ELi128EEEEEEEEEvNT_6ParamsE,@"STO_CUDA_ENTRY STV_DEFAULT"
_ZN7cutlass13device_kernelIN5flash11enable_sm90INS1_16FlashAttnBwdSm90INS1_25CollectiveMainloopBwdSm90ILi2ELi2ELi2EN4cute5tupleIJNS5_1CILi1EEES8_S8_EEENS6_IJNS7_ILi64EEENS7_ILi128EEESB_EEENS_10bfloat16_tEfNS_4arch4Sm90ELb0ELb0ELb1ELb1ELb1ELb1ELb0ELb0ELi2ELi1ELi2ELi1ELb0EEENS1_24CollectiveEpilogueBwdGQAISC_fSF_Li256ELb1ELb1EEENS1_19SingleTileSchedulerILb1ELb0ELb0ELi128EEEEEEEEEvNT_6ParamsE:
        /* <DEDUP_REMOVED lines=23> */
.L_x_947:
[----:B------:R-:W-:Y:S05]  /*0170*/  BSYNC B0 ;  /* 0x0000000000007941 */ /* 0x000fea0003800000 */
.L_x_946:
        /* <DEDUP_REMOVED lines=34> */
.L_x_948:
        /* <DEDUP_REMOVED lines=22> */
.L_x_949:
        /* <DEDUP_REMOVED lines=9> */
.L_x_952:
        /* <DEDUP_REMOVED lines=20> */
.L_x_953:
        /* <DEDUP_REMOVED lines=10> */
.L_x_955:
[----:B------:R-:W2:Y:S02]  /*0770*/  LDC R0, c[0x0][0x8c4] ;  /* 0x00023100ff007b82 */ /* 0x000ea40000000800 */
.L_x_954:
        /* <DEDUP_REMOVED lines=16> */
.L_x_957:
        /* <DEDUP_REMOVED lines=10> */
.L_x_958:
        /* <DEDUP_REMOVED lines=8> */
.L_x_959:
        /* <DEDUP_REMOVED lines=9> */
.L_x_960:
        /* <DEDUP_REMOVED lines=88> */
.L_x_963:
        /* <DEDUP_REMOVED lines=15> */
.L_x_962:
        /* <DEDUP_REMOVED lines=22> */
.L_x_965:
        /* <DEDUP_REMOVED lines=15> */
.L_x_964:
        /* <DEDUP_REMOVED lines=8> */
.L_x_1070:
        /* <DEDUP_REMOVED lines=45> */
.L_x_967:
        /* <DEDUP_REMOVED lines=74> */
.L_x_979:
[----:B------:R-:W-:-:S13]  /*1ae0*/  ISETP.NE.AND P0, PT, R7, 0x3, PT ;  /* 0x000000030700780c */ /* 0x000fda0003f05270 */
[----:B---3--:R-:W-:Y:S05]  /*1af0*/  @!P0 BRA `(.L_x_969) ;  /* 0x0000000000048947 */ /* 0x008fea0003800000 */
[----:B------:R-:W-:Y:S01]  /*1b00*/  BPT.TRAP 0x1 ;  /* 0x000000040000795c */ /* 0x000fe20000300000 */
.L_x_969:
[----:B------:R-:W-:Y:S01]  /*1b10*/  IMAD R2, R4, 0x8, R16 ;  /* 0x0000000804027824 */ /* 0x000fe200078e0210 */
[----:B------:R-:W-:-:S04]  /*1b20*/  SHF.L.U32 R153, R5, 0x1f, RZ ;  /* 0x0000001f05997819 */ /* 0x000fc800000006ff */
[----:B------:R3:W4:Y:S01]  /*1b30*/  SYNCS.PHASECHK.TRANS64.TRYWAIT P1, [R2+URZ+0x30810], R153 ;  /* 0x03081099020075a7 */ /* 0x000722000802017f */
[----:B------:R-:W-:Y:S05]  /*1b40*/  @!P0 BRA `(.L_x_970) ;  /* 0x0000000000048947 */ /* 0x000fea0003800000 */
[----:B------:R-:W-:Y:S01]  /*1b50*/  BPT.TRAP 0x1 ;  /* 0x000000040000795c */ /* 0x000fe20000300000 */
.L_x_970:
[----:B----4-:R-:W-:Y:S05]  /*1b60*/  @P1 BRA `(.L_x_971) ;  /* 0x0000000000081947 */ /* 0x010fea0003800000 */
[----:B------:R-:W4:Y:S02]  /*1b70*/  SYNCS.PHASECHK.TRANS64.TRYWAIT P1, [R2+URZ+0x30810], R153 ;  /* 0x03081099020075a7 */ /* 0x000f24000802017f */
[----:B----4-:R-:W-:Y:S05]  /*1b80*/  @!P1 BRA `(.L_x_972) ;  /* 0x00000074005c9947 */ /* 0x010fea0003800000 */
.L_x_971:
        /* <DEDUP_REMOVED lines=81> */
.L_x_973:
[----:B------:R1:W1:Y:S01]  /*20a0*/  SYNCS.PHASECHK.TRANS64.TRYWAIT P1, [R2+URZ+0x30830], R153 ;  /* 0x03083099020075a7 */ /* 0x000262000802017f */
[----:B------:R-:W-:Y:S05]  /*20b0*/  @!P0 BRA `(.L_x_974) ;  /* 0x0000000000048947 */ /* 0x000fea0003800000 */
[----:B------:R-:W-:Y:S01]  /*20c0*/  BPT.TRAP 0x1 ;  /* 0x000000040000795c */ /* 0x000fe20000300000 */
.L_x_974:
[----:B------:R-:W-:-:S05]  /*20d0*/  VIADD R17, R16, 0x20000 ;  /* 0x0002000010117836 */ /* 0x000fca0000000000 */
[----:B------:R-:W-:-:S04]  /*20e0*/  SHF.R.U32.HI R17, RZ, 0x4, R17 ;  /* 0x00000004ff117819 */ /* 0x000fc80000011611 */
[----:B------:R-:W-:-:S04]  /*20f0*/  LOP3.LUT R17, R17, 0x3fff, RZ, 0xc0, !PT ;  /* 0x00003fff11117812 */ /* 0x000fc800078ec0ff */
[----:B------:R-:W-:Y:S01]  /*2100*/  LOP3.LUT R155, R17, 0x10000, RZ, 0xfc, !PT ;  /* 0x00010000119b7812 */ /* 0x000fe200078efcff */
[----:B-1----:R-:W-:Y:S06]  /*2110*/  @P1 BRA `(.L_x_975) ;  /* 0x0000000000081947 */ /* 0x002fec0003800000 */
[----:B------:R-:W1:Y:S02]  /*2120*/  SYNCS.PHASECHK.TRANS64.TRYWAIT P1, [R2+URZ+0x30830], R153 ;  /* 0x03083099020075a7 */ /* 0x000e64000802017f */
[----:B-1----:R-:W-:Y:S05]  /*2130*/  @!P1 BRA `(.L_x_976) ;  /* 0x0000007000049947 */ /* 0x002fea0003800000 */
.L_x_975:
        /* <DEDUP_REMOVED lines=495> */
.L_x_977:
        /* <DEDUP_REMOVED lines=49> */
.L_x_978:
        /* <DEDUP_REMOVED lines=77> */
.L_x_961:
[----:B------:R-:W-:Y:S05]  /*4810*/  @P0 BRA `(.L_x_956) ;  /* 0x0000004800000947 */ /* 0x000fea0003800000 */
[----:B-1-3--:R-:W1:Y:S08]  /*4820*/  LDC.64 R2, c[0x0][0x878] ;  /* 0x00021e00ff027b82 */ /* 0x00ae700000000a00 */
[----:B------:R-:W2:Y:S01]  /*4830*/  LDC R12, c[0x0][0x850] ;  /* 0x00021400ff0c7b82 */ /* 0x000ea20000000800 */
[----:B------:R-:W3:Y:S01]  /*4840*/  S2R R4, SR_TID.X ;  /* 0x0000000000047919 */ /* 0x000ee20000002100 */
[----:B------:R-:W-:Y:S01]  /*4850*/  ULDC UR4, c[0x0][0x870] ;  /* 0x00021c0000047ab9 */ /* 0x000fe20000000800 */
[----:B------:R-:W-:Y:S01]  /*4860*/  ULDC UR6, c[0x0][0x80c] ;  /* 0x0002030000067ab9 */ /* 0x000fe20000000800 */
[----:B------:R-:W4:Y:S01]  /*4870*/  S2R R9, SR_CTAID.Y ;  /* 0x0000000000097919 */ /* 0x000f220000002600 */
[----:B------:R-:W5:Y:S03]  /*4880*/  S2R R20, SR_CTAID.X ;  /* 0x0000000000147919 */ /* 0x000f660000002500 */
[----:B------:R-:W5:Y:S01]  /*4890*/  S2UR UR5, SR_CgaCtaId ;  /* 0x00000000000579c3 */ /* 0x000f620000008800 */
[----:B-1----:R-:W-:-:S07]  /*48a0*/  ISETP.NE.U32.AND P0, PT, R2, RZ, PT ;  /* 0x000000ff0200720c */ /* 0x002fce0003f05070 */
[----:B------:R-:W1:Y:S01]  /*48b0*/  LDC.64 R14, c[0x0][0x818] ;  /* 0x00020600ff0e7b82 */ /* 0x000e620000000a00 */
[----:B------:R-:W-:-:S07]  /*48c0*/  ISETP.NE.AND.EX P0, PT, R3, RZ, PT, P0 ;  /* 0x000000ff0300720c */ /* 0x000fce0003f05300 */
[----:B------:R-:W1:Y:S08]  /*48d0*/  LDC.64 R16, c[0x0][0x840] ;  /* 0x00021000ff107b82 */ /* 0x000e700000000a00 */
[----:B------:R-:W3:Y:S08]  /*48e0*/  @P0 LDC.64 R2, c[0x0][0x878] ;  /* 0x00021e00ff020b82 */ /* 0x000ef00000000a00 */
[----:B------:R-:W1:Y:S08]  /*48f0*/  LDC.64 R18, c[0x0][0x820] ;  /* 0x00020800ff127b82 */ /* 0x000e700000000a00 */
[----:B------:R-:W1:Y:S01]  /*4900*/  LDC.64 R22, c[0x0][0x800] ;  /* 0x00020000ff167b82 */ /* 0x000e620000000a00 */
[----:B---3--:R-:W-:-:S06]  /*4910*/  @P0 IMAD.WIDE R2, R228, 0x4, R2 ;  /* 0x00000004e4020825 */ /* 0x008fcc00078e0202 */
[----:B------:R3:W5:Y:S01]  /*4920*/  @P0 LDG.E R3, desc[UR38][R2.64] ;  /* 0x0000002602030981 */ /* 0x000762000c1e1900 */
[----:B------:R-:W-:Y:S01]  /*4930*/  BAR.SYNC.DEFER_BLOCKING 0x1, 0x100 ;  /* 0x0044000000007b1d */ /* 0x000fe20000010000 */
[----:B--2---:R-:W-:Y:S01]  /*4940*/  ISETP.NE.AND P2, PT, R12, 0x1, PT ;  /* 0x000000010c00780c */ /* 0x004fe20003f45270 */
[C---:B------:R-:W-:Y:S01]  /*4950*/  VIADD R13, R4.reuse, 0xffffff80 ;  /* 0xffffff80040d7836 */ /* 0x040fe20000000000 */
[----:B------:R-:W-:Y:S01]  /*4960*/  ISETP.NE.AND P1, PT, R4, 0x80, PT ;  /* 0x000000800400780c */ /* 0x000fe20003f25270 */
[----:B----4-:R-:W-:Y:S02]  /*4970*/  IMAD.MOV.U32 R7, RZ, RZ, R9 ;  /* 0x000000ffff077224 */ /* 0x010fe400078e0009 */
[----:B------:R-:W-:Y:S01]  /*4980*/  IMAD R4, R228, UR6, RZ ;  /* 0x00000006e4047c24 */ /* 0x000fe2000f8e02ff */
[----:B---3--:R-:W-:Y:S01]  /*4990*/  SHF.R.S32.HI R2, RZ, 0x1f, R13 ;  /* 0x0000001fff027819 */ /* 0x008fe2000001140d */
[----:B------:R-:W-:Y:S03]  /*49a0*/  BSSY B0, `(.L_x_980) ;  /* 0x0000054000007945 */ /* 0x000fe60003800000 */
[----:B------:R-:W-:-:S02]  /*49b0*/  LEA.HI R2, R2, R13, RZ, 0x7 ;  /* 0x0000000d02027211 */ /* 0x000fc400078f38ff */
[----:B------:R-:W-:Y:S01]  /*49c0*/  SHF.R.S32.HI R8, RZ, 0x1f, R4 ;  /* 0x0000001fff087819 */ /* 0x000fe20000011404 */
[----:B------:R-:W2:Y:S08]  /*49d0*/  @P2 LDC R0, c[0x0][0x854] ;  /* 0x00021500ff002b82 */ /* 0x000eb00000000800 */
[----:B------:R-:W3:Y:S01]  /*49e0*/  @P2 LDC R5, c[0x0][0x858] ;  /* 0x00021600ff052b82 */ /* 0x000ee20000000800 */
[----:B--2---:R-:W-:-:S05]  /*49f0*/  @P2 IMAD.HI.U32 R0, R9, R0, RZ ;  /* 0x0000000009002227 */ /* 0x004fca00078e00ff */
[----:B---3--:R-:W-:Y:S01]  /*4a00*/  @P2 SHF.R.U32.HI R7, RZ, R5, R0 ;  /* 0x00000005ff072219 */ /* 0x008fe20000011600 */
[----:B-----5:R-:W-:Y:S01]  /*4a10*/  IMAD R0, R20, UR4, RZ ;  /* 0x0000000414007c24 */ /* 0x020fe2000f8e02ff */
[----:B------:R-:W-:Y:S01]  /*4a20*/  UMOV UR4, 0x400 ;  /* 0x0000040000047882 */ /* 0x000fe20000000000 */
[C---:B------:R-:W-:Y:S01]  /*4a30*/  ISETP.NE.AND P2, PT, R13.reuse, RZ, PT ;  /* 0x000000ff0d00720c */ /* 0x040fe20003f45270 */
[----:B------:R-:W-:Y:S01]  /*4a40*/  ULEA UR4, UR5, UR4, 0x18 ;  /* 0x0000000405047291 */ /* 0x000fe2000f8ec03f */
[----:B------:R-:W-:Y:S01]  /*4a50*/  IMAD R6, R0, UR6, RZ ;  /* 0x0000000600067c24 */ /* 0x000fe2000f8e02ff */
[C---:B------:R-:W-:Y:S01]  /*4a60*/  LOP3.LUT R0, R2.reuse, 0xfffff80, RZ, 0xc0, !PT ;  /* 0x0fffff8002007812 */ /* 0x040fe200078ec0ff */
[----:B------:R-:W-:Y:S01]  /*4a70*/  IMAD.SHL.U32 R2, R2, 0x40, RZ ;  /* 0x0000004002027824 */ /* 0x000fe200078e00ff */
[--C-:B------:R-:W-:Y:S01]  /*4a80*/  SHF.R.S32.HI R11, RZ, 0x1f, R7.reuse ;  /* 0x0000001fff0b7819 */ /* 0x100fe20000011407 */
[----:B------:R-:W-:Y:S01]  /*4a90*/  ULDC.64 UR6, c[0x0][0x868] ;  /* 0x00021a0000067ab9 */ /* 0x000fe20000000a00 */
[----:B------:R-:W-:Y:S01]  /*4aa0*/  IADD3 R10, P3, P4, R6, R4, R7 ;  /* 0x00000004060a7210 */ /* 0x000fe20007c7e007 */
[----:B------:R-:W-:Y:S01]  /*4ab0*/  IMAD.IADD R0, R13, 0x1, -R0 ;  /* 0x000000010d007824 */ /* 0x000fe200078e0a00 */
[----:B------:R-:W-:-:S02]  /*4ac0*/  LOP3.LUT R5, R2, 0x3fffe000, RZ, 0xc0, !PT ;  /* 0x3fffe00002057812 */ /* 0x000fc400078ec0ff */
[----:B------:R-:W-:-:S03]  /*4ad0*/  SHF.R.S32.HI R6, RZ, 0x1f, R6 ;  /* 0x0000001fff067819 */ /* 0x000fc60000011406 */
[----:B------:R-:W-:Y:S01]  /*4ae0*/  IMAD R5, R0, 0x4, R5 ;  /* 0x0000000400057824 */ /* 0x000fe200078e0205 */
[----:B------:R-:W-:-:S04]  /*4af0*/  IADD3.X R13, R6, R8, R11, P3, P4 ;  /* 0x00000008060d7210 */ /* 0x000fc80001fe840b */
[----:B------:R-:W-:Y:S01]  /*4b00*/  LEA R8, R5, UR4, 0x2 ;  /* 0x0000000405087c11 */ /* 0x000fe2000f8e10ff */
[----:B------:R-:W-:Y:S02]  /*4b10*/  IMAD.SHL.U32 R5, R20, 0x4000, RZ ;  /* 0x0000400014057824 */ /* 0x000fe400078e00ff */
[----:B------:R-:W2:Y:S02]  /*4b20*/  LDC.64 R20, c[0x0][0x848] ;  /* 0x00021200ff147b82 */ /* 0x000ea40000000a00 */
[----:B------:R3:W-:Y:S04]  /*4b30*/  STS.128 [R8], R24 ;  /* 0x0000001808007388 */ /* 0x0007e80000000c00 */
[----:B------:R4:W-:Y:S04]  /*4b40*/  STS.128 [R8+0x800], R28 ;  /* 0x0008001c08007388 */ /* 0x0009e80000000c00 */
[----:B------:R4:W-:Y:S04]  /*4b50*/  STS.128 [R8+0x1000], R32 ;  /* 0x0010002008007388 */ /* 0x0009e80000000c00 */
[----:B------:R4:W-:Y:S01]  /*4b60*/  STS.128 [R8+0x1800], R36 ;  /* 0x0018002408007388 */ /* 0x0009e20000000c00 */
[----:B---3--:R-:W3:Y:S03]  /*4b70*/  LDC.64 R24, c[0x0][0x828] ;  /* 0x00020a00ff187b82 */ /* 0x008ee60000000a00 */
        /* <DEDUP_REMOVED lines=12> */
[----:B------:R-:W-:-:S05]  /*4c40*/  @P0 IMAD R3, R228, 0x80, R3 ;  /* 0x00000080e4030824 */ /* 0x000fca00078e0203 */
[----:B------:R-:W-:-:S04]  /*4c50*/  @P0 SHF.R.S32.HI R0, RZ, 0x1f, R3 ;  /* 0x0000001fff000819 */ /* 0x000fc80000011403 */
[----:B------:R-:W-:-:S05]  /*4c60*/  @P0 LEA.HI R0, R0, R3, RZ, 0x7 ;  /* 0x0000000300000211 */ /* 0x000fca00078f38ff */
[----:B------:R-:W-:-:S05]  /*4c70*/  @P0 IMAD.SHL.U32 R0, R0, 0x80, RZ ;  /* 0x0000008000000824 */ /* 0x000fca00078e00ff */
[----:B------:R-:W-:Y:S01]  /*4c80*/  @P0 LOP3.LUT R2, R0, 0xffffc000, RZ, 0xc0, !PT ;  /* 0xffffc00000020812 */ /* 0x000fe200078ec0ff */
[----:B-1----:R-:W-:-:S03]  /*4c90*/  IMAD R0, R11, R14, RZ ;  /* 0x0000000e0b007224 */ /* 0x002fc600078e02ff */
[----:B------:R-:W-:Y:S02]  /*4ca0*/  @P0 SHF.R.S32.HI R3, RZ, 0x1f, R2 ;  /* 0x0000001fff030819 */ /* 0x000fe40000011402 */
[----:B------:R-:W-:-:S06]  /*4cb0*/  @!P0 CS2R R2, SRZ ;  /* 0x0000000000028805 */ /* 0x000fcc000001ff00 */
[----:B------:R-:W-:Y:S01]  /*4cc0*/  IADD3 R4, P3, R5, R2, RZ ;  /* 0x0000000205047210 */ /* 0x000fe20007f7e0ff */
[----:B------:R-:W-:Y:S02]  /*4cd0*/  IMAD R2, R11, R16, RZ ;  /* 0x000000100b027224 */ /* 0x000fe400078e02ff */
[----:B------:R-:W-:Y:S01]  /*4ce0*/  IMAD R11, R7, R15, R0 ;  /* 0x0000000f070b7224 */ /* 0x000fe200078e0200 */
[----:B------:R-:W-:Y:S01]  /*4cf0*/  LEA.HI.X.SX32 R5, R5, R3, 0x1, P3 ;  /* 0x0000000305057211 */ /* 0x000fe200018f0eff */
[C---:B------:R-:W-:Y:S01]  /*4d00*/  IMAD R17, R7.reuse, R17, R2 ;  /* 0x0000001107117224 */ /* 0x040fe200078e0202 */
[----:B------:R-:W-:Y:S01]  /*4d10*/  SHF.R.S32.HI R0, RZ, 0x1f, R228 ;  /* 0x0000001fff007819 */ /* 0x000fe200000114e4 */
[----:B------:R-:W-:-:S03]  /*4d20*/  IMAD.WIDE.U32 R2, R7, R14, R4 ;  /* 0x0000000e07027225 */ /* 0x000fc600078e0004 */
[----:B------:R-:W-:Y:S02]  /*4d30*/  SEL R15, R0, RZ, !P0 ;  /* 0x000000ff000f7207 */ /* 0x000fe40004000000 */
[----:B------:R-:W-:Y:S01]  /*4d40*/  SHF.L.U64.HI R14, R10, 0x2, R13 ;  /* 0x000000020a0e7819 */ /* 0x000fe2000001020d */
[----:B------:R-:W-:Y:S01]  /*4d50*/  IMAD.IADD R3, R3, 0x1, R11 ;  /* 0x0000000103037824 */ /* 0x000fe200078e020b */
[----:B------:R-:W-:Y:S01]  /*4d60*/  SEL R11, R228, RZ, !P0 ;  /* 0x000000ffe40b7207 */ /* 0x000fe20004000000 */
[----:B------:R-:W-:-:S04]  /*4d70*/  IMAD.WIDE.U32 R4, R7, R16, R4 ;  /* 0x0000001007047225 */ /* 0x000fc800078e0004 */
[----:B------:R-:W-:Y:S02]  /*4d80*/  IMAD R0, R15, R18, RZ ;  /* 0x000000120f007224 */ /* 0x000fe400078e02ff */
[----:B------:R-:W-:Y:S02]  /*4d90*/  IMAD.SHL.U32 R16, R10, 0x4, RZ ;  /* 0x000000040a107824 */ /* 0x000fe400078e00ff */
[----:B------:R-:W-:Y:S02]  /*4da0*/  IMAD.IADD R5, R5, 0x1, R17 ;  /* 0x0000000105057824 */ /* 0x000fe400078e0211 */
[----:B------:R-:W-:Y:S01]  /*4db0*/  IMAD R17, R11, R19, R0 ;  /* 0x000000130b117224 */ /* 0x000fe200078e0200 */
[----:B------:R-:W-:Y:S01]  /*4dc0*/  IADD3 R6, P4, R16, UR6, RZ ;  /* 0x0000000610067c10 */ /* 0x000fe2000ff9e0ff */
[----:B--2---:R-:W-:Y:S02]  /*4dd0*/  IMAD R0, R15, R20, RZ ;  /* 0x000000140f007224 */ /* 0x004fe400078e02ff */
[----:B------:R-:W-:-:S04]  /*4de0*/  IMAD.WIDE.U32 R2, R11, R18, R2 ;  /* 0x000000120b027225 */ /* 0x000fc800078e0002 */
[----:B------:R-:W-:Y:S01]  /*4df0*/  IMAD.WIDE.U32 R4, R11, R20, R4 ;  /* 0x000000140b047225 */ /* 0x000fe200078e0004 */
[----:B------:R-:W-:-:S03]  /*4e00*/  LEA R22, P3, R2, R22, 0x2 ;  /* 0x0000001602167211 */ /* 0x000fc600078610ff */
[----:B------:R-:W-:Y:S01]  /*4e10*/  IMAD.MOV R10, RZ, RZ, -R7 ;  /* 0x000000ffff0a7224 */ /* 0x000fe200078e0a07 */
[----:B------:R-:W-:Y:S01]  /*4e20*/  IADD3.X R7, R14, UR7, RZ, P4, !PT ;  /* 0x000000070e077c10 */ /* 0x000fe2000a7fe4ff */
[----:B------:R-:W-:Y:S01]  /*4e30*/  IMAD R11, R11, R21, R0 ;  /* 0x000000150b0b7224 */ /* 0x000fe200078e0200 */
[----:B---3--:R-:W-:Y:S01]  /*4e40*/  LEA R24, P0, R4, R24, 0x2 ;  /* 0x0000001804187211 */ /* 0x008fe200078010ff */
[----:B------:R-:W-:Y:S02]  /*4e50*/  IMAD R13, R12, R10, R9 ;  /* 0x0000000a0c0d7224 */ /* 0x000fe400078e0209 */
[----:B------:R-:W-:Y:S02]  /*4e60*/  IMAD.IADD R10, R3, 0x1, R17 ;  /* 0x00000001030a7824 */ /* 0x000fe400078e0211 */
[----:B------:R-:W-:Y:S01]  /*4e70*/  IMAD.IADD R9, R5, 0x1, R11 ;  /* 0x0000000105097824 */ /* 0x000fe200078e020b */
[----:B----4-:R-:W-:Y:S07]  /*4e80*/  @P2 BRA `(.L_x_981) ;  /* 0x0000000000142947 */ /* 0x010fee0003800000 */
.L_x_982:
[----:B------:R-:W2:Y:S04]  /*4e90*/  LDG.E.STRONG.GPU R0, desc[UR38][R6.64] ;  /* 0x0000002606007981 */ /* 0x000ea8000c1ef900 */
[----:B--2---:R-:W-:Y:S01]  /*4ea0*/  CCTL.IVALL ;  /* 0x00000000ff00798f */ /* 0x004fe20002000000 */
[----:B------:R-:W-:Y:S05]  /*4eb0*/  YIELD ;  /* 0x0000000000007946 */ /* 0x000fea0003800000 */
[----:B------:R-:W-:-:S13]  /*4ec0*/  ISETP.NE.AND P2, PT, R0, R13, PT ;  /* 0x0000000d0000720c */ /* 0x000fda0003f45270 */
[----:B------:R-:W-:Y:S05]  /*4ed0*/  @P2 BRA `(.L_x_982) ;  /* 0xfffffffc00ec2947 */ /* 0x000fea000383ffff */
.L_x_981:
[----:B------:R-:W-:Y:S05]  /*4ee0*/  BSYNC B0 ;  /* 0x0000000000007941 */ /* 0x000fea0003800000 */
.L_x_980:
[----:B------:R-:W-:Y:S01]  /*4ef0*/  UMOV UR5, 0xffffffff ;  /* 0xffffffff00057882 */ /* 0x000fe20000000000 */
[----:B------:R-:W-:Y:S02]  /*4f00*/  LEA.HI.X R10, R2, R23, R10, 0x2, P3 ;  /* 0x00000017020a7211 */ /* 0x000fe400018f140a */
[----:B------:R-:W-:Y:S01]  /*4f10*/  LEA.HI.X R9, R4, R25, R9, 0x2, P0 ;  /* 0x0000001904097211 */ /* 0x000fe200000f1409 */
[----:B------:R-:W-:Y:S06]  /*4f20*/  BRA.DIV UR5, `(.L_x_983) ;  /* 0x00000042059c7947 */ /* 0x000fec000b800000 */
[----:B------:R-:W-:Y:S01]  /*4f30*/  NOP ;  /* 0x0000000000007918 */ /* 0x000fe20000000000 */
.L_x_1073:
        /* <DEDUP_REMOVED lines=16> */
.L_x_986:
[----:B------:R-:W-:Y:S01]  /*5040*/  @P0 ELECT P2, URZ, PT ;  /* 0x00000000003f082f */ /* 0x000fe20003840000 */
[----:B------:R1:W-:-:S12]  /*5050*/  UBLKRED.G.S.ADD.F32.RN [UR6], [UR4], UR5, desc[UR8] ;  /* 0x00000806040073bb */ /* 0x0003d800080a1405 */
[----:B------:R-:W-:Y:S02]  /*5060*/  @P2 PLOP3.LUT P0, PT, P2, PT, PT, 0x8, 0x0 ;  /* 0x000000000000281c */ /* 0x000fe4000170e170 */
[----:B------:R-:W-:-:S11]  /*5070*/  PLOP3.LUT P2, PT, PT, PT, PT, 0x8, 0x0 ;  /* 0x000000000000781c */ /* 0x000fd60003f4e170 */
[----:B-1----:R-:W-:Y:S05]  /*5080*/  @P0 BRA.U.ANY `(.L_x_986) ;  /* 0xfffffffd00ec0947 */ /* 0x002fea000393ffff */
[----:B------:R0:W-:Y:S01]  /*5090*/  UTMACMDFLUSH ;  /* 0x00000000000079b7 */ /* 0x0001e20000000000 */
[----:B------:R-:W-:-:S04]  /*50a0*/  DEPBAR.LE SB0, 0x0 ;  /* 0x000080000000791a */ /* 0x000fc80000000000 */
.L_x_985:
[----:B------:R-:W-:Y:S05]  /*50b0*/  BSYNC B0 ;  /* 0x0000000000007941 */ /* 0x000fea0003800000 */
.L_x_984:
        /* <DEDUP_REMOVED lines=14> */
.L_x_988:
[----:B------:R-:W-:Y:S05]  /*51a0*/  BSYNC B0 ;  /* 0x0000000000007941 */ /* 0x000fea0003800000 */
.L_x_987:
        /* <DEDUP_REMOVED lines=22> */
.L_x_991:
[----:B------:R-:W2:Y:S04]  /*5310*/  LDG.E.STRONG.GPU R0, desc[UR38][R2.64] ;  /* 0x0000002602007981 */ /* 0x000ea8000c1ef900 */
[----:B--2---:R-:W-:Y:S01]  /*5320*/  CCTL.IVALL ;  /* 0x00000000ff00798f */ /* 0x004fe20002000000 */
[----:B------:R-:W-:Y:S05]  /*5330*/  YIELD ;  /* 0x0000000000007946 */ /* 0x000fea0003800000 */
[----:B------:R-:W-:-:S13]  /*5340*/  ISETP.NE.AND P0, PT, R0, R13, PT ;  /* 0x0000000d0000720c */ /* 0x000fda0003f05270 */
[----:B------:R-:W-:Y:S05]  /*5350*/  @P0 BRA `(.L_x_991) ;  /* 0xfffffffc00ec0947 */ /* 0x000fea000383ffff */
.L_x_990:
[----:B------:R-:W-:Y:S05]  /*5360*/  BSYNC B0 ;  /* 0x0000000000007941 */ /* 0x000fea0003800000 */
.L_x_989:
[----:B------:R-:W-:-:S03]  /*5370*/  UMOV UR5, 0xffffffff ;  /* 0xffffffff00057882 */ /* 0x000fc60000000000 */
[----:B------:R-:W-:Y:S05]  /*5380*/  BRA.DIV UR5, `(.L_x_992) ;  /* 0x0000003e05a07947 */ /* 0x000fea000b800000 */
[----:B------:R-:W-:Y:S01]  /*5390*/  NOP ;  /* 0x0000000000007918 */ /* 0x000fe20000000000 */
.L_x_1076:
        /* <DEDUP_REMOVED lines=14> */
[----:B------:R-:W-:Y:S01]  /*5480*/  PLOP3.LUT P0, PT, PT, PT, PT, 0x80, 0x0 ;  /* 0x000000000000781c */ /* 0x000fe20003f0f070 */
[----:B------:R-:W-:-:S12]  /*5490*/  UMOV UR9, 0x14f00000 ;  /* 0x14f0000000097882 */ /* 0x000fd80000000000 */
.L_x_995:
[----:B------:R-:W-:Y:S01]  /*54a0*/  @P0 ELECT P2, URZ, PT ;  /* 0x00000000003f082f */ /* 0x000fe20003840000 */
[----:B------:R2:W-:-:S12]  /*54b0*/  UBLKRED.G.S.ADD.F32.RN [UR6], [UR4], UR5, desc[UR8] ;  /* 0x00000806040073bb */ /* 0x0005d800080a1405 */
[----:B------:R-:W-:Y:S02]  /*54c0*/  @P2 PLOP3.LUT P0, PT, P2, PT, PT, 0x8, 0x0 ;  /* 0x000000000000281c */ /* 0x000fe4000170e170 */
[----:B------:R-:W-:-:S11]  /*54d0*/  PLOP3.LUT P2, PT, PT, PT, PT, 0x8, 0x0 ;  /* 0x000000000000781c */ /* 0x000fd60003f4e170 */
[----:B--2---:R-:W-:Y:S05]  /*54e0*/  @P0 BRA.U.ANY `(.L_x_995) ;  /* 0xfffffffd00ec0947 */ /* 0x004fea000393ffff */
[----:B------:R0:W-:Y:S01]  /*54f0*/  UTMACMDFLUSH ;  /* 0x00000000000079b7 */ /* 0x0001e20000000000 */
[----:B------:R-:W-:-:S04]  /*5500*/  DEPBAR.LE SB0, 0x0 ;  /* 0x000080000000791a */ /* 0x000fc80000000000 */
.L_x_994:
[----:B------:R-:W-:Y:S05]  /*5510*/  BSYNC B0 ;  /* 0x0000000000007941 */ /* 0x000fea0003800000 */
.L_x_993:
        /* <DEDUP_REMOVED lines=14> */
.L_x_951:
        /* <DEDUP_REMOVED lines=21> */
.L_x_997:
        /* <DEDUP_REMOVED lines=13> */
.L_x_999:
[----:B------:R-:W-:-:S05]  /*5820*/  ULDC UR4, c[0x0][0x8c4] ;  /* 0x0002310000047ab9 */ /* 0x000fca0000000800 */
.L_x_998:
        /* <DEDUP_REMOVED lines=37> */
.L_x_1000:
        /* <DEDUP_REMOVED lines=20> */
[----:B------:R-:W-:-:S02]  /*5bc0*/  USEL UR13, UR5, URZ, !UP0 ;  /* 0x0000003f050d7287 */ /* 0x000fc4000c000000 */
[----:B------:R-:W-:Y:S01]  /*5bd0*/  UIADD3 UR8, UP0, UR6, UR14, URZ ;  /* 0x0000000e06087290 */ /* 0x000fe2000ff1e03f */
[----:B------:R-:W-:Y:S01]  /*5be0*/  SHF.R.S32.HI R3, RZ, 0x6, R3 ;  /* 0x00000006ff037819 */ /* 0x000fe20000011403 */
[----:B------:R-:W-:Y:S01]  /*5bf0*/  UIADD3 UR5, UR15, UR9, URZ ;  /* 0x000000090f057290 */ /* 0x000fe2000fffe03f */
[----:B------:R-:W-:Y:S01]  /*5c00*/  ULDC UR10, c[0x0][0x288] ;  /* 0x0000a200000a7ab9 */ /* 0x000fe20000000800 */
[----:B------:R-:W-:Y:S01]  /*5c10*/  ULDC.64 UR16, c[0x0][0x2e0] ;  /* 0x0000b80000107ab9 */ /* 0x000fe20000000a00 */
[----:B------:R-:W-:Y:S01]  /*5c20*/  UIMAD UR12, UR12, UR10, URZ ;  /* 0x0000000a0c0c72a4 */ /* 0x000fe2000f8e023f */
[----:B------:R-:W-:Y:S01]  /*5c30*/  VIMNMX R3, R3, 0x1, !PT ;  /* 0x0000000103037848 */ /* 0x000fe20007fe0100 */
[----:B------:R-:W-:Y:S01]  /*5c40*/  ULDC UR11, c[0x0][0x760] ;  /* 0x0001d800000b7ab9 */ /* 0x000fe20000000800 */
[----:B------:R-:W-:Y:S02]  /*5c50*/  UIADD3.X UR9, UR7, UR5, URZ, UP0, !UPT ;  /* 0x0000000507097290 */ /* 0x000fe400087fe43f */
[----:B------:R-:W-:Y:S01]  /*5c60*/  UIMAD UR13, UR13, UR16, URZ ;  /* 0x000000100d0d72a4 */ /* 0x000fe2000f8e023f */
[----:B------:R-:W-:Y:S01]  /*5c70*/  LOP3.LUT R6, R3, 0x1, RZ, 0xc0, !PT ;  /* 0x0000000103067812 */ /* 0x000fe200078ec0ff */
[----:B------:R-:W-:-:S02]  /*5c80*/  UIMAD UR10, UR10, UR11, URZ ;  /* 0x0000000b0a0a72a4 */ /* 0x000fc4000f8e023f */
[----:B------:R-:W-:Y:S02]  /*5c90*/  UIADD3 UR11, UP0, UR12, UR19, URZ ;  /* 0x000000130c0b7290 */ /* 0x000fe4000ff1e03f */
[----:B------:R-:W-:Y:S01]  /*5ca0*/  UIMAD UR13, UR18, UR17, UR13 ;  /* 0x00000011120d72a4 */ /* 0x000fe2000f8e020d */
[----:B-1----:R-:W-:Y:S01]  /*5cb0*/  LOP3.LUT R0, R4, 0x1f, RZ, 0xc0, !PT ;  /* 0x0000001f04007812 */ /* 0x002fe200078ec0ff */
[----:B------:R-:W-:Y:S02]  /*5cc0*/  UIMAD.WIDE.U32 UR8, UR18, UR16, UR8 ;  /* 0x00000010120872a5 */ /* 0x000fe4000f8e0008 */
[----:B------:R-:W-:Y:S01]  /*5cd0*/  ULEA.HI.X.SX32 UR12, UR12, UR4, 0x1, UP0 ;  /* 0x000000040c0c7291 */ /* 0x000fe200080f0e3f */
[----:B------:R-:W-:Y:S01]  /*5ce0*/  ELECT P0, URZ, PT ;  /* 0x00000000003f782f */ /* 0x000fe20003800000 */
        /* <DEDUP_REMOVED lines=19> */
.L_x_1026:
        /* <DEDUP_REMOVED lines=17> */
.L_x_1004:
[----:B------:R-:W2:Y:S04]  /*5f30*/  LDG.E.STRONG.GPU R5, desc[UR38][R2.64] ;  /* 0x0000002602057981 */ /* 0x000ea8000c1ef900 */
[----:B--2---:R-:W-:Y:S01]  /*5f40*/  CCTL.IVALL ;  /* 0x00000000ff00798f */ /* 0x004fe20002000000 */
[----:B------:R-:W-:Y:S05]  /*5f50*/  YIELD ;  /* 0x0000000000007946 */ /* 0x000fea0003800000 */
[----:B------:R-:W-:-:S13]  /*5f60*/  ISETP.NE.AND P3, PT, R5, UR24, PT ;  /* 0x0000001805007c0c */ /* 0x000fda000bf65270 */
[----:B------:R-:W-:Y:S05]  /*5f70*/  @P3 BRA `(.L_x_1004) ;  /* 0xfffffffc00ec3947 */ /* 0x000fea000383ffff */
.L_x_1003:
[----:B------:R-:W-:Y:S05]  /*5f80*/  BSYNC B0 ;  /* 0x0000000000007941 */ /* 0x000fea0003800000 */
.L_x_1002:
[----:B------:R-:W-:-:S03]  /*5f90*/  UMOV UR22, 0xffffffff ;  /* 0xffffffff00167882 */ /* 0x000fc60000000000 */
[----:B------:R-:W-:Y:S05]  /*5fa0*/  BRA.DIV UR22, `(.L_x_1005) ;  /* 0x0000003216b47947 */ /* 0x000fea000b800000 */
[----:B------:R-:W-:Y:S01]  /*5fb0*/  NOP ;  /* 0x0000000000007918 */ /* 0x000fe20000000000 */
.L_x_1079:
        /* <DEDUP_REMOVED lines=19> */
.L_x_1007:
[----:B------:R-:W-:Y:S05]  /*60f0*/  BSYNC B0 ;  /* 0x0000000000007941 */ /* 0x000fea0003800000 */
.L_x_1006:
        /* <DEDUP_REMOVED lines=13> */
.L_x_1009:
[----:B------:R-:W-:Y:S05]  /*61d0*/  BSYNC B0 ;  /* 0x0000000000007941 */ /* 0x000fea0003800000 */
.L_x_1008:
[----:B------:R-:W-:Y:S06]  /*61e0*/  BAR.ARV 0xa, 0xa0 ;  /* 0x0282800000007b1d */ /* 0x000fec0000002000 */
[----:B------:R-:W-:Y:S04]  /*61f0*/  BSSY B0, `(.L_x_1010) ;  /* 0x0000003000007945 */ /* 0x000fe80003800000 */
[----:B------:R-:W-:Y:S05]  /*6200*/  @!P0 BRA `(.L_x_1011) ;  /* 0x0000000000048947 */ /* 0x000fea0003800000 */
[----:B------:R-:W-:-:S04]  /*6210*/  DEPBAR.LE SB0, 0x0 ;  /* 0x000080000000791a */ /* 0x000fc80000000000 */
.L_x_1011:
[----:B------:R-:W-:Y:S05]  /*6220*/  BSYNC B0 ;  /* 0x0000000000007941 */ /* 0x000fea0003800000 */
.L_x_1010:
        /* <DEDUP_REMOVED lines=19> */
.L_x_1013:
[----:B------:R-:W-:Y:S05]  /*6360*/  BSYNC B0 ;  /* 0x0000000000007941 */ /* 0x000fea0003800000 */
.L_x_1012:
        /* <DEDUP_REMOVED lines=9> */
.L_x_1016:
[----:B------:R-:W2:Y:S04]  /*6400*/  LDG.E.STRONG.GPU R5, desc[UR38][R2.64] ;  /* 0x0000002602057981 */ /* 0x000ea8000c1ef900 */
[----:B--2---:R-:W-:Y:S01]  /*6410*/  CCTL.IVALL ;  /* 0x00000000ff00798f */ /* 0x004fe20002000000 */
[----:B------:R-:W-:Y:S05]  /*6420*/  YIELD ;  /* 0x0000000000007946 */ /* 0x000fea0003800000 */
[----:B------:R-:W-:-:S13]  /*6430*/  ISETP.NE.AND P3, PT, R5, UR24, PT ;  /* 0x0000001805007c0c */ /* 0x000fda000bf65270 */
[----:B------:R-:W-:Y:S05]  /*6440*/  @P3 BRA `(.L_x_1016) ;  /* 0xfffffffc00ec3947 */ /* 0x000fea000383ffff */
.L_x_1015:
[----:B------:R-:W-:Y:S05]  /*6450*/  BSYNC B0 ;  /* 0x0000000000007941 */ /* 0x000fea0003800000 */
.L_x_1014:
[----:B------:R-:W-:-:S03]  /*6460*/  UMOV UR6, 0xffffffff ;  /* 0xffffffff00067882 */ /* 0x000fc60000000000 */
[----:B------:R-:W-:Y:S05]  /*6470*/  BRA.DIV UR6, `(.L_x_1017) ;  /* 0x0000002e069c7947 */ /* 0x000fea000b800000 */
[----:B------:R-:W-:Y:S01]  /*6480*/  NOP ;  /* 0x0000000000007918 */ /* 0x000fe20000000000 */
.L_x_1082:
        /* <DEDUP_REMOVED lines=13> */
.L_x_1019:
[----:B------:R-:W-:Y:S05]  /*6560*/  BSYNC B0 ;  /* 0x0000000000007941 */ /* 0x000fea0003800000 */
.L_x_1018:
        /* <DEDUP_REMOVED lines=13> */
.L_x_1021:
[----:B------:R-:W-:Y:S05]  /*6640*/  BSYNC B0 ;  /* 0x0000000000007941 */ /* 0x000fea0003800000 */
.L_x_1020:
[----:B------:R-:W-:Y:S06]  /*6650*/  BAR.ARV 0xa, 0xa0 ;  /* 0x0282800000007b1d */ /* 0x000fec0000002000 */
[----:B------:R-:W-:Y:S04]  /*6660*/  BSSY B0, `(.L_x_1022) ;  /* 0x0000003000007945 */ /* 0x000fe80003800000 */
[----:B------:R-:W-:Y:S05]  /*6670*/  @!P0 BRA `(.L_x_1023) ;  /* 0x0000000000048947 */ /* 0x000fea0003800000 */
[----:B------:R-:W-:-:S04]  /*6680*/  DEPBAR.LE SB0, 0x0 ;  /* 0x000080000000791a */ /* 0x000fc80000000000 */
.L_x_1023:
[----:B------:R-:W-:Y:S05]  /*6690*/  BSYNC B0 ;  /* 0x0000000000007941 */ /* 0x000fea0003800000 */
.L_x_1022:
        /* <DEDUP_REMOVED lines=19> */
.L_x_1025:
[----:B------:R-:W-:Y:S05]  /*67d0*/  BSYNC B0 ;  /* 0x0000000000007941 */ /* 0x000fea0003800000 */
.L_x_1024:
[----:B------:R-:W-:Y:S02]  /*67e0*/  UIADD3 UR4, UR4, 0x2, URZ ;  /* 0x0000000204047890 */ /* 0x000fe4000fffe03f */
[----:B------:R-:W-:Y:S01]  /*67f0*/  UIADD3 UR5, UR5, 0x1, URZ ;  /* 0x0000000105057890 */ /* 0x000fe2000fffe03f */
[----:B------:R-:W-:Y:S11]  /*6800*/  @P2 BRA `(.L_x_1026) ;  /* 0xfffffff400842947 */ /* 0x000ff6000383ffff */
.L_x_1001:
        /* <DEDUP_REMOVED lines=13> */
.L_x_1029:
[----:B------:R-:W2:Y:S04]  /*68e0*/  LDG.E.STRONG.GPU R0, desc[UR38][R2.64] ;  /* 0x0000002602007981 */ /* 0x000ea8000c1ef900 */
[----:B--2---:R-:W-:Y:S01]  /*68f0*/  CCTL.IVALL ;  /* 0x00000000ff00798f */ /* 0x004fe20002000000 */
[----:B------:R-:W-:Y:S05]  /*6900*/  YIELD ;  /* 0x0000000000007946 */ /* 0x000fea0003800000 */
[----:B------:R-:W-:-:S13]  /*6910*/  ISETP.NE.AND P1, PT, R0, UR24, PT ;  /* 0x0000001800007c0c */ /* 0x000fda000bf25270 */
[----:B------:R-:W-:Y:S05]  /*6920*/  @P1 BRA `(.L_x_1029) ;  /* 0xfffffffc00ec1947 */ /* 0x000fea000383ffff */
.L_x_1028:
[----:B------:R-:W-:Y:S05]  /*6930*/  BSYNC B0 ;  /* 0x0000000000007941 */ /* 0x000fea0003800000 */
.L_x_1027:
[----:B------:R-:W-:-:S03]  /*6940*/  UMOV UR5, 0xffffffff ;  /* 0xffffffff00057882 */ /* 0x000fc60000000000 */
[----:B------:R-:W-:Y:S05]  /*6950*/  BRA.DIV UR5, `(.L_x_1030) ;  /* 0x0000002a05807947 */ /* 0x000fea000b800000 */
[----:B------:R-:W-:Y:S01]  /*6960*/  NOP ;  /* 0x0000000000007918 */ /* 0x000fe20000000000 */
.L_x_1085:
        /* <DEDUP_REMOVED lines=22> */
.L_x_1032:
[----:B------:R-:W-:Y:S05]  /*6ad0*/  BSYNC B0 ;  /* 0x0000000000007941 */ /* 0x000fea0003800000 */
.L_x_1031:
        /* <DEDUP_REMOVED lines=20> */
.L_x_1034:
[----:B------:R-:W-:Y:S05]  /*6c20*/  BSYNC B0 ;  /* 0x0000000000007941 */ /* 0x000fea0003800000 */
.L_x_1033:
[----:B------:R-:W-:Y:S06]  /*6c30*/  BAR.ARV 0xa, 0xa0 ;  /* 0x0282800000007b1d */ /* 0x000fec0000002000 */
[----:B------:R-:W-:Y:S04]  /*6c40*/  BSSY B0, `(.L_x_1035) ;  /* 0x0000003000007945 */ /* 0x000fe80003800000 */
[----:B------:R-:W-:Y:S05]  /*6c50*/  @!P0 BRA `(.L_x_1036) ;  /* 0x0000000000048947 */ /* 0x000fea0003800000 */
[----:B------:R-:W-:-:S04]  /*6c60*/  DEPBAR.LE SB0, 0x0 ;  /* 0x000080000000791a */ /* 0x000fc80000000000 */
.L_x_1036:
[----:B------:R-:W-:Y:S05]  /*6c70*/  BSYNC B0 ;  /* 0x0000000000007941 */ /* 0x000fea0003800000 */
.L_x_1035:
        /* <DEDUP_REMOVED lines=19> */
.L_x_996:
        /* <DEDUP_REMOVED lines=10> */
.L_x_1037:
        /* <DEDUP_REMOVED lines=10> */
.L_x_1039:
[----:B------:R-:W3:Y:S02]  /*6ef0*/  LDC R5, c[0x0][0x8c4] ;  /* 0x00023100ff057b82 */ /* 0x000ee40000000800 */
.L_x_1038:
        /* <DEDUP_REMOVED lines=45> */
.L_x_1041:
        /* <DEDUP_REMOVED lines=66> */
.L_x_1086:
        /* <DEDUP_REMOVED lines=9> */
.L_x_1044:
        /* <DEDUP_REMOVED lines=82> */
.L_x_1055:
[----:B------:R-:W-:-:S04]  /*7ba0*/  SHF.L.U32 R21, R10, 0x1f, RZ ;  /* 0x0000001f0a157819 */ /* 0x000fc800000006ff */
[----:B-1----:R-:W1:Y:S02]  /*7bb0*/  SYNCS.PHASECHK.TRANS64.TRYWAIT P1, [R12+URZ+0x30840], R21 ;  /* 0x030840150c0075a7 */ /* 0x002e64000802017f */
[----:B-12--5:R-:W-:Y:S05]  /*7bc0*/  @!P1 BRA `(.L_x_1047) ;  /* 0x0000001800149947 */ /* 0x026fea0003800000 */
.L_x_1087:
[----:B------:R-:W-:Y:S05]  /*7bd0*/  @P0 BRA `(.L_x_1048) ;  /* 0x0000000000140947 */ /* 0x000fea0003800000 */
[----:B------:R-:W-:Y:S01]  /*7be0*/  ISETP.NE.AND P1, PT, R20, RZ, PT ;  /* 0x000000ff1400720c */ /* 0x000fe20003f25270 */
[----:B------:R-:W-:-:S04]  /*7bf0*/  IMAD.MOV.U32 R3, RZ, RZ, 0x4100 ;  /* 0x00004100ff037424 */ /* 0x000fc800078e00ff */
[----:B------:R2:W-:Y:S08]  /*7c00*/  SYNCS.ARRIVE.TRANS64 RZ, [R12+URZ+0x30830], R3 ;  /* 0x030830030cff79a7 */ /* 0x0005f0000800003f */
[----:B------:R-:W-:Y:S05]  /*7c10*/  @!P1 BRA `(.L_x_1048) ;  /* 0x0000000000049947 */ /* 0x000fea0003800000 */
[----:B------:R-:W-:Y:S01]  /*7c20*/  BPT.TRAP 0x1 ;  /* 0x000000040000795c */ /* 0x000fe20000300000 */
.L_x_1048:
        /* <DEDUP_REMOVED lines=37> */
.L_x_1088:
[----:B------:R-:W-:Y:S05]  /*7e80*/  @P0 BRA `(.L_x_1050) ;  /* 0x0000000000140947 */ /* 0x000fea0003800000 */
[----:B------:R-:W-:Y:S01]  /*7e90*/  ISETP.NE.AND P1, PT, R20, RZ, PT ;  /* 0x000000ff1400720c */ /* 0x000fe20003f25270 */
[----:B------:R-:W-:-:S04]  /*7ea0*/  IMAD.MOV.U32 R2, RZ, RZ, 0x4100 ;  /* 0x00004100ff027424 */ /* 0x000fc800078e00ff */
[----:B------:R3:W-:Y:S08]  /*7eb0*/  SYNCS.ARRIVE.TRANS64 RZ, [R12+URZ+0x30818], R2 ;  /* 0x030818020cff79a7 */ /* 0x0007f0000800003f */
[----:B------:R-:W-:Y:S05]  /*7ec0*/  @!P1 BRA `(.L_x_1050) ;  /* 0x0000000000049947 */ /* 0x000fea0003800000 */
[----:B------:R-:W-:Y:S01]  /*7ed0*/  BPT.TRAP 0x1 ;  /* 0x000000040000795c */ /* 0x000fe20000300000 */
.L_x_1050:
        /* <DEDUP_REMOVED lines=29> */
.L_x_1089:
        /* <DEDUP_REMOVED lines=9> */
.L_x_1052:
        /* <DEDUP_REMOVED lines=31> */
.L_x_1091:
[----:B------:R-:W-:Y:S05]  /*8330*/  @P0 BRA `(.L_x_1054) ;  /* 0x0000000000140947 */ /* 0x000fea0003800000 */
[----:B------:R-:W-:Y:S01]  /*8340*/  ISETP.NE.AND P1, PT, R20, RZ, PT ;  /* 0x000000ff1400720c */ /* 0x000fe20003f25270 */
[----:B-1----:R-:W-:-:S04]  /*8350*/  IMAD.MOV.U32 R5, RZ, RZ, 0x4100 ;  /* 0x00004100ff057424 */ /* 0x002fc800078e00ff */
[----:B------:R2:W-:Y:S08]  /*8360*/  SYNCS.ARRIVE.TRANS64 RZ, [R12+URZ+0x30810], R5 ;  /* 0x030810050cff79a7 */ /* 0x0005f0000800003f */
[----:B------:R-:W-:Y:S05]  /*8370*/  @!P1 BRA `(.L_x_1054) ;  /* 0x0000000000049947 */ /* 0x000fea0003800000 */
[----:B------:R-:W-:Y:S01]  /*8380*/  BPT.TRAP 0x1 ;  /* 0x000000040000795c */ /* 0x000fe20000300000 */
.L_x_1054:
        /* <DEDUP_REMOVED lines=30> */
.L_x_1046:
[----:B------:R-:W-:-:S13]  /*8570*/  ISETP.NE.AND P1, PT, R18, RZ, PT ;  /* 0x000000ff1200720c */ /* 0x000fda0003f25270 */
[----:B------:R-:W-:Y:S05]  /*8580*/  @!P1 BRA `(.L_x_1045) ;  /* 0x0000000400309947 */ /* 0x000fea0003800000 */
[----:B------:R-:W-:-:S04]  /*8590*/  SHF.L.U32 R13, R10, 0x1f, RZ ;  /* 0x0000001f0a0d7819 */ /* 0x000fc800000006ff */
[----:B------:R-:W1:Y:S02]  /*85a0*/  SYNCS.PHASECHK.TRANS64.TRYWAIT P1, [R12+URZ+0x30840], R13 ;  /* 0x0308400d0c0075a7 */ /* 0x000e64000802017f */
[----:B-1----:R-:W-:Y:S05]  /*85b0*/  @!P1 BRA `(.L_x_1056) ;  /* 0x0000000c00ec9947 */ /* 0x002fea0003800000 */
.L_x_1092:
[----:B------:R-:W-:Y:S05]  /*85c0*/  @P0 BRA `(.L_x_1057) ;  /* 0x0000000000140947 */ /* 0x000fea0003800000 */
[----:B------:R-:W-:Y:S01]  /*85d0*/  ISETP.NE.AND P1, PT, R20, RZ, PT ;  /* 0x000000ff1400720c */ /* 0x000fe20003f25270 */
[----:B------:R-:W-:-:S04]  /*85e0*/  IMAD.MOV.U32 R5, RZ, RZ, 0x4100 ;  /* 0x00004100ff057424 */ /* 0x000fc800078e00ff */
[----:B------:R2:W-:Y:S08]  /*85f0*/  SYNCS.ARRIVE.TRANS64 RZ, [R12+URZ+0x30830], R5 ;  /* 0x030830050cff79a7 */ /* 0x0005f0000800003f */
[----:B------:R-:W-:Y:S05]  /*8600*/  @!P1 BRA `(.L_x_1057) ;  /* 0x0000000000049947 */ /* 0x000fea0003800000 */
[----:B------:R-:W-:Y:S01]  /*8610*/  BPT.TRAP 0x1 ;  /* 0x000000040000795c */ /* 0x000fe20000300000 */
.L_x_1057:
        /* <DEDUP_REMOVED lines=34> */
.L_x_1093:
[----:B------:R-:W-:Y:S05]  /*8840*/  @P0 BRA `(.L_x_1059) ;  /* 0x0000000000140947 */ /* 0x000fea0003800000 */
[----:B------:R-:W-:Y:S01]  /*8850*/  ISETP.NE.AND P0, PT, R20, RZ, PT ;  /* 0x000000ff1400720c */ /* 0x000fe20003f05270 */
[----:B------:R-:W-:-:S04]  /*8860*/  IMAD.MOV.U32 R5, RZ, RZ, 0x4100 ;  /* 0x00004100ff057424 */ /* 0x000fc800078e00ff */
[----:B------:R3:W-:Y:S08]  /*8870*/  SYNCS.ARRIVE.TRANS64 RZ, [R12+URZ+0x30818], R5 ;  /* 0x030818050cff79a7 */ /* 0x0007f0000800003f */
[----:B------:R-:W-:Y:S05]  /*8880*/  @!P0 BRA `(.L_x_1059) ;  /* 0x0000000000048947 */ /* 0x000fea0003800000 */
[----:B------:R-:W-:Y:S01]  /*8890*/  BPT.TRAP 0x1 ;  /* 0x000000040000795c */ /* 0x000fe20000300000 */
.L_x_1059:
        /* <DEDUP_REMOVED lines=27> */
.L_x_1045:
[----:B-----5:R-:W-:Y:S01]  /*8a50*/  IMAD R4, R0, 0x8, R12 ;  /* 0x0000000800047824 */ /* 0x020fe200078e020c */
[----:B------:R-:W-:Y:S01]  /*8a60*/  SHF.L.U32 R3, R10, 0x1f, RZ ;  /* 0x0000001f0a037819 */ /* 0x000fe200000006ff */
[----:B------:R-:W3:Y:S03]  /*8a70*/  S2R R2, SR_TID.X ;  /* 0x0000000000027919 */ /* 0x000ee60000002100 */
[----:B------:R-:W4:Y:S01]  /*8a80*/  SYNCS.PHASECHK.TRANS64.TRYWAIT P0, [R4+URZ+0x30840], R3 ;  /* 0x03084003040075a7 */ /* 0x000f22000800017f */
[----:B---3--:R-:W-:-:S04]  /*8a90*/  LOP3.LUT R2, R2, 0x7f, RZ, 0xc0, !PT ;  /* 0x0000007f02027812 */ /* 0x008fc800078ec0ff */
[----:B------:R-:W-:Y:S01]  /*8aa0*/  ISETP.NE.AND P1, PT, R2, RZ, PT ;  /* 0x000000ff0200720c */ /* 0x000fe20003f25270 */
[----:B----4-:R-:W-:-:S12]  /*8ab0*/  @!P0 BRA `(.L_x_1060) ;  /* 0x0000000800d48947 */ /* 0x010fd80003800000 */
.L_x_1094:
[----:B------:R-:W-:Y:S05]  /*8ac0*/  @P1 BRA `(.L_x_1061) ;  /* 0x0000000000181947 */ /* 0x000fea0003800000 */
[----:B------:R-:W4:Y:S01]  /*8ad0*/  S2R R2, SR_TID.X ;  /* 0x0000000000027919 */ /* 0x000f220000002100 */
[----:B---3--:R-:W-:-:S04]  /*8ae0*/  IMAD.MOV.U32 R3, RZ, RZ, 0x4100 ;  /* 0x00004100ff037424 */ /* 0x008fc800078e00ff */
[----:B------:R3:W-:Y:S01]  /*8af0*/  SYNCS.ARRIVE.TRANS64 RZ, [R4+URZ+0x30830], R3 ;  /* 0x0308300304ff79a7 */ /* 0x0007e2000800003f */
[----:B----4-:R-:W-:-:S13]  /*8b00*/  LOP3.LUT P0, RZ, R2, 0x1f, RZ, 0xc0, !PT ;  /* 0x0000001f02ff7812 */ /* 0x010fda000780c0ff */
[----:B---3--:R-:W-:Y:S05]  /*8b10*/  @!P0 BRA `(.L_x_1061) ;  /* 0x0000000000048947 */ /* 0x008fea0003800000 */
[----:B------:R-:W-:Y:S01]  /*8b20*/  BPT.TRAP 0x1 ;  /* 0x000000040000795c */ /* 0x000fe20000300000 */
.L_x_1061:
        /* <DEDUP_REMOVED lines=41> */
.L_x_1042:
[----:B------:R-:W-:Y:S05]  /*8dc0*/  BSYNC B0 ;  /* 0x0000000000007941 */ /* 0x000fea0003800000 */
.L_x_1040:
[----:B------:R-:W-:-:S03]  /*8dd0*/  UMOV UR6, 0xffffffff ;  /* 0xffffffff00067882 */ /* 0x000fc60000000000 */
[----:B------:R-:W-:Y:S05]  /*8de0*/  BRA.DIV UR6, `(.L_x_1062) ;  /* 0x0000000a061c7947 */ /* 0x000fea000b800000 */
[----:B------:R-:W-:-:S13]  /*8df0*/  ELECT P0, URZ, PT ;  /* 0x00000000003f782f */ /* 0x000fda0003800000 */
.L_x_1097:
[----:B------:R-:W-:Y:S05]  /*8e00*/  @!P0 BRA `(.L_x_956) ;  /* 0x0000000000848947 */ /* 0x000fea0003800000 */
[----:B------:R-:W3:Y:S02]  /*8e10*/  LDL.LU R2, [R1] ;  /* 0x0000000001027983 */ /* 0x000ee40000300800 */
[----:B---3--:R-:W-:-:S04]  /*8e20*/  LOP3.LUT R2, R2, 0x2, RZ, 0xfc, !PT ;  /* 0x0000000202027812 */ /* 0x008fc800078efcff */
[----:B------:R-:W-:-:S13]  /*8e30*/  ISETP.NE.AND P0, PT, R2, 0x3, PT ;  /* 0x000000030200780c */ /* 0x000fda0003f05270 */
[----:B------:R-:W-:Y:S05]  /*8e40*/  @!P0 BRA `(.L_x_1063) ;  /* 0x0000000000048947 */ /* 0x000fea0003800000 */
[----:B--2---:R-:W-:Y:S01]  /*8e50*/  BPT.TRAP 0x1 ;  /* 0x000000040000795c */ /* 0x004fe20000300000 */
.L_x_1063:
        /* <DEDUP_REMOVED lines=15> */
.L_x_1098:
[----:B------:R-:W3:Y:S02]  /*8f50*/  SYNCS.PHASECHK.TRANS64.TRYWAIT P1, [R11+URZ], R2 ;  /* 0x000000020b0075a7 */ /* 0x000ee4000802017f */
[----:B---3--:R-:W-:Y:S05]  /*8f60*/  @!P1 BRA `(.L_x_1065) ;  /* 0x0000000400f49947 */ /* 0x008fea0003800000 */
.L_x_1099:
[----:B------:R-:W-:Y:S05]  /*8f70*/  @!P0 BRA `(.L_x_1066) ;  /* 0x0000000000048947 */ /* 0x000fea0003800000 */
[----:B--2---:R-:W-:Y:S01]  /*8f80*/  BPT.TRAP 0x1 ;  /* 0x000000040000795c */ /* 0x004fe20000300000 */
.L_x_1066:
[----:B------:R-:W-:-:S04]  /*8f90*/  VIADD R0, R6, 0x30840 ;  /* 0x0003084006007836 */ /* 0x000fc80000000000 */
[----:B------:R-:W-:-:S04]  /*8fa0*/  IMAD R9, R9, 0x8, R0 ;  /* 0x0000000809097824 */ /* 0x000fc800078e0200 */
[----:B------:R-:W4:Y:S02]  /*8fb0*/  SYNCS.PHASECHK.TRANS64.TRYWAIT P0, [R9+URZ], R4 ;  /* 0x00000004090075a7 */ /* 0x000f24000800017f */
[----:B----4-:R-:W-:Y:S05]  /*8fc0*/  @!P0 BRA `(.L_x_1067) ;  /* 0x0000000400f08947 */ /* 0x010fea0003800000 */
.L_x_1100:
[----:B------:R-:W-:-:S07]  /*8fd0*/  IMAD R3, R3, 0x8, R0 ;  /* 0x0000000803037824 */ /* 0x000fce00078e0200 */
.L_x_1068:
[----:B------:R1:W1:Y:S02]  /*8fe0*/  SYNCS.PHASECHK.TRANS64.TRYWAIT P0, [R3+URZ], R2 ;  /* 0x00000002030075a7 */ /* 0x000264000800017f */
[----:B-1----:R-:W-:Y:S05]  /*8ff0*/  @!P0 NANOSLEEP.SYNCS 0x989680 ;  /* 0x009896800000895d */ /* 0x002fea0003900000 */
[----:B------:R-:W1:Y:S02]  /*9000*/  @!P0 SYNCS.PHASECHK.TRANS64 P0, [R3+URZ], R2 ;  /* 0x00000002030085a7 */ /* 0x000e64000800007f */
[----:B-1----:R-:W-:Y:S05]  /*9010*/  @!P0 BRA `(.L_x_1068) ;  /* 0xfffffffc00f08947 */ /* 0x002fea000383ffff */
.L_x_956:
[----:B--2---:R-:W-:Y:S05]  /*9020*/  BSYNC B6 ;  /* 0x0000000000067941 */ /* 0x004fea0003800000 */
.L_x_950:
[----:B------:R-:W-:Y:S05]  /*9030*/  EXIT ;  /* 0x000000000000794d */ /* 0x000fea0003800000 */
.L_x_966:
[----:B------:R-:W-:Y:S02]  /*9040*/  IMAD.MOV.U32 R12, RZ, RZ, RZ ;  /* 0x000000ffff0c7224 */ /* 0x000fe400078e00ff */
[----:B------:R-:W-:Y:S02]  /*9050*/  IMAD.MOV.U32 R11, RZ, RZ, 0x1f ;  /* 0x0000001fff0b7424 */ /* 0x000fe400078e00ff */
[----:B------:R-:W-:-:S07]  /*9060*/  IMAD.MOV.U32 R15, RZ, RZ, -0x1 ;  /* 0xffffffffff0f7424 */ /* 0x000fce00078e00ff */
[----:B------:R-:W-:Y:S05]  /*9070*/  WARPSYNC.COLLECTIVE R15, `(.L_x_1069) ;  /* 0x000000000f087348 */ /* 0x000fea0003c00000 */
[----:B------:R1:W2:Y:S02]  /*9080*/  SHFL.IDX P6, R14, R13, R12, R11 ;  /* 0x0000000c0d0e7389 */ /* 0x0002a400000c000b */
[----:B-12---:R-:W-:Y:S01]  /*9090*/  ENDCOLLECTIVE ;  /* 0x000000000000791b */ /* 0x006fe20003800000 */
.L_x_1069:
[----:B------:R-:W-:Y:S05]  /*90a0*/  BRA `(.L_x_1070) ;  /* 0xffffff8000b07947 */ /* 0x000fea000383ffff */
.L_x_968:
[----:B--2---:R2:W3:Y:S02]  /*90b0*/  SYNCS.PHASECHK.TRANS64.TRYWAIT P0, [R16+URZ+0x30800], R21 ;  /* 0x03080015100075a7 */ /* 0x0044e4000800017f */
[----:B---3--:R-:W-:Y:S05]  /*90c0*/  @!P0 NANOSLEEP.SYNCS 0x989680 ;  /* 0x009896800000895d */ /* 0x008fea0003900000 */
[----:B------:R-:W3:Y:S02]  /*90d0*/  @!P0 SYNCS.PHASECHK.TRANS64 P0, [R16+URZ+0x30800], R21 ;  /* 0x03080015100085a7 */ /* 0x000ee4000800007f */
[----:B---3--:R-:W-:Y:S05]  /*90e0*/  @!P0 BRA `(.L_x_968) ;  /* 0xfffffffc00f08947 */ /* 0x008fea000383ffff */
[----:B------:R-:W-:Y:S05]  /*90f0*/  BRA `(.L_x_967) ;  /* 0xffffff8400507947 */ /* 0x000fea000383ffff */
.L_x_972:
[----:B----4-:R4:W1:Y:S02]  /*9100*/  SYNCS.PHASECHK.TRANS64.TRYWAIT P1, [R2+URZ+0x30810], R153 ;  /* 0x03081099020075a7 */ /* 0x010864000802017f */
[----:B-1----:R-:W-:Y:S05]  /*9110*/  @!P1 NANOSLEEP.SYNCS 0x989680 ;  /* 0x009896800000995d */ /* 0x002fea0003900000 */
[----:B------:R-:W1:Y:S02]  /*9120*/  @!P1 SYNCS.PHASECHK.TRANS64 P1, [R2+URZ+0x30810], R153 ;  /* 0x03081099020095a7 */ /* 0x000e64000802007f */
[----:B-1----:R-:W-:Y:S05]  /*9130*/  @!P1 BRA `(.L_x_972) ;  /* 0xfffffffc00f09947 */ /* 0x002fea000383ffff */
[----:B------:R-:W-:Y:S05]  /*9140*/  BRA `(.L_x_971) ;  /* 0xffffff8800907947 */ /* 0x000fea000383ffff */
.L_x_976:
[----:B------:R1:W1:Y:S02]  /*9150*/  SYNCS.PHASECHK.TRANS64.TRYWAIT P1, [R2+URZ+0x30830], R153 ;  /* 0x03083099020075a7 */ /* 0x000264000802017f */
[----:B-1----:R-:W-:Y:S05]  /*9160*/  @!P1 NANOSLEEP.SYNCS 0x989680 ;  /* 0x009896800000995d */ /* 0x002fea0003900000 */
[----:B------:R-:W1:Y:S02]  /*9170*/  @!P1 SYNCS.PHASECHK.TRANS64 P1, [R2+URZ+0x30830], R153 ;  /* 0x03083099020095a7 */ /* 0x000e64000802007f */
[----:B-1----:R-:W-:Y:S05]  /*9180*/  @!P1 BRA `(.L_x_976) ;  /* 0xfffffffc00f09947 */ /* 0x002fea000383ffff */
[----:B------:R-:W-:Y:S05]  /*9190*/  BRA `(.L_x_975) ;  /* 0xffffff8c00e87947 */ /* 0x000fea000383ffff */
.L_x_983:
[----:B------:R-:W-:Y:S01]  /*91a0*/  BSSY B0, `(.L_x_1071) ;  /* 0x0000005000007945 */ /* 0x000fe20003800000 */
[----:B------:R-:W-:-:S07]  /*91b0*/  IMAD.MOV.U32 R15, RZ, RZ, -0x1 ;  /* 0xffffffffff0f7424 */ /* 0x000fce00078e00ff */
[----:B------:R-:W-:Y:S05]  /*91c0*/  WARPSYNC.COLLECTIVE R15, `(.L_x_1072) ;  /* 0x000000000f087348 */ /* 0x000fea0003c00000 */
[----:B------:R-:W-:Y:S01]  /*91d0*/  NOP ;  /* 0x0000000000007918 */ /* 0x000fe20000000000 */
[----:B------:R-:W-:Y:S01]  /*91e0*/  ENDCOLLECTIVE ;  /* 0x000000000000791b */ /* 0x000fe20003800000 */
.L_x_1072:
[----:B------:R-:W-:Y:S05]  /*91f0*/  BSYNC B0 ;  /* 0x0000000000007941 */ /* 0x000fea0003800000 */
.L_x_1071:
[----:B------:R-:W-:Y:S05]  /*9200*/  BRA `(.L_x_1073) ;  /* 0xffffffbc004c7947 */ /* 0x000fea000383ffff */
.L_x_992:
[----:B------:R-:W-:Y:S01]  /*9210*/  BSSY B0, `(.L_x_1074) ;  /* 0x0000005000007945 */ /* 0x000fe20003800000 */
[----:B------:R-:W-:-:S07]  /*9220*/  IMAD.MOV.U32 R15, RZ, RZ, -0x1 ;  /* 0xffffffffff0f7424 */ /* 0x000fce00078e00ff */
[----:B-1----:R-:W-:Y:S05]  /*9230*/  WARPSYNC.COLLECTIVE R15, `(.L_x_1075) ;  /* 0x000000000f087348 */ /* 0x002fea0003c00000 */
[----:B------:R-:W-:Y:S01]  /*9240*/  NOP ;  /* 0x0000000000007918 */ /* 0x000fe20000000000 */
[----:B-1----:R-:W-:Y:S01]  /*9250*/  ENDCOLLECTIVE ;  /* 0x000000000000791b */ /* 0x002fe20003800000 */
.L_x_1075:
[----:B------:R-:W-:Y:S05]  /*9260*/  BSYNC B0 ;  /* 0x0000000000007941 */ /* 0x000fea0003800000 */
.L_x_1074:
[----:B------:R-:W-:Y:S05]  /*9270*/  BRA `(.L_x_1076) ;  /* 0xffffffc000487947 */ /* 0x000fea000383ffff */
.L_x_1005:
[----:B------:R-:W-:Y:S01]  /*9280*/  BSSY B0, `(.L_x_1077) ;  /* 0x0000005000007945 */ /* 0x000fe20003800000 */
[----:B------:R-:W-:-:S07]  /*9290*/  IMAD.MOV.U32 R15, RZ, RZ, -0x1 ;  /* 0xffffffffff0f7424 */ /* 0x000fce00078e00ff */
[----:B------:R-:W-:Y:S05]  /*92a0*/  WARPSYNC.COLLECTIVE R15, `(.L_x_1078) ;  /* 0x000000000f087348 */ /* 0x000fea0003c00000 */
[----:B------:R-:W-:Y:S01]  /*92b0*/  NOP ;  /* 0x0000000000007918 */ /* 0x000fe20000000000 */
[----:B------:R-:W-:Y:S01]  /*92c0*/  ENDCOLLECTIVE ;  /* 0x000000000000791b */ /* 0x000fe20003800000 */
.L_x_1078:
[----:B------:R-:W-:Y:S05]  /*92d0*/  BSYNC B0 ;  /* 0x0000000000007941 */ /* 0x000fea0003800000 */
.L_x_1077:
[----:B------:R-:W-:Y:S05]  /*92e0*/  BRA `(.L_x_1079) ;  /* 0xffffffcc00347947 */ /* 0x000fea000383ffff */
.L_x_1017:
[----:B------:R-:W-:Y:S01]  /*92f0*/  BSSY B0, `(.L_x_1080) ;  /* 0x0000005000007945 */ /* 0x000fe20003800000 */
[----:B------:R-:W-:-:S07]  /*9300*/  IMAD.MOV.U32 R15, RZ, RZ, -0x1 ;  /* 0xffffffffff0f7424 */ /* 0x000fce00078e00ff */
[----:B------:R-:W-:Y:S05]  /*9310*/  WARPSYNC.COLLECTIVE R15, `(.L_x_1081) ;  /* 0x000000000f087348 */ /* 0x000fea0003c00000 */
[----:B------:R-:W-:Y:S01]  /*9320*/  NOP ;  /* 0x0000000000007918 */ /* 0x000fe20000000000 */
[----:B------:R-:W-:Y:S01]  /*9330*/  ENDCOLLECTIVE ;  /* 0x000000000000791b */ /* 0x000fe20003800000 */
.L_x_1081:
[----:B------:R-:W-:Y:S05]  /*9340*/  BSYNC B0 ;  /* 0x0000000000007941 */ /* 0x000fea0003800000 */
.L_x_1080:
[----:B------:R-:W-:Y:S05]  /*9350*/  BRA `(.L_x_1082) ;  /* 0xffffffd0004c7947 */ /* 0x000fea000383ffff */
.L_x_1030:
[----:B------:R-:W-:Y:S01]  /*9360*/  BSSY B0, `(.L_x_1083) ;  /* 0x0000005000007945 */ /* 0x000fe20003800000 */
[----:B------:R-:W-:-:S07]  /*9370*/  IMAD.MOV.U32 R15, RZ, RZ, -0x1 ;  /* 0xffffffffff0f7424 */ /* 0x000fce00078e00ff */
[----:B------:R-:W-:Y:S05]  /*9380*/  WARPSYNC.COLLECTIVE R15, `(.L_x_1084) ;  /* 0x000000000f087348 */ /* 0x000fea0003c00000 */
[----:B------:R-:W-:Y:S01]  /*9390*/  NOP ;  /* 0x0000000000007918 */ /* 0x000fe20000000000 */
[----:B------:R-:W-:Y:S01]  /*93a0*/  ENDCOLLECTIVE ;  /* 0x000000000000791b */ /* 0x000fe20003800000 */
.L_x_1084:
[----:B------:R-:W-:Y:S05]  /*93b0*/  BSYNC B0 ;  /* 0x0000000000007941 */ /* 0x000fea0003800000 */
.L_x_1083:
[----:B------:R-:W-:Y:S05]  /*93c0*/  BRA `(.L_x_1085) ;  /* 0xffffffd400687947 */ /* 0x000fea000383ffff */
.L_x_1043:
[----:B-1----:R1:W2:Y:S02]  /*93d0*/  SYNCS.PHASECHK.TRANS64.TRYWAIT P1, [R12+URZ+0x30820], R3 ;  /* 0x030820030c0075a7 */ /* 0x0022a4000802017f */
[----:B--2---:R-:W-:Y:S05]  /*93e0*/  @!P1 NANOSLEEP.SYNCS 0x989680 ;  /* 0x009896800000995d */ /* 0x004fea0003900000 */
[----:B------:R-:W2:Y:S02]  /*93f0*/  @!P1 SYNCS.PHASECHK.TRANS64 P1, [R12+URZ+0x30820], R3 ;  /* 0x030820030c0095a7 */ /* 0x000ea4000802007f */
[----:B--2---:R-:W-:Y:S05]  /*9400*/  @!P1 BRA `(.L_x_1043) ;  /* 0xfffffffc00f09947 */ /* 0x004fea000383ffff */
[----:B------:R-:W-:Y:S05]  /*9410*/  BRA `(.L_x_1086) ;  /* 0xffffffe000747947 */ /* 0x000fea000383ffff */
.L_x_1047:
[----:B-1----:R1:W2:Y:S02]  /*9420*/  SYNCS.PHASECHK.TRANS64.TRYWAIT P1, [R12+URZ+0x30840], R21 ;  /* 0x030840150c0075a7 */ /* 0x0022a4000802017f */
[----:B--2---:R-:W-:Y:S05]  /*9430*/  @!P1 NANOSLEEP.SYNCS 0x989680 ;  /* 0x009896800000995d */ /* 0x004fea0003900000 */
[----:B------:R-:W2:Y:S02]  /*9440*/  @!P1 SYNCS.PHASECHK.TRANS64 P1, [R12+URZ+0x30840], R21 ;  /* 0x030840150c0095a7 */ /* 0x000ea4000802007f */
[----:B--2---:R-:W-:Y:S05]  /*9450*/  @!P1 BRA `(.L_x_1047) ;  /* 0xfffffffc00f09947 */ /* 0x004fea000383ffff */
[----:B------:R-:W-:Y:S05]  /*9460*/  BRA `(.L_x_1087) ;  /* 0xffffffe400d87947 */ /* 0x000fea000383ffff */
.L_x_1049:
[----:B--2---:R2:W3:Y:S02]  /*9470*/  SYNCS.PHASECHK.TRANS64.TRYWAIT P1, [R12+URZ+0x30828], R21 ;  /* 0x030828150c0075a7 */ /* 0x0044e4000802017f */
[----:B---3--:R-:W-:Y:S05]  /*9480*/  @!P1 NANOSLEEP.SYNCS 0x989680 ;  /* 0x009896800000995d */ /* 0x008fea0003900000 */
[----:B------:R-:W3:Y:S02]  /*9490*/  @!P1 SYNCS.PHASECHK.TRANS64 P1, [R12+URZ+0x30828], R21 ;  /* 0x030828150c0095a7 */ /* 0x000ee4000802007f */
[----:B---3--:R-:W-:Y:S05]  /*94a0*/  @!P1 BRA `(.L_x_1049) ;  /* 0xfffffffc00f09947 */ /* 0x008fea000383ffff */
[----:B------:R-:W-:Y:S05]  /*94b0*/  BRA `(.L_x_1088) ;  /* 0xffffffe800707947 */ /* 0x000fea000383ffff */
.L_x_1051:
[----:B---3--:R3:W4:Y:S02]  /*94c0*/  SYNCS.PHASECHK.TRANS64.TRYWAIT P1, [R12+URZ+0x30848], R21 ;  /* 0x030848150c0075a7 */ /* 0x008724000802017f */
[----:B----4-:R-:W-:Y:S05]  /*94d0*/  @!P1 NANOSLEEP.SYNCS 0x989680 ;  /* 0x009896800000995d */ /* 0x010fea0003900000 */
[----:B------:R-:W4:Y:S02]  /*94e0*/  @!P1 SYNCS.PHASECHK.TRANS64 P1, [R12+URZ+0x30848], R21 ;  /* 0x030848150c0095a7 */ /* 0x000f24000802007f */
[----:B----4-:R-:W-:Y:S05]  /*94f0*/  @!P1 BRA `(.L_x_1051) ;  /* 0xfffffffc00f09947 */ /* 0x010fea000383ffff */
[----:B------:R-:W-:Y:S05]  /*9500*/  BRA `(.L_x_1089) ;  /* 0xffffffe800e87947 */ /* 0x000fea000383ffff */
.L_x_1053:
[----:B------:R-:W-:-:S07]  /*9510*/  SHF.L.U32 R5, R10, 0x1f, RZ ;  /* 0x0000001f0a057819 */ /* 0x000fce00000006ff */
.L_x_1090:
[----:B-1----:R1:W2:Y:S02]  /*9520*/  SYNCS.PHASECHK.TRANS64.TRYWAIT P1, [R12+URZ+0x30820], R5 ;  /* 0x030820050c0075a7 */ /* 0x0022a4000802017f */
[----:B--2---:R-:W-:Y:S05]  /*9530*/  @!P1 NANOSLEEP.SYNCS 0x989680 ;  /* 0x009896800000995d */ /* 0x004fea0003900000 */
[----:B------:R-:W2:Y:S02]  /*9540*/  @!P1 SYNCS.PHASECHK.TRANS64 P1, [R12+URZ+0x30820], R5 ;  /* 0x030820050c0095a7 */ /* 0x000ea4000802007f */
[----:B--2---:R-:W-:Y:S05]  /*9550*/  @!P1 BRA `(.L_x_1090) ;  /* 0xfffffffc00f09947 */ /* 0x004fea000383ffff */
[----:B------:R-:W-:Y:S05]  /*9560*/  BRA `(.L_x_1091) ;  /* 0xffffffec00707947 */ /* 0x000fea000383ffff */
.L_x_1056:
[----:B-1----:R1:W2:Y:S02]  /*9570*/  SYNCS.PHASECHK.TRANS64.TRYWAIT P1, [R12+URZ+0x30840], R13 ;  /* 0x0308400d0c0075a7 */ /* 0x0022a4000802017f */
[----:B--2---:R-:W-:Y:S05]  /*9580*/  @!P1 NANOSLEEP.SYNCS 0x989680 ;  /* 0x009896800000995d */ /* 0x004fea0003900000 */
[----:B------:R-:W2:Y:S02]  /*9590*/  @!P1 SYNCS.PHASECHK.TRANS64 P1, [R12+URZ+0x30840], R13 ;  /* 0x0308400d0c0095a7 */ /* 0x000ea4000802007f */
[----:B--2---:R-:W-:Y:S05]  /*95a0*/  @!P1 BRA `(.L_x_1056) ;  /* 0xfffffffc00f09947 */ /* 0x004fea000383ffff */
[----:B------:R-:W-:Y:S05]  /*95b0*/  BRA `(.L_x_1092) ;  /* 0xfffffff000007947 */ /* 0x000fea000383ffff */
.L_x_1058:
[----:B--2---:R2:W3:Y:S02]  /*95c0*/  SYNCS.PHASECHK.TRANS64.TRYWAIT P1, [R12+URZ+0x30828], R13 ;  /* 0x0308280d0c0075a7 */ /* 0x0044e4000802017f */
[----:B---3--:R-:W-:Y:S05]  /*95d0*/  @!P1 NANOSLEEP.SYNCS 0x989680 ;  /* 0x009896800000995d */ /* 0x008fea0003900000 */
[----:B------:R-:W3:Y:S02]  /*95e0*/  @!P1 SYNCS.PHASECHK.TRANS64 P1, [R12+URZ+0x30828], R13 ;  /* 0x0308280d0c0095a7 */ /* 0x000ee4000802007f */
[----:B---3--:R-:W-:Y:S05]  /*95f0*/  @!P1 BRA `(.L_x_1058) ;  /* 0xfffffffc00f09947 */ /* 0x008fea000383ffff */
[----:B------:R-:W-:Y:S05]  /*9600*/  BRA `(.L_x_1093) ;  /* 0xfffffff0008c7947 */ /* 0x000fea000383ffff */
.L_x_1060:
[----:B---3--:R3:W4:Y:S02]  /*9610*/  SYNCS.PHASECHK.TRANS64.TRYWAIT P0, [R4+URZ+0x30840], R3 ;  /* 0x03084003040075a7 */ /* 0x008724000800017f */
[----:B----4-:R-:W-:Y:S05]  /*9620*/  @!P0 NANOSLEEP.SYNCS 0x989680 ;  /* 0x009896800000895d */ /* 0x010fea0003900000 */
[----:B------:R-:W4:Y:S02]  /*9630*/  @!P0 SYNCS.PHASECHK.TRANS64 P0, [R4+URZ+0x30840], R3 ;  /* 0x03084003040085a7 */ /* 0x000f24000800007f */
[----:B----4-:R-:W-:Y:S05]  /*9640*/  @!P0 BRA `(.L_x_1060) ;  /* 0xfffffffc00f08947 */ /* 0x010fea000383ffff */
[----:B------:R-:W-:Y:S05]  /*9650*/  BRA `(.L_x_1094) ;  /* 0xfffffff400187947 */ /* 0x000fea000383ffff */
.L_x_1062:
[----:B------:R-:W-:Y:S01]  /*9660*/  BSSY B0, `(.L_x_1095) ;  /* 0x0000006000007945 */ /* 0x000fe20003800000 */
[----:B------:R-:W-:-:S07]  /*9670*/  IMAD.MOV.U32 R15, RZ, RZ, -0x1 ;  /* 0xffffffffff0f7424 */ /* 0x000fce00078e00ff */
[----:B--2---:R-:W-:Y:S05]  /*9680*/  WARPSYNC.COLLECTIVE R15, `(.L_x_1096) ;  /* 0x000000000f0c7348 */ /* 0x004fea0003c00000 */
[----:B------:R-:W-:Y:S02]  /*9690*/  ELECT P6, UR62, PT ;  /* 0x00000000003e782f */ /* 0x000fe400038c0000 */
[----:B------:R-:W-:Y:S01]  /*96a0*/  MOV R14, UR62 ;  /* 0x0000003e000e7c02 */ /* 0x000fe20008000f00 */
[----:B--2---:R-:W-:Y:S10]  /*96b0*/  ENDCOLLECTIVE ;  /* 0x000000000000791b */ /* 0x004ff40003800000 */
.L_x_1096:
[----:B------:R-:W-:Y:S05]  /*96c0*/  BSYNC B0 ;  /* 0x0000000000007941 */ /* 0x000fea0003800000 */
.L_x_1095:
[----:B------:R-:W-:Y:S01]  /*96d0*/  PLOP3.LUT P0, PT, P6, PT, PT, 0x80, 0x0 ;  /* 0x000000000000781c */ /* 0x000fe2000370f070 */
[----:B------:R-:W-:-:S12]  /*96e0*/  BRA `(.L_x_1097) ;  /* 0xfffffff400c47947 */ /* 0x000fd8000383ffff */
.L_x_1064:
[----:B-1----:R1:W3:Y:S02]  /*96f0*/  SYNCS.PHASECHK.TRANS64.TRYWAIT P1, [R7+URZ], R4 ;  /* 0x00000004070075a7 */ /* 0x0022e4000802017f */
[----:B---3--:R-:W-:Y:S05]  /*9700*/  @!P1 NANOSLEEP.SYNCS 0x989680 ;  /* 0x009896800000995d */ /* 0x008fea0003900000 */
[----:B------:R-:W3:Y:S02]  /*9710*/  @!P1 SYNCS.PHASECHK.TRANS64 P1, [R7+URZ], R4 ;  /* 0x00000004070095a7 */ /* 0x000ee4000802007f */
[----:B---3--:R-:W-:Y:S05]  /*9720*/  @!P1 BRA `(.L_x_1064) ;  /* 0xfffffffc00f09947 */ /* 0x008fea000383ffff */
[----:B------:R-:W-:Y:S05]  /*9730*/  BRA `(.L_x_1098) ;  /* 0xfffffff800047947 */ /* 0x000fea000383ffff */
.L_x_1065:
[----:B---3--:R3:W4:Y:S02]  /*9740*/  SYNCS.PHASECHK.TRANS64.TRYWAIT P1, [R11+URZ], R2 ;  /* 0x000000020b0075a7 */ /* 0x008724000802017f */
[----:B----4-:R-:W-:Y:S05]  /*9750*/  @!P1 NANOSLEEP.SYNCS 0x989680 ;  /* 0x009896800000995d */ /* 0x010fea0003900000 */
[----:B------:R-:W4:Y:S02]  /*9760*/  @!P1 SYNCS.PHASECHK.TRANS64 P1, [R11+URZ], R2 ;  /* 0x000000020b0095a7 */ /* 0x000f24000802007f */
[----:B----4-:R-:W-:Y:S05]  /*9770*/  @!P1 BRA `(.L_x_1065) ;  /* 0xfffffffc00f09947 */ /* 0x010fea000383ffff */
[----:B------:R-:W-:Y:S05]  /*9780*/  BRA `(.L_x_1099) ;  /* 0xfffffff400f87947 */ /* 0x000fea000383ffff */
.L_x_1067:
[----:B----4-:R4:W1:Y:S02]  /*9790*/  SYNCS.PHASECHK.TRANS64.TRYWAIT P0, [R9+URZ], R4 ;  /* 0x00000004090075a7 */ /* 0x010864000800017f */
[----:B-1----:R-:W-:Y:S05]  /*97a0*/  @!P0 NANOSLEEP.SYNCS 0x989680 ;  /* 0x009896800000895d */ /* 0x002fea0003900000 */
[----:B------:R-:W1:Y:S02]  /*97b0*/  @!P0 SYNCS.PHASECHK.TRANS64 P0, [R9+URZ], R4 ;  /* 0x00000004090085a7 */ /* 0x000e64000800007f */
[----:B-1----:R-:W-:Y:S05]  /*97c0*/  @!P0 BRA `(.L_x_1067) ;  /* 0xfffffffc00f08947 */ /* 0x002fea000383ffff */
[----:B------:R-:W-:Y:S05]  /*97d0*/  BRA `(.L_x_1100) ;  /* 0xfffffff400fc7947 */ /* 0x000fea000383ffff */
.L_x_1101:
        /* <DEDUP_REMOVED lines=10> */
.L_x_3660:


//--------------------- .text._ZN7cutlass13device_kernelIN5flash11enable_sm90INS1_16FlashAttnBwdSm90INS1_25CollectiveMainloopBwdSm90ILi2ELi2ELi2EN4cute5tupleIJNS5_1CILi1EEES8_S8_EEENS6_IJNS7_ILi64EEENS7_ILi128EEESB_EEENS_10bfloat16_tEfNS_4arch4Sm90ELb0ELb1ELb1ELb0ELb0ELb1ELb0ELb0ELi2ELi1ELi2ELi1ELb0EEENS1_21CollectiveEpilogueBwdISC_SD_SF_Li256ELb0ELb0ELi1EEENS1_19SingleTileSchedulerILb0ELb0ELb0ELi128EEEEEEEEEvNT_6ParamsE --------------------------
	.section	.text._ZN7cutlass13device_kernelIN5flash11enable_sm90INS1_16FlashAttnBwdSm90INS1_25CollectiveMainloopBwdSm90ILi2ELi2ELi2EN4cute5tupleIJNS5_1CILi1EEES8_S8_EEENS6_IJNS7_ILi64EEENS7_ILi128EEESB_EEENS_10bfloat16_tEfNS_4arch4Sm90ELb0ELb1ELb1ELb0ELb0ELb1ELb0ELb0ELi2ELi1ELi2ELi1ELb0EEENS1_21CollectiveEpilogueBwdISC_SD_SF_Li256ELb0ELb0ELi1EEENS1_19SingleTileSchedulerILb0ELb0ELb0ELi128EEEEEEEEEvNT_6ParamsE,"ax",@progbits
	.align	128
.text._ZN7cutlass13device_kernelIN5flash11enable_sm90INS1_16FlashAttnBwdSm90INS1_25CollectiveMainloopBwdSm90ILi2ELi2ELi2EN4cute5tupleIJNS5_1CILi1EEES8_S8_EEENS6_IJNS7_ILi64EEENS7_ILi128EEESB_EEENS_10bfloat16_tEfNS_4arch4Sm90ELb0ELb1ELb1ELb0ELb0ELb1ELb0ELb0ELi2ELi1ELi2ELi1ELb0EEENS1_21CollectiveEpilogueBwdISC_SD_SF_Li256ELb0ELb0ELi1EEENS1_19SingleTileSchedulerILb0ELb0ELb0ELi128EEEEEEEEEvNT_6ParamsE:
        .type           _ZN7cutlass13device_kernelIN5flash11enable_sm90INS1_16FlashAttnBwdSm90INS1_25CollectiveMainloopBwdSm90ILi2ELi2ELi2EN4cute5tupleIJNS5_1CILi1EEES8_S8_EEENS6_IJNS7_ILi64EEENS7_ILi128EEESB_EEENS_10bfloat16_tEfNS_4arch4Sm90ELb0ELb1ELb1ELb0ELb0ELb1ELb0ELb0ELi2ELi1ELi2ELi1ELb0EEENS1_21CollectiveEpilogueBwdISC_SD_SF_Li256ELb0ELb0ELi1EEENS1_19SingleTileSchedulerILb0ELb0ELb0ELi128EEEEEEEEEvNT_6ParamsE,@function
        .size           _ZN7cutlass13device_kernelIN5flash11enable_sm90INS1_16FlashAttnBwdSm90INS1_25CollectiveMainloopBwdSm90ILi2ELi2ELi2EN4cute5tupleIJNS5_1CILi1EEES8_S8_EEENS6_IJNS7_ILi64EEENS7_ILi128EEESB_EEENS_10bfloat16_tEfNS_4arch4Sm90ELb0ELb1ELb1ELb0ELb0ELb1ELb0ELb0ELi2ELi1ELi2ELi1ELb0EEENS1_21CollectiveEpilogueBwdISC_SD_SF_Li256ELb0ELb0ELi1EEENS1_19SingleTileSchedulerILb0ELb0ELb0ELi128EEEEEEEEEvNT_6ParamsE,(.L_x_3661 - _ZN7cutlass13device_kernelIN5flash11enable_sm90INS1_16FlashAttnBwdSm90INS1_25CollectiveMainloopBwdSm90ILi2ELi2ELi2EN4cute5tupleIJNS5_1CILi1EEES8_S8_EEENS6_IJNS7_ILi64EEENS7_ILi128EEESB_EEENS_10bfloat16_tEfNS_4arch4Sm90ELb0ELb1ELb1ELb0ELb0ELb1ELb0ELb0ELi2ELi1ELi2ELi1ELb0EEENS1_21CollectiveEpilogueBwdISC_SD_SF_Li256ELb0ELb0ELi1EEENS1_19SingleTileSchedulerILb0ELb0ELb0ELi128EEEEEEEEEvNT_6ParamsE)
        .other          _ZN7cutlass13device_kernelIN5flash11enable_sm90INS1_16FlashAttnBwdSm90INS1_25CollectiveMainloopBwdSm90ILi2ELi2ELi2EN4cute5tupleIJNS5_1CILi1EEES8_S8_EEENS6_IJNS7_ILi64EEENS7_ILi128EEESB_EEENS_10bfloat16_tEfNS_4arch4Sm90ELb0ELb1ELb1ELb0ELb0ELb1ELb0ELb0ELi2ELi1ELi2ELi1ELb0EEENS1_21CollectiveEpilogueBwdISC_SD_SF_Li256ELb0ELb0ELi1EEENS1_19SingleTileSchedulerILb0ELb0ELb0ELi128EEEEEEEEEvNT_6ParamsE,@"STO_CUDA_ENTRY STV_DEFAULT"
_ZN7cutlass13device_kernelIN5flash11enable_sm90INS1_16FlashAttnBwdSm90INS1_25CollectiveMainloopBwdSm90ILi2ELi2ELi2EN4cute5tupleIJNS5_1CILi1EEES8_S8_EEENS6_IJNS7_ILi64EEENS7_ILi128EEESB_EEENS_10bfloat16_tEfNS_4arch4Sm90ELb0ELb1ELb1ELb0ELb0ELb1ELb0ELb0ELi2ELi1ELi2ELi1ELb0EEENS1_21CollectiveEpilogueBwdISC_SD_SF_Li256ELb0ELb0ELi1EEENS1_19SingleTileSchedulerILb0ELb0ELb0ELi128EEEEEEEEEvNT_6ParamsE:
[----:B------:R-:W1:Y:S02]  /*0000*/  LDC R1, c[0x0][0x28] ;  /* 0x00000a00ff017b82 */ /* 0x000e640000000800 */
[----:B-1----:R-:W-:Y:S01]  /*0010*/  VIADD R1, R1, 0xfffffff0 ;  /* 0xfffffff001017836 */ /* 0x002fe20000000000 */
[----:B------:R-:W1:Y:S01]  /*0020*/  S2R R3, SR_TID.X ;  /* 0x0000000000037919 */ /* 0x000e620000002100 */
[----:B------:R-:W-:Y:S01]  /*0030*/  ELECT P0, URZ, PT ;  /* 0x00000000003f782f */ /* 0x000fe20003800000 */
[----:B------:R-:W-:Y:S01]  /*0040*/  BSSY B0, `(.L_x_1102) ;  /* 0x000001a000007945 */ /* 0x000fe20003800000 */
[--C-:B-1----:R-:W-:Y:S02]  /*0050*/  SHF.R.U32.HI R0, RZ, 0x5, R3.reuse ;  /* 0x00000005ff007819 */ /* 0x102fe40000011603 */
[----:B------:R-:W-:-:S03]  /*0060*/  SHF.R.U32.HI R3, RZ, 0x7, R3 ;  /* 0x00000007ff037819 */ /* 0x000fc60000011603 */
        /* <DEDUP_REMOVED lines=23> */
.L_x_1103:
[----:B------:R-:W-:Y:S05]  /*01e0*/  BSYNC B0 ;  /* 0x0000000000007941 */ /* 0x000fea0003800000 */
.L_x_1102:
[----:B------:R-:W-:Y:S01]  /*01f0*/  VOTEU.ANY UP0, P0 ;  /* 0x00000000003f7886 */ /* 0x000fe20000000100 */
[----:B------:R-:W1:Y:S01]  /*0200*/  SHFL.IDX PT, R3, R3, RZ, 0x1f ;  /* 0x00001fff03037589 */ /* 0x000e6200000e0000 */
[----:B------:R-:W-:Y:S01]  /*0210*/  UMOV UR4, 0x1 ;  /* 0x0000000100047882 */ /* 0x000fe20000000000 */
[----:B------:R-:W-:Y:S01]  /*0220*/  VOTEU.ANY UP1, P0 ;  /* 0x00000000003f7886 */ /* 0x000fe20000020100 */
[----:B------:R-:W-:Y:S01]  /*0230*/  UMOV UR38, 0x1 ;  /* 0x0000000100267882 */ /* 0x000fe20000000000 */
[----:B------:R-:W2:Y:S01]  /*0240*/  @UP0 S2UR UR7, SR_CgaCtaId ;  /* 0x00000000000709c3 */ /* 0x000ea20000008800 */
[----:B------:R-:W3:Y:S01]  /*0250*/  SHFL.IDX PT, R2, R0, RZ, 0x1f ;  /* 0x00001fff00027589 */ /* 0x000ee200000e0000 */
[----:B------:R-:W-:Y:S01]  /*0260*/  @UP0 UMOV UR6, 0x400 ;  /* 0x0000040000060882 */ /* 0x000fe20000000000 */
[----:B------:R-:W-:-:S04]  /*0270*/  @UP0 UIADD3 UR4, -UR4, 0x100000, URZ ;  /* 0x0010000004040890 */ /* 0x000fc8000fffe13f */
[----:B------:R-:W-:Y:S02]  /*0280*/  @UP0 USHF.L.U32 UR5, UR4, 0xb, URZ ;  /* 0x0000000b04050899 */ /* 0x000fe4000800063f */
[----:B------:R-:W-:Y:S01]  /*0290*/  @UP0 USHF.L.U32 UR4, UR4, 0x1, URZ ;  /* 0x0000000104040899 */ /* 0x000fe2000800063f */
[----:B-1----:R-:W-:Y:S01]  /*02a0*/  R2UR UR8, R3 ;  /* 0x00000000030872ca */ /* 0x002fe200000e0000 */
[----:B--2---:R-:W-:Y:S01]  /*02b0*/  @UP0 ULEA UR6, UR7, UR6, 0x18 ;  /* 0x0000000607060291 */ /* 0x004fe2000f8ec03f */
[----:B---3--:R-:W-:-:S11]  /*02c0*/  ISETP.NE.AND P1, PT, R2, RZ, PT ;  /* 0x000000ff0200720c */ /* 0x008fd60003f25270 */
[----:B------:R-:W-:Y:S01]  /*02d0*/  UISETP.NE.AND UP0, UPT, UR8, URZ, UPT ;  /* 0x0000003f0800728c */ /* 0x000fe2000bf05270 */
[----:B------:R-:W1:Y:S02]  /*02e0*/  FENCE.VIEW.ASYNC.S ;  /* 0x00000000000073c6 */ /* 0x000e640000000000 */
[----:B-1----:R1:W2:Y:S01]  /*02f0*/  @UP1 SYNCS.EXCH.64 URZ, [UR6+0x30800], UR4 ;  /* 0x03080004063f15b2 */ /* 0x0022a20008000100 */
[----:B------:R-:W-:Y:S01]  /*0300*/  USEL UR38, UR38, 0x2, !UP0 ;  /* 0x0000000226267887 */ /* 0x000fe2000c000000 */
[----:B------:R-:W-:Y:S11]  /*0310*/  @P1 BRA `(.L_x_1104) ;  /* 0x0000000000481947 */ /* 0x000ff60003800000 */
[----:B-1----:R-:W1:Y:S01]  /*0320*/  S2UR UR5, SR_CgaCtaId ;  /* 0x00000000000579c3 */ /* 0x002e620000008800 */
        /* <DEDUP_REMOVED lines=15> */
[----:B------:R3:W1:Y:S02]  /*0420*/  SYNCS.EXCH.64 URZ, [UR8+0x30828], UR4 ;  /* 0x03082804083f75b2 */ /* 0x0006640008000100 */
[----:B---3--:R-:W-:Y:S01]  /*0430*/  NOP ;  /* 0x0000000000007918 */ /* 0x008fe20000000000 */
.L_x_1104:
        /* <DEDUP_REMOVED lines=22> */
.L_x_1105:
[----:B------:R-:W-:Y:S01]  /*05a0*/  PLOP3.LUT P0, PT, PT, PT, UP0, 0x80, 0x0 ;  /* 0x000000000000781c */ /* 0x000fe20003f0f008 */
[----:B------:R-:W-:Y:S01]  /*05b0*/  NOP ;  /* 0x0000000000007918 */ /* 0x000fe20000000000 */
[----:B------:R-:W-:Y:S01]  /*05c0*/  BSSY B6, `(.L_x_1106) ;  /* 0x0000987000067945 */ /* 0x000fe20003800000 */
[----:B-12-4-:R-:W-:Y:S10]  /*05d0*/  BAR.SYNC.DEFER_BLOCKING 0x0 ;  /* 0x0000000000007b1d */ /* 0x016ff40000010000 */
[----:B------:R-:W-:Y:S05]  /*05e0*/  @!P0 BRA `(.L_x_1107) ;  /* 0x00000068007c8947 */ /* 0x000fea0003800000 */
.L_x_1108:
        /* <DEDUP_REMOVED lines=14> */
[----:B------:R-:W1:Y:S01]  /*06d0*/  S2UR UR39, SR_CTAID.X ;  /* 0x00000000002779c3 */ /* 0x000e620000002500 */
[----:B------:R-:W-:Y:S01]  /*06e0*/  ULDC UR7, c[0x0][0x280] ;  /* 0x0000a00000077ab9 */ /* 0x000fe20000000800 */
[----:B------:R-:W-:Y:S01]  /*06f0*/  ULDC UR6, c[0x0][0x290] ;  /* 0x0000a40000067ab9 */ /* 0x000fe20000000800 */
[----:B------:R-:W-:Y:S01]  /*0700*/  ULDC UR4, c[0x0][0x74c] ;  /* 0x0001d30000047ab9 */ /* 0x000fe20000000800 */
        /* <DEDUP_REMOVED lines=20> */
[----:B-1----:R-:W-:Y:S02]  /*0850*/  ULEA UR5, UR39, UR7, 0x7 ;  /* 0x0000000727057291 */ /* 0x002fe4000f8e383f */
[----:B------:R-:W-:Y:S02]  /*0860*/  ISETP.LE.AND P1, PT, RZ, UR39, PT ;  /* 0x00000027ff007c0c */ /* 0x000fe4000bf23270 */
[----:B------:R-:W-:-:S02]  /*0870*/  CS2R R48, SRZ ;  /* 0x0000000000307805 */ /* 0x000fc4000001ff00 */
[----:B------:R-:W-:Y:S01]  /*0880*/  CS2R R46, SRZ ;  /* 0x00000000002e7805 */ /* 0x000fe2000001ff00 */
[----:B------:R-:W-:Y:S01]  /*0890*/  UIADD3 UR4, -UR4, UR5, -UR6 ;  /* 0x0000000504047290 */ /* 0x000fe2000fffe906 */
[----:B------:R-:W-:Y:S02]  /*08a0*/  CS2R R44, SRZ ;  /* 0x00000000002c7805 */ /* 0x000fe4000001ff00 */
[----:B------:R-:W-:Y:S02]  /*08b0*/  CS2R R42, SRZ ;  /* 0x00000000002a7805 */ /* 0x000fe4000001ff00 */
[----:B------:R-:W-:Y:S01]  /*08c0*/  CS2R R40, SRZ ;  /* 0x0000000000287805 */ /* 0x000fe2000001ff00 */
[----:B------:R-:W-:Y:S01]  /*08d0*/  USHF.R.S32.HI UR5, URZ, 0x1f, UR4 ;  /* 0x0000001f3f057899 */ /* 0x000fe20008011404 */
[----:B------:R-:W-:Y:S02]  /*08e0*/  CS2R R38, SRZ ;  /* 0x0000000000267805 */ /* 0x000fe4000001ff00 */
[----:B------:R-:W-:-:S02]  /*08f0*/  CS2R R36, SRZ ;  /* 0x0000000000247805 */ /* 0x000fc4000001ff00 */
[----:B------:R-:W-:Y:S01]  /*0900*/  CS2R R34, SRZ ;  /* 0x0000000000227805 */ /* 0x000fe2000001ff00 */
[----:B------:R-:W-:Y:S01]  /*0910*/  ULEA.HI UR5, UR5, UR4, URZ, 0x6 ;  /* 0x0000000405057291 */ /* 0x000fe2000f8f303f */
[----:B------:R-:W-:Y:S01]  /*0920*/  CS2R R32, SRZ ;  /* 0x0000000000207805 */ /* 0x000fe2000001ff00 */
[----:B------:R-:W-:Y:S01]  /*0930*/  UIADD3 UR4, UR7, 0x3f, URZ ;  /* 0x0000003f07047890 */ /* 0x000fe2000fffe03f */
[----:B------:R-:W-:Y:S01]  /*0940*/  CS2R R30, SRZ ;  /* 0x00000000001e7805 */ /* 0x000fe2000001ff00 */
[----:B------:R-:W-:Y:S01]  /*0950*/  USHF.R.S32.HI UR6, URZ, 0x6, UR5 ;  /* 0x000000063f067899 */ /* 0x000fe20008011405 */
[----:B------:R-:W-:Y:S01]  /*0960*/  CS2R R28, SRZ ;  /* 0x00000000001c7805 */ /* 0x000fe2000001ff00 */
[----:B------:R-:W-:Y:S01]  /*0970*/  USHF.R.S32.HI UR5, URZ, 0x1f, UR4 ;  /* 0x0000001f3f057899 */ /* 0x000fe20008011404 */
[----:B------:R-:W-:Y:S01]  /*0980*/  CS2R R26, SRZ ;  /* 0x00000000001a7805 */ /* 0x000fe2000001ff00 */
[----:B------:R-:W-:Y:S01]  /*0990*/  UISETP.LT.AND UP0, UPT, URZ, UR6, UPT ;  /* 0x000000063f00728c */ /* 0x000fe2000bf01270 */
[----:B------:R-:W-:Y:S01]  /*09a0*/  CS2R R24, SRZ ;  /* 0x0000000000187805 */ /* 0x000fe2000001ff00 */
[----:B------:R-:W-:Y:S01]  /*09b0*/  ULEA.HI UR5, UR5, UR4, URZ, 0x6 ;  /* 0x0000000405057291 */ /* 0x000fe2000f8f303f */
[----:B------:R-:W-:Y:S01]  /*09c0*/  CS2R R150, SRZ ;  /* 0x0000000000967805 */ /* 0x000fe2000001ff00 */
[----:B------:R-:W-:Y:S01]  /*09d0*/  USEL UR37, URZ, UR6, !UP0 ;  /* 0x000000063f257287 */ /* 0x000fe2000c000000 */
[----:B------:R-:W-:Y:S01]  /*09e0*/  CS2R R148, SRZ ;  /* 0x0000000000947805 */ /* 0x000fe2000001ff00 */
[----:B------:R-:W-:Y:S01]  /*09f0*/  USHF.R.S32.HI UR36, URZ, 0x6, UR5 ;  /* 0x000000063f247899 */ /* 0x000fe20008011405 */
        /* <DEDUP_REMOVED lines=24> */
[----:B------:R-:W-:Y:S01]  /*0b80*/  IMAD.MOV.U32 R99, RZ, RZ, RZ ;  /* 0x000000ffff637224 */ /* 0x000fe200078e00ff */
[----:B------:R-:W-:Y:S06]  /*0b90*/  @!P1 BRA `(.L_x_1110) ;  /* 0x0000000000289947 */ /* 0x000fec0003800000 */
[----:B------:R-:W-:Y:S01]  /*0ba0*/  ULEA UR4, UR39, UR7, 0x7 ;  /* 0x0000000727047291 */ /* 0x000fe2000f8e383f */
[----:B------:R-:W-:-:S03]  /*0bb0*/  ULDC UR5, c[0x0][0x290] ;  /* 0x0000a40000057ab9 */ /* 0x000fc60000000800 */
[----:B------:R-:W-:-:S03]  /*0bc0*/  UIADD3 UR4, -UR5, 0xbf, UR4 ;  /* 0x000000bf05047890 */ /* 0x000fc6000fffe104 */
[----:B------:R-:W-:Y:S02]  /*0bd0*/  ULDC UR5, c[0x0][0x748] ;  /* 0x0001d20000057ab9 */ /* 0x000fe40000000800 */
[----:B------:R-:W-:-:S04]  /*0be0*/  UIADD3 UR4, UR4, UR5, URZ ;  /* 0x0000000504047290 */ /* 0x000fc8000fffe03f */
[----:B------:R-:W-:-:S04]  /*0bf0*/  USHF.R.S32.HI UR5, URZ, 0x1f, UR4 ;  /* 0x0000001f3f057899 */ /* 0x000fc80008011404 */
[----:B------:R-:W-:-:S04]  /*0c00*/  ULEA.HI UR5, UR5, UR4, URZ, 0x6 ;  /* 0x0000000405057291 */ /* 0x000fc8000f8f303f */
[----:B------:R-:W-:-:S04]  /*0c10*/  USHF.R.S32.HI UR5, URZ, 0x6, UR5 ;  /* 0x000000063f057899 */ /* 0x000fc80008011405 */
[----:B------:R-:W-:-:S04]  /*0c20*/  UISETP.LT.AND UP0, UPT, UR36, UR5, UPT ;  /* 0x000000052400728c */ /* 0x000fc8000bf01270 */
[----:B------:R-:W-:-:S12]  /*0c30*/  USEL UR36, UR36, UR5, UP0 ;  /* 0x0000000524247287 */ /* 0x000fd80008000000 */
.L_x_1110:
[----:B------:R-:W-:Y:S01]  /*0c40*/  UISETP.GT.AND UP0, UPT, UR36, UR37, UPT ;  /* 0x000000252400728c */ /* 0x000fe2000bf04270 */
[----:B------:R-:W-:Y:S01]  /*0c50*/  IMAD.MOV.U32 R98, RZ, RZ, RZ ;  /* 0x000000ffff627224 */ /* 0x000fe200078e00ff */
[----:B------:R-:W-:Y:S02]  /*0c60*/  CS2R R96, SRZ ;  /* 0x0000000000607805 */ /* 0x000fe4000001ff00 */
[----:B------:R-:W-:Y:S02]  /*0c70*/  CS2R R94, SRZ ;  /* 0x00000000005e7805 */ /* 0x000fe4000001ff00 */
[----:B------:R-:W-:Y:S02]  /*0c80*/  CS2R R92, SRZ ;  /* 0x00000000005c7805 */ /* 0x000fe4000001ff00 */
[----:B------:R-:W-:Y:S02]  /*0c90*/  CS2R R90, SRZ ;  /* 0x00000000005a7805 */ /* 0x000fe4000001ff00 */
[----:B------:R-:W-:-:S02]  /*0ca0*/  PLOP3.LUT P1, PT, PT, PT, UP0, 0x80, 0x0 ;  /* 0x000000000000781c */ /* 0x000fc40003f2f008 */
[----:B------:R-:W-:-:S11]  /*0cb0*/  CS2R R88, SRZ ;  /* 0x0000000000587805 */ /* 0x000fd6000001ff00 */
[----:B------:R-:W-:Y:S05]  /*0cc0*/  @!P1 BRA `(.L_x_1111) ;  /* 0x0000004000049947 */ /* 0x000fea0003800000 */
[----:B------:R-:W-:Y:S01]  /*0cd0*/  MOV R0, RZ ;  /* 0x000000ff00007202 */ /* 0x000fe20000000f00 */
[----:B------:R-:W-:Y:S01]  /*0ce0*/  ULDC UR40, c[0x0][0x280] ;  /* 0x0000a00000287ab9 */ /* 0x000fe20000000800 */
[----:B------:R-:W-:Y:S01]  /*0cf0*/  ULDC UR41, c[0x0][0x75c] ;  /* 0x0001d70000297ab9 */ /* 0x000fe20000000800 */
[----:B------:R-:W-:Y:S01]  /*0d00*/  ULDC UR42, c[0x0][0x744] ;  /* 0x0001d100002a7ab9 */ /* 0x000fe20000000800 */
        /* <DEDUP_REMOVED lines=18> */
.L_x_1113:
        /* <DEDUP_REMOVED lines=15> */
.L_x_1112:
        /* <DEDUP_REMOVED lines=22> */
.L_x_1115:
        /* <DEDUP_REMOVED lines=15> */
.L_x_1114:
        /* <DEDUP_REMOVED lines=8> */
.L_x_1220:
[----:B------:R-:W-:Y:S02]  /*11f0*/  SHF.L.U32 R8, RZ, 0x1f, RZ ;  /* 0x0000001fff087819 */ /* 0x000fe400000006ff */
[----:B--2---:R-:W-:Y:S02]  /*1200*/  LEA.HI R4, R14, R14, RZ, 0x1 ;  /* 0x0000000e0e047211 */ /* 0x004fe400078f08ff */
[----:B------:R-:W2:Y:S01]  /*1210*/  SYNCS.PHASECHK.TRANS64.TRYWAIT P0, [R16+URZ+0x30800], R8 ;  /* 0x03080008100075a7 */ /* 0x000ea2000800017f */
[----:B------:R-:W-:Y:S02]  /*1220*/  LOP3.LUT R7, R2, 0xffffff80, RZ, 0xc0, !PT ;  /* 0xffffff8002077812 */ /* 0x000fe400078ec0ff */
[----:B------:R-:W-:Y:S02]  /*1230*/  LOP3.LUT R5, R4, 0xfffffffe, RZ, 0xc0, !PT ;  /* 0xfffffffe04057812 */ /* 0x000fe400078ec0ff */
[CC--:B------:R-:W-:Y:S01]  /*1240*/  LEA.HI R4, R3.reuse, R0.reuse, RZ, 0x5 ;  /* 0x0000000003047211 */ /* 0x0c0fe200078f28ff */
[----:B------:R-:W-:Y:S01]  /*1250*/  IMAD.IADD R7, R0, 0x1, -R7 ;  /* 0x0000000100077824 */ /* 0x000fe200078e0a07 */
[CC--:B------:R-:W-:Y:S01]  /*1260*/  LEA.HI R9, R3.reuse, R0.reuse, RZ, 0x3 ;  /* 0x0000000003097211 */ /* 0x0c0fe200078f18ff */
[----:B------:R-:W-:Y:S01]  /*1270*/  IMAD.IADD R228, R14, 0x1, -R5 ;  /* 0x000000010ee47824 */ /* 0x000fe200078e0a05 */
[----:B------:R-:W-:Y:S01]  /*1280*/  LEA.HI R5, R3, R0, RZ, 0x4 ;  /* 0x0000000003057211 */ /* 0x000fe200078f20ff */
[----:B------:R-:W-:Y:S01]  /*1290*/  IMAD.SHL.U32 R3, R0, 0x40, RZ ;  /* 0x0000004000037824 */ /* 0x000fe200078e00ff */
[----:B------:R-:W-:-:S02]  /*12a0*/  SHF.R.S32.HI R2, RZ, 0x1f, R7 ;  /* 0x0000001fff027819 */ /* 0x000fc40000011407 */
[----:B------:R-:W-:Y:S02]  /*12b0*/  SHF.R.S32.HI R4, RZ, 0x5, R4 ;  /* 0x00000005ff047819 */ /* 0x000fe40000011404 */
[----:B------:R-:W-:Y:S02]  /*12c0*/  SHF.R.S32.HI R10, RZ, 0x4, R5 ;  /* 0x00000004ff0a7819 */ /* 0x000fe40000011405 */
[----:B------:R-:W-:Y:S01]  /*12d0*/  LEA.HI R0, R2, R7, RZ, 0x2 ;  /* 0x0000000702007211 */ /* 0x000fe200078f10ff */
[----:B------:R-:W-:Y:S01]  /*12e0*/  IMAD.SHL.U32 R6, R4, 0x10, RZ ;  /* 0x0000001004067824 */ /* 0x000fe200078e00ff */
[----:B------:R-:W-:Y:S02]  /*12f0*/  LEA.HI R11, R5, R10, RZ, 0x1 ;  /* 0x0000000a050b7211 */ /* 0x000fe400078f08ff */
[----:B------:R-:W-:Y:S02]  /*1300*/  LOP3.LUT R3, R3, 0x1c0, RZ, 0xc0, !PT ;  /* 0x000001c003037812 */ /* 0x000fe400078ec0ff */
[----:B------:R-:W-:-:S02]  /*1310*/  SHF.R.S32.HI R4, RZ, 0x2, R0 ;  /* 0x00000002ff047819 */ /* 0x000fc40000011400 */
[----:B------:R-:W-:Y:S01]  /*1320*/  SHF.R.S32.HI R5, RZ, 0x1f, R0 ;  /* 0x0000001fff057819 */ /* 0x000fe20000011400 */
[----:B--2---:R-:W-:Y:S06]  /*1330*/  @P0 BRA `(.L_x_1117) ;  /* 0x0000000000080947 */ /* 0x004fec0003800000 */
[----:B------:R-:W2:Y:S02]  /*1340*/  SYNCS.PHASECHK.TRANS64.TRYWAIT P0, [R16+URZ+0x30800], R8 ;  /* 0x03080008100075a7 */ /* 0x000ea4000800017f */
[----:B--2---:R-:W-:Y:S05]  /*1350*/  @!P0 BRA `(.L_x_1118) ;  /* 0x0000008800d88947 */ /* 0x004fea0003800000 */
.L_x_1117:
[----:B------:R-:W-:Y:S01]  /*1360*/  LEA.HI R5, R5, R4, RZ, 0x3 ;  /* 0x0000000405057211 */ /* 0x000fe200078f18ff */
[----:B------:R-:W3:Y:S01]  /*1370*/  S2R R14, SR_CgaCtaId ;  /* 0x00000000000e7919 */ /* 0x000ee20000008800 */
[----:B--2---:R-:W-:Y:S01]  /*1380*/  LOP3.LUT R8, R3, 0x30, R6, 0xf8, !PT ;  /* 0x0000003003087812 */ /* 0x004fe200078ef806 */
[----:B------:R-:W-:Y:S01]  /*1390*/  ULDC UR4, c[0x0][0x290] ;  /* 0x0000a40000047ab9 */ /* 0x000fe20000000800 */
[----:B------:R-:W-:Y:S01]  /*13a0*/  LOP3.LUT R5, R5, 0xfffffff8, RZ, 0xc0, !PT ;  /* 0xfffffff805057812 */ /* 0x000fe200078ec0ff */
[----:B------:R-:W2:Y:S01]  /*13b0*/  S2R R229, SR_CTAID.X ;  /* 0x0000000000e57919 */ /* 0x000ea20000002500 */
[----:B------:R-:W-:Y:S01]  /*13c0*/  LOP3.LUT R11, R11, 0x7ffffe, RZ, 0xc0, !PT ;  /* 0x007ffffe0b0b7812 */ /* 0x000fe200078ec0ff */
[----:B------:R-:W-:Y:S01]  /*13d0*/  UIMAD UR4, UR39, -0x80, UR4 ;  /* 0xffffff80270478a4 */ /* 0x000fe2000f8e0204 */
[C---:B------:R-:W-:Y:S01]  /*13e0*/  LEA.HI R6, R13.reuse, R13, RZ, 0x1 ;  /* 0x0000000d0d067211 */ /* 0x040fe200078f08ff */
[----:B------:R-:W-:Y:S01]  /*13f0*/  IMAD.IADD R5, R4, 0x1, -R5 ;  /* 0x0000000104057824 */ /* 0x000fe200078e0a05 */
[----:B------:R-:W-:Y:S01]  /*1400*/  LOP3.LUT R9, R8, 0x8, R9, 0xf8, !PT ;  /* 0x0000000808097812 */ /* 0x000fe200078ef809 */
[----:B------:R-:W-:Y:S01]  /*1410*/  IMAD.IADD R11, R10, 0x1, -R11 ;  /* 0x000000010a0b7824 */ /* 0x000fe200078e0a0b */
[----:B------:R-:W-:Y:S01]  /*1420*/  LEA.HI R4, R2, R7, RZ, 0x5 ;  /* 0x0000000702047211 */ /* 0x000fe200078f28ff */
[----:B------:R-:W-:Y:S01]  /*1430*/  IMAD.SHL.U32 R2, R13, 0x1000, RZ ;  /* 0x000010000d027824 */ /* 0x000fe200078e00ff */
[----:B------:R-:W-:-:S02]  /*1440*/  SHF.R.U32.HI R8, RZ, 0x3, R3 ;  /* 0x00000003ff087819 */ /* 0x000fc40000011603 */
[----:B------:R-:W-:Y:S02]  /*1450*/  CS2R R86, SRZ ;  /* 0x0000000000567805 */ /* 0x000fe4000001ff00 */
[----:B------:R-:W-:Y:S01]  /*1460*/  LOP3.LUT R6, R6, 0x3fffffe, RZ, 0xc0, !PT ;  /* 0x03fffffe06067812 */ /* 0x000fe200078ec0ff */
[----:B------:R-:W-:Y:S01]  /*1470*/  IMAD R11, R11, 0x200, R2 ;  /* 0x000002000b0b7824 */ /* 0x000fe200078e0202 */
[----:B------:R-:W-:Y:S02]  /*1480*/  LOP3.LUT R0, R0, 0x7ffffffc, RZ, 0xc0, !PT ;  /* 0x7ffffffc00007812 */ /* 0x000fe400078ec0ff */
[----:B------:R-:W-:Y:S02]  /*1490*/  CS2R R84, SRZ ;  /* 0x0000000000547805 */ /* 0x000fe4000001ff00 */
[----:B------:R-:W-:Y:S01]  /*14a0*/  LOP3.LUT R8, R9, R8, RZ, 0x3c, !PT ;  /* 0x0000000809087212 */ /* 0x000fe200078e3cff */
[----:B------:R-:W-:Y:S01]  /*14b0*/  IMAD.IADD R3, R13, 0x1, -R6 ;  /* 0x000000010d037824 */ /* 0x000fe200078e0a06 */
[----:B------:R-:W-:Y:S01]  /*14c0*/  SHF.R.S32.HI R4, RZ, 0x5, R4 ;  /* 0x00000005ff047819 */ /* 0x000fe20000011404 */
[C---:B------:R-:W-:Y:S01]  /*14d0*/  IMAD R6, R7.reuse, 0x4, R2 ;  /* 0x0000000407067824 */ /* 0x040fe200078e0202 */
[----:B------:R-:W-:Y:S01]  /*14e0*/  MOV R12, 0x400 ;  /* 0x00000400000c7802 */ /* 0x000fe20000000f00 */
[----:B------:R-:W-:Y:S01]  /*14f0*/  IMAD.IADD R0, R7, 0x1, -R0 ;  /* 0x0000000107007824 */ /* 0x000fe200078e0a00 */
[----:B------:R-:W-:Y:S01]  /*1500*/  CS2R R82, SRZ ;  /* 0x0000000000527805 */ /* 0x000fe2000001ff00 */
[----:B------:R-:W-:Y:S01]  /*1510*/  IMAD.IADD R7, R8, 0x1, R11 ;  /* 0x0000000108077824 */ /* 0x000fe200078e020b */
[----:B------:R-:W-:Y:S01]  /*1520*/  CS2R R80, SRZ ;  /* 0x0000000000507805 */ /* 0x000fe2000001ff00 */
[----:B------:R-:W-:Y:S01]  /*1530*/  IMAD R4, R4, 0x10, R5 ;  /* 0x0000001004047824 */ /* 0x000fe200078e0205 */
[----:B------:R-:W-:-:S02]  /*1540*/  CS2R R78, SRZ ;  /* 0x00000000004e7805 */ /* 0x000fc4000001ff00 */
[----:B------:R-:W-:Y:S01]  /*1550*/  CS2R R76, SRZ ;  /* 0x00000000004c7805 */ /* 0x000fe2000001ff00 */
[----:B------:R4:W-:Y:S01]  /*1560*/  STL [R1+0x8], R7 ;  /* 0x0000080701007387 */ /* 0x0009e20000100800 */
[----:B------:R-:W-:Y:S01]  /*1570*/  IMAD R2, R3, 0x40, R4 ;  /* 0x0000004003027824 */ /* 0x000fe200078e0204 */
[----:B---3--:R-:W-:Y:S02]  /*1580*/  LEA R12, R14, R12, 0x18 ;  /* 0x0000000c0e0c7211 */ /* 0x008fe400078ec0ff */
[----:B------:R-:W-:Y:S02]  /*1590*/  CS2R R4, SRZ ;  /* 0x0000000000047805 */ /* 0x000fe4000001ff00 */
[----:B------:R-:W-:Y:S01]  /*15a0*/  CS2R R74, SRZ ;  /* 0x00000000004a7805 */ /* 0x000fe2000001ff00 */
[----:B--2---:R-:W-:Y:S01]  /*15b0*/  IMAD R229, R229, -0x80, -R2 ;  /* 0xffffff80e5e57824 */ /* 0x004fe200078e0a02 */
        /* <DEDUP_REMOVED lines=56> */
[----:B------:R-:W-:Y:S01]  /*1940*/  CS2R R88, SRZ ;  /* 0x0000000000587805 */ /* 0x000fe2000001ff00 */
[----:B------:R-:W-:Y:S01]  /*1950*/  IMAD R3, R6, 0x4, R12 ;  /* 0x0000000406037824 */ /* 0x000fe200078e020c */
[----:B------:R-:W-:Y:S01]  /*1960*/  IADD3 R2, -R2, UR4, RZ ;  /* 0x0000000402027c10 */ /* 0x000fe2000fffe1ff */
[----:B----4-:R-:W-:-:S07]  /*1970*/  IMAD.SHL.U32 R230, R0, 0x2, RZ ;  /* 0x0000000200e67824 */ /* 0x010fce00078e00ff */
.L_x_1129:
[----:B------:R-:W-:Y:S01]  /*1980*/  IMAD.U32 R0, RZ, RZ, UR38 ;  /* 0x00000026ff007e24 */ /* 0x000fe2000f8e00ff */
[----:B------:R-:W-:Y:S05]  /*1990*/  YIELD ;  /* 0x0000000000007946 */ /* 0x000fea0003800000 */
[----:B------:R-:W-:-:S04]  /*19a0*/  LOP3.LUT R0, R0, 0x1, RZ, 0xfc, !PT ;  /* 0x0000000100007812 */ /* 0x000fc800078efcff */
[----:B------:R-:W-:-:S13]  /*19b0*/  ISETP.NE.AND P6, PT, R0, 0x3, PT ;  /* 0x000000030000780c */ /* 0x000fda0003fc5270 */
[----:B-1----:R-:W-:Y:S05]  /*19c0*/  @!P6 BRA `(.L_x_1119) ;  /* 0x000000000004e947 */ /* 0x002fea0003800000 */
[----:B------:R-:W-:Y:S01]  /*19d0*/  BPT.TRAP 0x1 ;  /* 0x000000040000795c */ /* 0x000fe20000300000 */
.L_x_1119:
[----:B------:R-:W2:Y:S01]  /*19e0*/  S2R R6, SR_CgaCtaId ;  /* 0x0000000000067919 */ /* 0x000ea20000008800 */
[----:B------:R-:W-:Y:S02]  /*19f0*/  MOV R0, 0x400 ;  /* 0x0000040000007802 */ /* 0x000fe40000000f00 */
[----:B------:R-:W-:Y:S02]  /*1a00*/  SHF.L.U32 R191, R5, 0x1f, RZ ;  /* 0x0000001f05bf7819 */ /* 0x000fe400000006ff */
[----:B--2---:R-:W-:-:S05]  /*1a10*/  LEA R0, R6, R0, 0x18 ;  /* 0x0000000006007211 */ /* 0x004fca00078ec0ff */
[----:B------:R-:W-:-:S04]  /*1a20*/  IMAD R0, R4, 0x8, R0 ;  /* 0x0000000804007824 */ /* 0x000fc800078e0200 */
[----:B------:R2:W3:Y:S01]  /*1a30*/  SYNCS.PHASECHK.TRANS64.TRYWAIT P0, [R0+URZ+0x30810], R191 ;  /* 0x030810bf000075a7 */ /* 0x0004e2000800017f */
[----:B------:R-:W-:Y:S05]  /*1a40*/  @!P6 BRA `(.L_x_1120) ;  /* 0x000000000004e947 */ /* 0x000fea0003800000 */
[----:B------:R-:W-:Y:S01]  /*1a50*/  BPT.TRAP 0x1 ;  /* 0x000000040000795c */ /* 0x000fe20000300000 */
.L_x_1120:
[----:B---3--:R-:W-:Y:S05]  /*1a60*/  @P0 BRA `(.L_x_1121) ;  /* 0x0000000000080947 */ /* 0x008fea0003800000 */
[----:B------:R-:W3:Y:S02]  /*1a70*/  SYNCS.PHASECHK.TRANS64.TRYWAIT P0, [R0+URZ+0x30810], R191 ;  /* 0x030810bf000075a7 */ /* 0x000ee4000800017f */
[----:B---3--:R-:W-:Y:S05]  /*1a80*/  @!P0 BRA `(.L_x_1122) ;  /* 0x00000084002c8947 */ /* 0x008fea0003800000 */
.L_x_1121:
[----:B------:R-:W-:Y:S05]  /*1a90*/  WARPSYNC.ALL ;  /* 0x0000000000007948 */ /* 0x000fea0003800000 */
[----:B------:R-:W4:Y:S01]  /*1aa0*/  S2R R209, SR_CgaCtaId ;  /* 0x0000000000d17919 */ /* 0x000f220000008800 */
[----:B------:R-:W-:Y:S01]  /*1ab0*/  MOV R208, 0x400 ;  /* 0x0000040000d07802 */ /* 0x000fe20000000f00 */
[----:B------:R-:W-:Y:S01]  /*1ac0*/  WARPGROUP.ARRIVE ;  /* 0x00000000000079c5 */ /* 0x000fe20000000000 */
[----:B------:R-:W-:Y:S01]  /*1ad0*/  R2UR UR9, R4 ;  /* 0x00000000040972ca */ /* 0x000fe200000e0000 */
[----:B------:R-:W-:Y:S01]  /*1ae0*/  UMOV UR11, 0x40000040 ;  /* 0x40000040000b7882 */ /* 0x000fe20000000000 */
[----:B----4-:R-:W-:-:S04]  /*1af0*/  LEA R208, R209, R208, 0x18 ;  /* 0x000000d0d1d07211 */ /* 0x010fc800078ec0ff */
[----:B------:R-:W-:Y:S01]  /*1b00*/  R2UR UR4, R208 ;  /* 0x00000000d00472ca */ /* 0x000fe200000e0000 */
[----:B------:R-:W-:-:S05]  /*1b10*/  IMAD R6, R228, 0x2000, R208 ;  /* 0x00002000e4067824 */ /* 0x000fca00078e02d0 */
[----:B------:R-:W-:Y:S01]  /*1b20*/  R2UR UR5, R6 ;  /* 0x00000000060572ca */ /* 0x000fe200000e0000 */
[----:B------:R-:W-:-:S04]  /*1b30*/  IMAD R6, R4, 0x40, R230 ;  /* 0x0000004004067824 */ /* 0x000fc800078e02e6 */
[----:B------:R-:W-:Y:S02]  /*1b40*/  IMAD R6, R6, 0x4, R208 ;  /* 0x0000000406067824 */ /* 0x000fe400078e02d0 */
[----:B------:R-:W-:-:S04]  /*1b50*/  UIADD3 UR4, UR4, 0x18000, URZ ;  /* 0x0001800004047890 */ /* 0x000fc8000fffe03f */
[----:B------:R-:W-:Y:S02]  /*1b60*/  USHF.R.U32.HI UR4, URZ, 0x4, UR4 ;  /* 0x000000043f047899 */ /* 0x000fe40008011604 */
[----:B------:R-:W-:Y:S02]  /*1b70*/  USHF.R.U32.HI UR6, URZ, 0x4, UR5 ;  /* 0x000000043f067899 */ /* 0x000fe40008011605 */
[----:B------:R-:W-:Y:S02]  /*1b80*/  ULOP3.LUT UR4, UR4, 0x3fff, URZ, 0xc0, !UPT ;  /* 0x00003fff04047892 */ /* 0x000fe4000f8ec03f */
[----:B------:R-:W-:Y:S02]  /*1b90*/  ULOP3.LUT UR6, UR6, 0x3fff, URZ, 0xc0, !UPT ;  /* 0x00003fff06067892 */ /* 0x000fe4000f8ec03f */
[----:B------:R-:W-:Y:S02]  /*1ba0*/  ULOP3.LUT UR8, UR4, 0x10000, URZ, 0xfc, !UPT ;  /* 0x0001000004087892 */ /* 0x000fe4000f8efc3f */
[----:B------:R-:W-:-:S02]  /*1bb0*/  ULOP3.LUT UR7, UR6, 0x10000, URZ, 0xfc, !UPT ;  /* 0x0001000006077892 */ /* 0x000fc4000f8efc3f */
[----:B------:R-:W-:-:S03]  /*1bc0*/  ULEA UR6, UR9, UR8, 0xa ;  /* 0x0000000809067291 */ /* 0x000fc6000f8e503f */
[----:B------:R-:W-:Y:S02]  /*1bd0*/  UMOV UR9, 0x40000040 ;  /* 0x4000004000097882 */ /* 0x000fe40000000000 */
[----:B------:R-:W-:Y:S02]  /*1be0*/  UMOV UR8, UR7 ;  /* 0x0000000700087c82 */ /* 0x000fe40008000000 */
        /* <DEDUP_REMOVED lines=62> */
.L_x_1123:
[----:B------:R1:W1:Y:S01]  /*1fd0*/  SYNCS.PHASECHK.TRANS64.TRYWAIT P0, [R0+URZ+0x30830], R191 ;  /* 0x030830bf000075a7 */ /* 0x000262000800017f */
[----:B------:R-:W-:Y:S05]  /*1fe0*/  @!P6 BRA `(.L_x_1124) ;  /* 0x000000000004e947 */ /* 0x000fea0003800000 */
[----:B------:R-:W-:Y:S01]  /*1ff0*/  BPT.TRAP 0x1 ;  /* 0x000000040000795c */ /* 0x000fe20000300000 */
.L_x_1124:
[----:B------:R-:W-:Y:S01]  /*2000*/  FMUL.FTZ R7, R152, UR41 ;  /* 0x0000002998077c20 */ /* 0x000fe20008410000 */
[----:B------:R-:W-:Y:S01]  /*2010*/  FMUL.FTZ R8, R153, UR41 ;  /* 0x0000002999087c20 */ /* 0x000fe20008410000 */
[----:B------:R-:W-:Y:S01]  /*2020*/  FMUL.FTZ R9, R154, UR41 ;  /* 0x000000299a097c20 */ /* 0x000fe20008410000 */
[----:B------:R-:W2:Y:S01]  /*2030*/  LDC.64 R152, c[0x0][0x748] ;  /* 0x0001d200ff987b82 */ /* 0x000ea20000000a00 */
[----:B------:R-:W-:Y:S01]  /*2040*/  FMUL.FTZ R10, R155, UR41 ;  /* 0x000000299b0a7c20 */ /* 0x000fe20008410000 */
[----:B------:R-:W-:Y:S01]  /*2050*/  FMUL.FTZ R11, R156, UR41 ;  /* 0x000000299c0b7c20 */ /* 0x000fe20008410000 */
[----:B------:R-:W-:Y:S01]  /*2060*/  FMUL.FTZ R12, R157, UR41 ;  /* 0x000000299d0c7c20 */ /* 0x000fe20008410000 */
[----:B-1----:R-:W-:Y:S01]  /*2070*/  FMUL.FTZ R13, R158, UR41 ;  /* 0x000000299e0d7c20 */ /* 0x002fe20008410000 */
        /* <DEDUP_REMOVED lines=16> */
[----:B------:R-:W1:Y:S01]  /*2180*/  MUFU.TANH R7, R7 ;  /* 0x0000000700077308 */ /* 0x000e620000002400 */
[----:B------:R-:W-:Y:S01]  /*2190*/  FMUL.FTZ R190, R175, UR41 ;  /* 0x00000029afbe7c20 */ /* 0x000fe20008410000 */
[----:B------:R-:W-:-:S06]  /*21a0*/  VIADD R154, R208, 0x20000 ;  /* 0x00020000d09a7836 */ /* 0x000fcc0000000000 */
[----:B------:R-:W1:Y:S08]  /*21b0*/  MUFU.TANH R8, R8 ;  /* 0x0000000800087308 */ /* 0x000e700000002400 */
        /* <DEDUP_REMOVED lines=20> */
[----:B------:R-:W1:Y:S01]  /*2300*/  MUFU.TANH R189, R189 ;  /* 0x000000bd00bd7308 */ /* 0x000e620000002400 */
[----:B--2---:R-:W-:Y:S05]  /*2310*/  @P0 BRA `(.L_x_1125) ;  /* 0x0000000000080947 */ /* 0x004fea0003800000 */
[----:B------:R-:W2:Y:S02]  /*2320*/  SYNCS.PHASECHK.TRANS64.TRYWAIT P0, [R0+URZ+0x30830], R191 ;  /* 0x030830bf000075a7 */ /* 0x000ea4000800017f */
[----:B--2---:R-:W-:Y:S05]  /*2330*/  @!P0 BRA `(.L_x_1126) ;  /* 0x0000007c00148947 */ /* 0x004fea0003800000 */
.L_x_1125:
[----:B------:R-:W-:Y:S01]  /*2340*/  SHF.R.U32.HI R154, RZ, 0x4, R154 ;  /* 0x00000004ff9a7819 */ /* 0x000fe2000001169a */
[----:B------:R-:W-:Y:S01]  /*2350*/  ULEA UR6, UR37, -UR40, 0x6 ;  /* 0x8000002825067291 */ /* 0x000fe2000f8e303f */
[C---:B------:R-:W-:Y:S01]  /*2360*/  ISETP.GT.AND P2, PT, R229.reuse, RZ, PT ;  /* 0x000000ffe500720c */ /* 0x040fe20003f44270 */
[----:B------:R-:W4:Y:S01]  /*2370*/  MUFU.TANH R190, R190 ;  /* 0x000000be00be7308 */ /* 0x000f220000002400 */
[----:B--23--:R-:W-:Y:S01]  /*2380*/  LOP3.LUT R191, R154, 0x3fff, RZ, 0xc0, !PT ;  /* 0x00003fff9abf7812 */ /* 0x00cfe200078ec0ff */
[----:B------:R-:W-:Y:S01]  /*2390*/  FMUL.FTZ R236, R178, UR41 ;  /* 0x00000029b2ec7c20 */ /* 0x000fe20008410000 */
[----:B------:R-:W-:Y:S01]  /*23a0*/  ISETP.GT.AND P0, PT, R229, 0x8, PT ;  /* 0x00000008e500780c */ /* 0x000fe20003f04270 */
[----:B------:R-:W-:Y:S01]  /*23b0*/  FMUL.FTZ R237, R177, UR41 ;  /* 0x00000029b1ed7c20 */ /* 0x000fe20008410000 */
[----:B------:R-:W-:Y:S01]  /*23c0*/  LOP3.LUT R155, R191, 0x10000, RZ, 0xfc, !PT ;  /* 0x00010000bf9b7812 */ /* 0x000fe200078efcff */
[----:B------:R-:W-:Y:S01]  /*23d0*/  FMUL.FTZ R176, R176, UR41 ;  /* 0x00000029b0b07c20 */ /* 0x000fe20008410000 */
[C---:B------:R-:W-:Y:S01]  /*23e0*/  IADD3 R154, R2.reuse, UR6, R230 ;  /* 0x00000006029a7c10 */ /* 0x040fe2000fffe0e6 */
[----:B------:R-:W-:Y:S01]  /*23f0*/  FMUL.FTZ R235, R179, UR41 ;  /* 0x00000029b3eb7c20 */ /* 0x000fe20008410000 */
[----:B------:R-:W-:Y:S01]  /*2400*/  ISETP.GT.AND P3, PT, R2, 0x8, PT ;  /* 0x000000080200780c */ /* 0x000fe20003f64270 */
[----:B------:R-:W-:Y:S01]  /*2410*/  IMAD R155, R4, 0x400, R155 ;  /* 0x00000400049b7824 */ /* 0x000fe200078e029b */
[--C-:B------:R-:W-:Y:S01]  /*2420*/  IADD3 R160, RZ, -R154, -R153.reuse ;  /* 0x8000009affa07210 */ /* 0x100fe20007ffe899 */
[----:B------:R2:W-:Y:S01]  /*2430*/  STL [R1+0xc], R0 ;  /* 0x00000c0001007387 */ /* 0x0005e20000100800 */
[----:B------:R-:W-:Y:S01]  /*2440*/  ISETP.GT.AND P1, PT, R2, RZ, PT ;  /* 0x000000ff0200720c */ /* 0x000fe20003f24270 */
[----:B------:R-:W-:Y:S01]  /*2450*/  MUFU.TANH R236, R236 ;  /* 0x000000ec00ec7308 */ /* 0x000fe20000002400 */
[----:B------:R-:W-:Y:S01]  /*2460*/  R2UR UR6, R155 ;  /* 0x000000009b0672ca */ /* 0x000fe200000e0000 */
[----:B------:R-:W-:Y:S01]  /*2470*/  UIADD3 UR5, UR5, 0x8000, URZ ;  /* 0x0000800005057890 */ /* 0x000fe2000fffe03f */
[----:B------:R-:W-:Y:S01]  /*2480*/  IADD3 R155, -R154, 0x8, -R153 ;  /* 0x000000089a9b7810 */ /* 0x000fe20007ffe999 */
[C-C-:B------:R-:W-:Y:S01]  /*2490*/  IMAD.IADD R153, R152.reuse, 0x1, -R154.reuse ;  /* 0x0000000198997824 */ /* 0x140fe200078e0a9a */
[----:B------:R-:W-:Y:S01]  /*24a0*/  IADD3 R152, R152, 0x8, -R154 ;  /* 0x0000000898987810 */ /* 0x000fe20007ffe89a */
[----:B------:R-:W-:Y:S01]  /*24b0*/  USHF.R.U32.HI UR5, URZ, 0x4, UR5 ;  /* 0x000000043f057899 */ /* 0x000fe20008011605 */
[----:B------:R-:W-:Y:S01]  /*24c0*/  SEL R167, R155, 0x40, P3 ;  /* 0x000000409ba77807 */ /* 0x000fe20001800000 */
[----:B--2---:R-:W2:Y:S01]  /*24d0*/  MUFU.TANH R0, R176 ;  /* 0x000000b000007308 */ /* 0x004ea20000002400 */
[----:B------:R-:W-:Y:S01]  /*24e0*/  SEL R153, R153, 0x40, !P2 ;  /* 0x0000004099997807 */ /* 0x000fe20005000000 */
[----:B------:R-:W-:Y:S01]  /*24f0*/  ULOP3.LUT UR5, UR5, 0x3fff, URZ, 0xc0, !UPT ;  /* 0x00003fff05057892 */ /* 0x000fe2000f8ec03f */
[----:B------:R-:W-:Y:S01]  /*2500*/  SEL R168, R152, 0x40, !P0 ;  /* 0x0000004098a87807 */ /* 0x000fe20004000000 */
[----:B------:R-:W-:Y:S01]  /*2510*/  FMUL.FTZ R234, R180, UR41 ;  /* 0x00000029b4ea7c20 */ /* 0x000fe20008410000 */
[----:B------:R-:W-:Y:S01]  /*2520*/  SEL R160, R160, 0x40, P1 ;  /* 0x00000040a0a07807 */ /* 0x000fe20000800000 */
[----:B------:R-:W-:Y:S01]  /*2530*/  ULOP3.LUT UR5, UR5, 0x10000, URZ, 0xfc, !UPT ;  /* 0x0001000005057892 */ /* 0x000fe2000f8efc3f */
[C---:B------:R-:W-:Y:S01]  /*2540*/  ISETP.GE.AND P0, PT, R153.reuse, RZ, PT ;  /* 0x000000ff9900720c */ /* 0x040fe20003f06270 */
[----:B------:R-:W3:Y:S01]  /*2550*/  MUFU.TANH R237, R237 ;  /* 0x000000ed00ed7308 */ /* 0x000ee20000002400 */
[----:B------:R-:W-:Y:S01]  /*2560*/  ISETP.GE.AND P3, PT, R153, 0x8, PT ;  /* 0x000000089900780c */ /* 0x000fe20003f66270 */
[----:B------:R-:W-:Y:S01]  /*2570*/  FMUL.FTZ R233, R181, UR41 ;  /* 0x00000029b5e97c20 */ /* 0x000fe20008410000 */
[----:B------:R-:W-:Y:S01]  /*2580*/  ISETP.GE.AND P1, PT, R168, RZ, PT ;  /* 0x000000ffa800720c */ /* 0x000fe20003f26270 */
[----:B------:R-:W-:Y:S01]  /*2590*/  FMUL.FTZ R232, R182, UR41 ;  /* 0x00000029b6e87c20 */ /* 0x000fe20008410000 */
[----:B------:R-:W-:Y:S01]  /*25a0*/  ISETP.GE.AND P2, PT, R168, 0x8, PT ;  /* 0x00000008a800780c */ /* 0x000fe20003f46270 */
[----:B------:R-:W-:Y:S01]  /*25b0*/  FMUL.FTZ R231, R183, UR41 ;  /* 0x00000029b7e77c20 */ /* 0x000fe20008410000 */
[C---:B------:R-:W-:Y:S01]  /*25c0*/  ISETP.GT.OR P0, PT, R160.reuse, RZ, !P0 ;  /* 0x000000ffa000720c */ /* 0x040fe20004704670 */
[----:B------:R-:W3:Y:S01]  /*25d0*/  MUFU.TANH R235, R235 ;  /* 0x000000eb00eb7308 */ /* 0x000ee20000002400 */
[----:B------:R-:W-:Y:S01]  /*25e0*/  ISETP.GT.OR P3, PT, R160, 0x8, !P3 ;  /* 0x00000008a000780c */ /* 0x000fe20005f64670 */
[----:B------:R-:W-:Y:S01]  /*25f0*/  UMOV UR10, UR6 ;  /* 0x00000006000a7c82 */ /* 0x000fe20008000000 */
[C---:B------:R-:W-:Y:S01]  /*2600*/  ISETP.GT.OR P1, PT, R167.reuse, RZ, !P1 ;  /* 0x000000ffa700720c */ /* 0x040fe20004f24670 */
[----:B------:R-:W-:Y:S01]  /*2610*/  UMOV UR11, 0x40000040 ;  /* 0x40000040000b7882 */ /* 0x000fe20000000000 */
[----:B------:R-:W-:Y:S01]  /*2620*/  ISETP.GT.OR P2, PT, R167, 0x8, !P2 ;  /* 0x00000008a700780c */ /* 0x000fe20005744670 */
[----:B------:R-:W-:Y:S01]  /*2630*/  UMOV UR8, UR5 ;  /* 0x0000000500087c82 */ /* 0x000fe20008000000 */
[----:B------:R-:W-:Y:S01]  /*2640*/  ISETP.GE.AND P4, PT, R153, 0x1, PT ;  /* 0x000000019900780c */ /* 0x000fe20003f86270 */
[----:B------:R-:W-:Y:S01]  /*2650*/  UMOV UR9, 0x40000040 ;  /* 0x4000004000097882 */ /* 0x000fe20000000000 */
[----:B------:R-:W-:Y:S01]  /*2660*/  ISETP.GE.AND P5, PT, R168, 0x1, PT ;  /* 0x00000001a800780c */ /* 0x000fe20003fa6270 */
[----:B------:R-:W3:Y:S01]  /*2670*/  MUFU.TANH R234, R234 ;  /* 0x000000ea00ea7308 */ /* 0x000ee20000002400 */
[----:B-1----:R-:W-:-:S02]  /*2680*/  FSEL R223, R7, -INF , !P0 ;  /* 0xff80000007df7808 */ /* 0x002fc40004000000 */
[C---:B------:R-:W-:Y:S01]  /*2690*/  FSEL R161, R11.reuse, -INF , !P3 ;  /* 0xff8000000ba17808 */ /* 0x040fe20005800000 */
[----:B------:R-:W-:Y:S01]  /*26a0*/  FFMA.FTZ R11, -R11, R11, 1 ;  /* 0x3f8000000b0b7423 */ /* 0x000fe2000001010b */
[----:B------:R-:W-:Y:S01]  /*26b0*/  ISETP.GE.AND P0, PT, R153, 0x9, PT ;  /* 0x000000099900780c */ /* 0x000fe20003f06270 */
[--C-:B------:R-:W-:Y:S01]  /*26c0*/  FFMA.FTZ R223, R223, UR42, -R202.reuse ;  /* 0x0000002adfdf7c23 */ /* 0x100fe200080108ca */
[----:B------:R-:W-:Y:S01]  /*26d0*/  FSEL R169, R9, -INF , !P1 ;  /* 0xff80000009a97808 */ /* 0x000fe20004800000 */
[----:B------:R-:W-:Y:S01]  /*26e0*/  MUFU.TANH R233, R233 ;  /* 0x000000e900e97308 */ /* 0x000fe20000002400 */
[----:B------:R-:W-:Y:S02]  /*26f0*/  ISETP.GE.AND P3, PT, R153, 0x11, PT ;  /* 0x000000119900780c */ /* 0x000fe40003f66270 */
[----:B------:R-:W-:Y:S01]  /*2700*/  ISETP.GE.AND P1, PT, R168, 0x9, PT ;  /* 0x00000009a800780c */ /* 0x000fe20003f26270 */
[----:B------:R-:W-:Y:S01]  /*2710*/  FFMA.FTZ R222, R169, UR42, -R202 ;  /* 0x0000002aa9de7c23 */ /* 0x000fe200080108ca */
[----:B------:R-:W-:Y:S01]  /*2720*/  FSEL R171, R13, -INF , !P2 ;  /* 0xff8000000dab7808 */ /* 0x000fe20005000000 */
[--C-:B------:R-:W-:Y:S01]  /*2730*/  FFMA.FTZ R202, R161, UR42, -R206.reuse ;  /* 0x0000002aa1ca7c23 */ /* 0x100fe200080108ce */
[----:B------:R-:W-:Y:S01]  /*2740*/  ISETP.GT.OR P4, PT, R160, 0x1, !P4 ;  /* 0x00000001a000780c */ /* 0x000fe20006784670 */
[----:B------:R-:W1:Y:S01]  /*2750*/  MUFU.TANH R232, R232 ;  /* 0x000000e800e87308 */ /* 0x000e620000002400 */
[----:B------:R-:W-:Y:S01]  /*2760*/  ISETP.GT.OR P5, PT, R167, 0x1, !P5 ;  /* 0x00000001a700780c */ /* 0x000fe20006fa4670 */
[----:B------:R-:W-:Y:S01]  /*2770*/  FFMA.FTZ R208, R171, UR42, -R206 ;  /* 0x0000002aabd07c23 */ /* 0x000fe200080108ce */
[----:B------:R-:W-:-:S02]  /*2780*/  ISETP.GE.AND P2, PT, R168, 0x11, PT ;  /* 0x00000011a800780c */ /* 0x000fc40003f46270 */
[C---:B------:R-:W-:Y:S02]  /*2790*/  ISETP.GT.OR P0, PT, R160.reuse, 0x9, !P0 ;  /* 0x00000009a000780c */ /* 0x040fe40004704670 */
[----:B------:R-:W-:Y:S01]  /*27a0*/  ISETP.GT.OR P3, PT, R160, 0x11, !P3 ;  /* 0x00000011a000780c */ /* 0x000fe20005f64670 */
[----:B------:R-:W1:Y:S01]  /*27b0*/  MUFU.TANH R231, R231 ;  /* 0x000000e700e77308 */ /* 0x000e620000002400 */
[C---:B------:R-:W-:Y:S02]  /*27c0*/  ISETP.GT.OR P1, PT, R167.reuse, 0x9, !P1 ;  /* 0x00000009a700780c */ /* 0x040fe40004f24670 */
[----:B------:R-:W-:Y:S02]  /*27d0*/  FSEL R162, R8, -INF , !P4 ;  /* 0xff80000008a27808 */ /* 0x000fe40006000000 */
[----:B------:R-:W-:Y:S02]  /*27e0*/  FSEL R170, R10, -INF , !P5 ;  /* 0xff8000000aaa7808 */ /* 0x000fe40006800000 */
[----:B------:R-:W-:Y:S01]  /*27f0*/  ISETP.GT.OR P2, PT, R167, 0x11, !P2 ;  /* 0x00000011a700780c */ /* 0x000fe20005744670 */
[--C-:B------:R-:W-:Y:S01]  /*2800*/  FFMA.FTZ R221, R162, UR42, -R203.reuse ;  /* 0x0000002aa2dd7c23 */ /* 0x100fe200080108cb */
[----:B------:R-:W-:Y:S01]  /*2810*/  ISETP.GE.AND P4, PT, R153, 0x10, PT ;  /* 0x000000109900780c */ /* 0x000fe20003f86270 */
[----:B------:R-:W-:Y:S01]  /*2820*/  FFMA.FTZ R203, R170, UR42, -R203 ;  /* 0x0000002aaacb7c23 */ /* 0x000fe200080108cb */
[----:B------:R-:W-:Y:S01]  /*2830*/  ISETP.GE.AND P5, PT, R168, 0x10, PT ;  /* 0x00000010a800780c */ /* 0x000fe20003fa6270 */
[----:B------:R-:W-:Y:S01]  /*2840*/  MUFU.EX2 R208, R208 ;  /* 0x000000d000d07308 */ /* 0x000fe20000000800 */
[----:B------:R-:W-:-:S02]  /*2850*/  FSEL R164, R12, -INF , !P0 ;  /* 0xff8000000ca47808 */ /* 0x000fc40004000000 */
[----:B------:R-:W-:Y:S02]  /*2860*/  FSEL R166, R16, -INF , !P3 ;  /* 0xff80000010a67808 */ /* 0x000fe40005800000 */
[C---:B------:R-:W-:Y:S01]  /*2870*/  ISETP.GE.AND P0, PT, R153.reuse, 0x18, PT ;  /* 0x000000189900780c */ /* 0x040fe20003f06270 */
[--C-:B------:R-:W-:Y:S01]  /*2880*/  FFMA.FTZ R206, R164, UR42, -R207.reuse ;  /* 0x0000002aa4ce7c23 */ /* 0x100fe200080108cf */
[C---:B------:R-:W-:Y:S01]  /*2890*/  FSEL R172, R14.reuse, -INF , !P1 ;  /* 0xff8000000eac7808 */ /* 0x040fe20004800000 */
[----:B------:R-:W-:Y:S01]  /*28a0*/  FFMA.FTZ R14, -R14, R14, 1 ;  /* 0x3f8000000e0e7423 */ /* 0x000fe2000001010e */
[----:B------:R-:W-:Y:S02]  /*28b0*/  ISETP.GE.AND P3, PT, R153, 0x20, PT ;  /* 0x000000209900780c */ /* 0x000fe40003f66270 */
[----:B------:R-:W-:Y:S01]  /*28c0*/  ISETP.GE.AND P1, PT, R168, 0x18, PT ;  /* 0x00000018a800780c */ /* 0x000fe20003f26270 */
[----:B------:R-:W-:Y:S01]  /*28d0*/  FFMA.FTZ R209, R172, UR42, -R207 ;  /* 0x0000002aacd17c23 */ /* 0x000fe200080108cf */
[----:B------:R-:W-:Y:S01]  /*28e0*/  FSEL R174, R18, -INF , !P2 ;  /* 0xff80000012ae7808 */ /* 0x000fe20005000000 */
[----:B------:R-:W-:Y:S01]  /*28f0*/  MUFU.EX2 R206, R206 ;  /* 0x000000ce00ce7308 */ /* 0x000fe20000000800 */
[----:B------:R-:W-:Y:S01]  /*2900*/  ISETP.GT.OR P4, PT, R160, 0x10, !P4 ;  /* 0x00000010a000780c */ /* 0x000fe20006784670 */
[----:B------:R-:W-:Y:S01]  /*2910*/  FFMA.FTZ R18, -R18, R18, 1 ;  /* 0x3f80000012127423 */ /* 0x000fe20000010112 */
[----:B------:R-:W-:Y:S01]  /*2920*/  ISETP.GT.OR P5, PT, R167, 0x10, !P5 ;  /* 0x00000010a700780c */ /* 0x000fe20006fa4670 */
[----:B------:R-:W-:Y:S01]  /*2930*/  FFMA.FTZ R211, R174, UR42, -R205 ;  /* 0x0000002aaed37c23 */ /* 0x000fe200080108cd */
[----:B------:R-:W-:-:S02]  /*2940*/  ISETP.GE.AND P2, PT, R168, 0x20, PT ;  /* 0x00000020a800780c */ /* 0x000fc40003f46270 */
[C---:B------:R-:W-:Y:S01]  /*2950*/  ISETP.GT.OR P0, PT, R160.reuse, 0x18, !P0 ;  /* 0x00000018a000780c */ /* 0x040fe20004704670 */
[----:B------:R-:W-:Y:S01]  /*2960*/  MUFU.EX2 R209, R209 ;  /* 0x000000d100d17308 */ /* 0x000fe20000000800 */
[----:B------:R-:W-:Y:S02]  /*2970*/  ISETP.GT.OR P3, PT, R160, 0x20, !P3 ;  /* 0x00000020a000780c */ /* 0x000fe40005f64670 */
[----:B------:R-:W-:Y:S02]  /*2980*/  ISETP.GT.OR P1, PT, R167, 0x18, !P1 ;  /* 0x00000018a700780c */ /* 0x000fe40004f24670 */
[----:B------:R-:W-:Y:S02]  /*2990*/  FSEL R163, R15, -INF , !P4 ;  /* 0xff8000000fa37808 */ /* 0x000fe40006000000 */
[----:B------:R-:W-:Y:S01]  /*29a0*/  FSEL R173, R17, -INF , !P5 ;  /* 0xff80000011ad7808 */ /* 0x000fe20006800000 */
[----:B------:R-:W-:Y:S01]  /*29b0*/  MUFU.EX2 R211, R211 ;  /* 0x000000d300d37308 */ /* 0x000fe20000000800 */
[----:B------:R-:W-:Y:S01]  /*29c0*/  ISETP.GT.OR P2, PT, R167, 0x20, !P2 ;  /* 0x00000020a700780c */ /* 0x000fe20005744670 */
[--C-:B------:R-:W-:Y:S01]  /*29d0*/  FFMA.FTZ R207, R163, UR42, -R204.reuse ;  /* 0x0000002aa3cf7c23 */ /* 0x100fe200080108cc */
[----:B------:R-:W-:Y:S01]  /*29e0*/  ISETP.GE.AND P4, PT, R153, 0x19, PT ;  /* 0x000000199900780c */ /* 0x000fe20003f86270 */
[----:B------:R-:W-:Y:S01]  /*29f0*/  FFMA.FTZ R210, R173, UR42, -R204 ;  /* 0x0000002aadd27c23 */ /* 0x000fe200080108cc */
[----:B------:R-:W-:Y:S01]  /*2a00*/  ISETP.GE.AND P5, PT, R168, 0x19, PT ;  /* 0x00000019a800780c */ /* 0x000fe20003fa6270 */
[----:B------:R-:W-:Y:S01]  /*2a10*/  FFMA.FTZ R204, R166, UR42, -R205 ;  /* 0x0000002aa6cc7c23 */ /* 0x000fe200080108cd */
[----:B------:R-:W-:Y:S01]  /*2a20*/  FSEL R165, R19, -INF , !P0 ;  /* 0xff80000013a57808 */ /* 0x000fe20004000000 */
[----:B------:R-:W-:Y:S01]  /*2a30*/  MUFU.EX2 R207, R207 ;  /* 0x000000cf00cf7308 */ /* 0x000fe20000000800 */
[C---:B------:R-:W-:Y:S01]  /*2a40*/  FSEL R227, R23.reuse, -INF , !P3 ;  /* 0xff80000017e37808 */ /* 0x040fe20005800000 */
[----:B------:R-:W-:Y:S01]  /*2a50*/  FFMA.FTZ R23, -R23, R23, 1 ;  /* 0x3f80000017177423 */ /* 0x000fe20000010117 */
[----:B------:R-:W-:Y:S01]  /*2a60*/  ISETP.GE.AND P0, PT, R153, 0x21, PT ;  /* 0x000000219900780c */ /* 0x000fe20003f06270 */
[----:B------:R-:W-:Y:S01]  /*2a70*/  FFMA.FTZ R205, R165, UR42, -R198 ;  /* 0x0000002aa5cd7c23 */ /* 0x000fe200080108c6 */
[----:B------:R-:W-:Y:S01]  /*2a80*/  FSEL R159, R21, -INF , !P1 ;  /* 0xff800000159f7808 */ /* 0x000fe20004800000 */
[----:B------:R-:W-:Y:S01]  /*2a90*/  FFMA.FTZ R227, R227, UR42, -R200 ;  /* 0x0000002ae3e37c23 */ /* 0x000fe200080108c8 */
[----:B------:R-:W-:Y:S01]  /*2aa0*/  ISETP.GE.AND P3, PT, R153, 0x29, PT ;  /* 0x000000299900780c */ /* 0x000fe20003f66270 */
[----:B------:R-:W-:Y:S01]  /*2ab0*/  MUFU.EX2 R210, R210 ;  /* 0x000000d200d27308 */ /* 0x000fe20000000800 */
[----:B------:R-:W-:Y:S01]  /*2ac0*/  ISETP.GE.AND P1, PT, R168, 0x21, PT ;  /* 0x00000021a800780c */ /* 0x000fe20003f26270 */
[----:B------:R-:W-:Y:S01]  /*2ad0*/  FFMA.FTZ R198, R159, UR42, -R198 ;  /* 0x0000002a9fc67c23 */ /* 0x000fe200080108c6 */
[----:B------:R-:W-:-:S02]  /*2ae0*/  FSEL R157, R185, -INF , !P2 ;  /* 0xff800000b99d7808 */ /* 0x000fc40005000000 */
[----:B------:R-:W-:Y:S02]  /*2af0*/  ISETP.GT.OR P4, PT, R160, 0x19, !P4 ;  /* 0x00000019a000780c */ /* 0x000fe40006784670 */
[----:B------:R-:W-:Y:S01]  /*2b00*/  ISETP.GT.OR P5, PT, R167, 0x19, !P5 ;  /* 0x00000019a700780c */ /* 0x000fe20006fa4670 */
[----:B------:R-:W-:Y:S01]  /*2b10*/  FFMA.FTZ R224, R157, UR42, -R200 ;  /* 0x0000002a9de07c23 */ /* 0x000fe200080108c8 */
[----:B------:R-:W-:Y:S01]  /*2b20*/  ISETP.GE.AND P2, PT, R168, 0x29, PT ;  /* 0x00000029a800780c */ /* 0x000fe20003f46270 */
[----:B------:R-:W-:Y:S01]  /*2b30*/  MUFU.EX2 R204, R204 ;  /* 0x000000cc00cc7308 */ /* 0x000fe20000000800 */
[C---:B------:R-:W-:Y:S02]  /*2b40*/  ISETP.GT.OR P0, PT, R160.reuse, 0x21, !P0 ;  /* 0x00000021a000780c */ /* 0x040fe40004704670 */
[----:B------:R-:W-:Y:S02]  /*2b50*/  ISETP.GT.OR P3, PT, R160, 0x29, !P3 ;  /* 0x00000029a000780c */ /* 0x000fe40005f64670 */
[----:B------:R-:W-:-:S02]  /*2b60*/  ISETP.GT.OR P1, PT, R167, 0x21, !P1 ;  /* 0x00000021a700780c */ /* 0x000fc40004f24670 */
[----:B------:R-:W-:Y:S01]  /*2b70*/  FSEL R158, R20, -INF , !P4 ;  /* 0xff800000149e7808 */ /* 0x000fe20006000000 */
[----:B------:R-:W-:Y:S01]  /*2b80*/  MUFU.EX2 R205, R205 ;  /* 0x000000cd00cd7308 */ /* 0x000fe20000000800 */
[----:B------:R-:W-:Y:S01]  /*2b90*/  FSEL R156, R22, -INF , !P5 ;  /* 0xff800000169c7808 */ /* 0x000fe20006800000 */
[----:B------:R-:W-:Y:S01]  /*2ba0*/  FFMA.FTZ R20, -R20, R20, 1 ;  /* 0x3f80000014147423 */ /* 0x000fe20000010114 */
        /* <DEDUP_REMOVED lines=9> */
[----:B------:R-:W-:Y:S01]  /*2c40*/  FFMA.FTZ R200, R154, UR42, -R201 ;  /* 0x0000002a9ac87c23 */ /* 0x000fe200080108c9 */
[----:B------:R-:W-:Y:S01]  /*2c50*/  FSEL R152, R186, -INF , !P1 ;  /* 0xff800000ba987808 */ /* 0x000fe20004800000 */
[----:B------:R-:W-:Y:S01]  /*2c60*/  FFMA.FTZ R212, R212, UR42, -R195 ;  /* 0x0000002ad4d47c23 */ /* 0x000fe200080108c3 */
[----:B------:R-:W-:Y:S01]  /*2c70*/  ISETP.GE.AND P3, PT, R168, 0x30, PT ;  /* 0x00000030a800780c */ /* 0x000fe20003f66270 */
[----:B------:R-:W-:Y:S01]  /*2c80*/  MUFU.EX2 R225, R225 ;  /* 0x000000e100e17308 */ /* 0x000fe20000000800 */
[----:B------:R-:W-:Y:S01]  /*2c90*/  ISETP.GE.AND P1, PT, R153, 0x31, PT ;  /* 0x000000319900780c */ /* 0x000fe20003f26270 */
[----:B------:R-:W-:Y:S01]  /*2ca0*/  FFMA.FTZ R201, R152, UR42, -R201 ;  /* 0x0000002a98c97c23 */ /* 0x000fe200080108c9 */
[----:B----4-:R-:W-:-:S02]  /*2cb0*/  FSEL R214, R190, -INF , !P2 ;  /* 0xff800000bed67808 */ /* 0x010fc40005000000 */
[----:B------:R-:W-:Y:S02]  /*2cc0*/  ISETP.GT.OR P4, PT, R160, 0x28, !P4 ;  /* 0x00000028a000780c */ /* 0x000fe40006784670 */
[C---:B------:R-:W-:Y:S01]  /*2cd0*/  ISETP.GT.OR P5, PT, R167.reuse, 0x28, !P5 ;  /* 0x00000028a700780c */ /* 0x040fe20006fa4670 */
[----:B------:R-:W-:Y:S01]  /*2ce0*/  FFMA.FTZ R214, R214, UR42, -R195 ;  /* 0x0000002ad6d67c23 */ /* 0x000fe200080108c3 */
[----:B------:R-:W-:Y:S01]  /*2cf0*/  ISETP.GE.AND P2, PT, R168, 0x31, PT ;  /* 0x00000031a800780c */ /* 0x000fe20003f46270 */
[----:B------:R4:W-:Y:S01]  /*2d00*/  MUFU.EX2 R195, R222 ;  /* 0x000000de00c37308 */ /* 0x0009e20000000800 */
        /* <DEDUP_REMOVED lines=12> */
[----:B------:R-:W4:Y:S01]  /*2dd0*/  MUFU.EX2 R194, R223 ;  /* 0x000000df00c27308 */ /* 0x000f220000000800 */
[----:B--2---:R-:W-:-:S02]  /*2de0*/  FSEL R215, R0, -INF , !P0 ;  /* 0xff80000000d77808 */ /* 0x004fc40004000000 */
[----:B------:R-:W-:Y:S02]  /*2df0*/  FSEL R153, R236, -INF , !P3 ;  /* 0xff800000ec997808 */ /* 0x000fe40005800000 */
[----:B---3--:R-:W-:Y:S01]  /*2e00*/  FSEL R152, R237, -INF , !P1 ;  /* 0xff800000ed987808 */ /* 0x008fe20004800000 */
[--C-:B------:R-:W-:Y:S01]  /*2e10*/  FFMA.FTZ R215, R215, UR42, -R196.reuse ;  /* 0x0000002ad7d77c23 */ /* 0x100fe200080108c4 */
[----:B------:R-:W-:Y:S01]  /*2e20*/  FSEL R154, R235, -INF , !P2 ;  /* 0xff800000eb9a7808 */ /* 0x000fe20005000000 */
[----:B------:R-:W-:Y:S01]  /*2e30*/  FFMA.FTZ R216, R153, UR42, -R196 ;  /* 0x0000002a99d87c23 */ /* 0x000fe200080108c4 */
[----:B------:R-:W-:Y:S01]  /*2e40*/  ISETP.GE.AND P0, PT, R168, 0x38, PT ;  /* 0x00000038a800780c */ /* 0x000fe20003f06270 */
[--C-:B------:R-:W-:Y:S01]  /*2e50*/  FFMA.FTZ R196, R152, UR42, -R197.reuse ;  /* 0x0000002a98c47c23 */ /* 0x100fe200080108c5 */
[----:B------:R-:W-:Y:S01]  /*2e60*/  ISETP.GE.AND P3, PT, R168, 0x39, PT ;  /* 0x00000039a800780c */ /* 0x000fe20003f66270 */
[----:B------:R-:W-:Y:S01]  /*2e70*/  FFMA.FTZ R197, R154, UR42, -R197 ;  /* 0x0000002a9ac57c23 */ /* 0x000fe200080108c5 */
[C---:B------:R-:W-:Y:S01]  /*2e80*/  ISETP.GT.OR P4, PT, R160.reuse, 0x38, !P4 ;  /* 0x00000038a000780c */ /* 0x040fe20006784670 */
[----:B------:R-:W-:Y:S01]  /*2e90*/  MUFU.EX2 R226, R226 ;  /* 0x000000e200e27308 */ /* 0x000fe20000000800 */
[----:B------:R-:W-:-:S02]  /*2ea0*/  ISETP.GT.OR P5, PT, R160, 0x39, !P5 ;  /* 0x00000039a000780c */ /* 0x000fc40006fa4670 */
[C---:B------:R-:W-:Y:S02]  /*2eb0*/  ISETP.GT.OR P0, PT, R167.reuse, 0x38, !P0 ;  /* 0x00000038a700780c */ /* 0x040fe40004704670 */
[----:B------:R-:W-:Y:S02]  /*2ec0*/  ISETP.GT.OR P3, PT, R167, 0x39, !P3 ;  /* 0x00000039a700780c */ /* 0x000fe40005f64670 */
[----:B------:R-:W-:Y:S01]  /*2ed0*/  WARPGROUP.ARRIVE ;  /* 0x00000000000079c5 */ /* 0x000fe20000000000 */
[----:B------:R-:W-:Y:S01]  /*2ee0*/  FSEL R217, R234, -INF , !P4 ;  /* 0xff800000ead97808 */ /* 0x000fe20006000000 */
[----:B------:R-:W-:Y:S01]  /*2ef0*/  MUFU.EX2 R215, R215 ;  /* 0x000000d700d77308 */ /* 0x000fe20000000800 */
[----:B-1----:R-:W-:Y:S02]  /*2f00*/  FSEL R219, R232, -INF , !P0 ;  /* 0xff800000e8db7808 */ /* 0x002fe40004000000 */
[----:B------:R-:W-:Y:S01]  /*2f10*/  FSEL R218, R233, -INF , !P5 ;  /* 0xff800000e9da7808 */ /* 0x000fe20006800000 */
[----:B------:R-:W-:Y:S01]  /*2f20*/  HGMMA.64x64x16.F32.BF16 R152, gdesc[UR8], RZ, !UPT, gsb0 ;  /* 0x00e00000089879f0 */ /* 0x000fe2000c0018ff */
[----:B------:R-:W-:Y:S01]  /*2f30*/  UIADD3 UR10, UR6, 0x2, URZ ;  /* 0x00000002060a7890 */ /* 0x000fe2000fffe03f */
[----:B------:R-:W-:Y:S01]  /*2f40*/  FSEL R220, R231, -INF , !P3 ;  /* 0xff800000e7dc7808 */ /* 0x000fe20005800000 */
[----:B------:R-:W-:Y:S01]  /*2f50*/  UIADD3 UR8, UR5, 0x2, URZ ;  /* 0x0000000205087890 */ /* 0x000fe2000fffe03f */
[--C-:B------:R-:W-:Y:S01]  /*2f60*/  FFMA.FTZ R217, R217, UR42, -R192.reuse ;  /* 0x0000002ad9d97c23 */ /* 0x100fe200080108c0 */
[----:B------:R-:W-:Y:S01]  /*2f70*/  UMOV UR11, 0x40000040 ;  /* 0x40000040000b7882 */ /* 0x000fe20000000000 */
[----:B------:R-:W-:Y:S01]  /*2f80*/  UMOV UR9, 0x40000040 ;  /* 0x4000004000097882 */ /* 0x000fe20000000000 */
[----:B------:R-:W-:Y:S01]  /*2f90*/  FFMA.FTZ R219, R219, UR42, -R192 ;  /* 0x0000002adbdb7c23 */ /* 0x000fe200080108c0 */
[--C-:B------:R-:W-:Y:S01]  /*2fa0*/  FFMA.FTZ R218, R218, UR42, -R193.reuse ;  /* 0x0000002adada7c23 */ /* 0x100fe200080108c1 */
[----:B------:R-:W-:Y:S01]  /*2fb0*/  FFMA.FTZ R220, R220, UR42, -R193 ;  /* 0x0000002adcdc7c23 */ /* 0x000fe200080108c1 */
[----:B------:R-:W-:Y:S08]  /*2fc0*/  MUFU.EX2 R214, R214 ;  /* 0x000000d600d67308 */ /* 0x000ff00000000800 */
[----:B------:R-:W-:Y:S08]  /*2fd0*/  MUFU.EX2 R216, R216 ;  /* 0x000000d800d87308 */ /* 0x000ff00000000800 */
[----:B------:R-:W-:Y:S08]  /*2fe0*/  MUFU.EX2 R227, R227 ;  /* 0x000000e300e37308 */ /* 0x000ff00000000800 */
[----:B------:R-:W-:Y:S08]  /*2ff0*/  MUFU.EX2 R213, R213 ;  /* 0x000000d500d57308 */ /* 0x000ff00000000800 */
[----:B------:R-:W-:Y:S08]  /*3000*/  MUFU.EX2 R219, R219 ;  /* 0x000000db00db7308 */ /* 0x000ff00000000800 */
[----:B------:R-:W-:Y:S08]  /*3010*/  MUFU.EX2 R217, R217 ;  /* 0x000000d900d97308 */ /* 0x000ff00000000800 */
[----:B------:R-:W-:Y:S01]  /*3020*/  MUFU.EX2 R218, R218 ;  /* 0x000000da00da7308 */ /* 0x000fe20000000800 */
        /* <DEDUP_REMOVED lines=46> */
[----:B------:R-:W4:Y:S02]  /*3310*/  LDS.64 R192, [R6+0x28200] ;  /* 0x0282000006c07984 */ /* 0x000f240000000a00 */
[--C-:B----4-:R-:W-:Y:S01]  /*3320*/  FADD.FTZ R222, R152, -R192.reuse ;  /* 0x800000c098de7221 */ /* 0x110fe20000010000 */
[----:B------:R-:W-:Y:S01]  /*3330*/  FFMA.FTZ R152, -R7, R7, 1 ;  /* 0x3f80000007987423 */ /* 0x000fe20000010107 */
[----:B------:R-:W-:Y:S01]  /*3340*/  FADD.FTZ R154, R154, -R192 ;  /* 0x800000c09a9a7221 */ /* 0x000fe20000010000 */
[----:B------:R1:W2:Y:S01]  /*3350*/  MUFU.EX2 R7, R221 ;  /* 0x000000dd00077308 */ /* 0x0002a20000000800 */
[----:B------:R-:W-:Y:S01]  /*3360*/  FMUL.FTZ R222, R194, R222 ;  /* 0x000000dec2de7220 */ /* 0x000fe20000410000 */
[----:B------:R-:W-:Y:S01]  /*3370*/  FFMA.FTZ R192, -R9, R9, 1 ;  /* 0x3f80000009c07423 */ /* 0x000fe20000010109 */
[--C-:B------:R-:W-:Y:S01]  /*3380*/  FADD.FTZ R153, R153, -R193.reuse ;  /* 0x800000c199997221 */ /* 0x100fe20000010000 */
[----:B------:R-:W-:Y:S01]  /*3390*/  FADD.FTZ R155, R155, -R193 ;  /* 0x800000c19b9b7221 */ /* 0x000fe20000010000 */
[----:B------:R-:W-:-:S03]  /*33a0*/  FMUL.FTZ R154, R195, R154 ;  /* 0x0000009ac39a7220 */ /* 0x000fc60000410000 */
[----:B------:R3:W-:Y:S01]  /*33b0*/  MUFU.EX2 R193, R198 ;  /* 0x000000c600c17308 */ /* 0x0007e20000000800 */
[----:B-1----:R-:W-:Y:S01]  /*33c0*/  FMUL.FTZ R221, R152, R222 ;  /* 0x000000de98dd7220 */ /* 0x002fe20000410000 */
[----:B------:R-:W-:Y:S01]  /*33d0*/  FFMA.FTZ R222, -R8, R8, 1 ;  /* 0x3f80000008de7423 */ /* 0x000fe20000010108 */
[----:B------:R-:W-:Y:S01]  /*33e0*/  FMUL.FTZ R192, R192, R154 ;  /* 0x0000009ac0c07220 */ /* 0x000fe20000410000 */
[----:B------:R-:W1:Y:S04]  /*33f0*/  LDS.64 R8, [R6+0x28220] ;  /* 0x0282200006087984 */ /* 0x000e680000000a00 */
[----:B------:R4:W4:Y:S01]  /*3400*/  MUFU.EX2 R152, R203 ;  /* 0x000000cb00987308 */ /* 0x0009220000000800 */
[----:B--2---:R-:W-:Y:S01]  /*3410*/  FMUL.FTZ R153, R7, R153 ;  /* 0x0000009907997220 */ /* 0x004fe20000410000 */
[----:B---3--:R-:W-:-:S03]  /*3420*/  FFMA.FTZ R198, -R19, R19, 1 ;  /* 0x3f80000013c67423 */ /* 0x008fc60000010113 */
[----:B------:R-:W-:-:S03]  /*3430*/  FMUL.FTZ R222, R222, R153 ;  /* 0x00000099dede7220 */ /* 0x000fc60000410000 */
[----:B------:R2:W3:Y:S01]  /*3440*/  MUFU.EX2 R153, R202 ;  /* 0x000000ca00997308 */ /* 0x0004e20000000800 */
[----:B----4-:R-:W-:-:S07]  /*3450*/  FFMA.FTZ R203, -R13, R13, 1 ;  /* 0x3f8000000dcb7423 */ /* 0x010fce000001010d */
[----:B------:R4:W3:Y:S01]  /*3460*/  MUFU.EX2 R13, R199 ;  /* 0x000000c7000d7308 */ /* 0x0008e20000000800 */
[----:B------:R-:W-:Y:S01]  /*3470*/  FMUL.FTZ R155, R152, R155 ;  /* 0x0000009b989b7220 */ /* 0x000fe20000410000 */
[----:B--2---:R-:W-:Y:S01]  /*3480*/  FFMA.FTZ R202, -R10, R10, 1 ;  /* 0x3f8000000aca7423 */ /* 0x004fe2000001010a */
[----:B------:R-:W-:Y:S01]  /*3490*/  LOP3.LUT R10, R191, 0x2000000, RZ, 0xfc, !PT ;  /* 0x02000000bf0a7812 */ /* 0x000fe200078efcff */
[----:B------:R-:W-:Y:S02]  /*34a0*/  FFMA.FTZ R191, -R189, R189, 1 ;  /* 0x3f800000bdbf7423 */ /* 0x000fe400000101bd */
[----:B------:R-:W-:Y:S02]  /*34b0*/  FMUL.FTZ R202, R202, R155 ;  /* 0x0000009bcaca7220 */ /* 0x000fe40000410000 */
[----:B------:R-:W2:Y:S01]  /*34c0*/  LDS.64 R154, [R6+0x28240] ;  /* 0x02824000069a7984 */ /* 0x000ea20000000a00 */
[----:B------:R-:W-:Y:S02]  /*34d0*/  IMAD R10, R4, 0x400, R10 ;  /* 0x00000400040a7824 */ /* 0x000fe400078e020a */
[----:B----4-:R-:W-:Y:S01]  /*34e0*/  FFMA.FTZ R199, -R21, R21, 1 ;  /* 0x3f80000015c77423 */ /* 0x010fe20000010115 */
[----:B------:R-:W-:Y:S01]  /*34f0*/  FFMA.FTZ R21, -R22, R22, 1 ;  /* 0x3f80000016157423 */ /* 0x000fe20000010116 */
[----:B------:R-:W-:Y:S01]  /*3500*/  MUFU.EX2 R19, R196 ;  /* 0x000000c400137308 */ /* 0x000fe20000000800 */
[----:B------:R-:W-:Y:S01]  /*3510*/  R2UR UR6, R10 ;  /* 0x000000000a0672ca */ /* 0x000fe200000e0000 */
[--C-:B-1----:R-:W-:Y:S01]  /*3520*/  FADD.FTZ R156, R156, -R8.reuse ;  /* 0x800000089c9c7221 */ /* 0x102fe20000010000 */
[----:B------:R-:W-:Y:S01]  /*3530*/  FADD.FTZ R8, R158, -R8 ;  /* 0x800000089e087221 */ /* 0x000fe20000010000 */
[--C-:B------:R-:W-:Y:S01]  /*3540*/  FADD.FTZ R157, R157, -R9.reuse ;  /* 0x800000099d9d7221 */ /* 0x100fe20000010000 */
[----:B------:R-:W-:Y:S01]  /*3550*/  FADD.FTZ R159, R159, -R9 ;  /* 0x800000099f9f7221 */ /* 0x000fe20000010000 */
[----:B---3--:R-:W-:Y:S01]  /*3560*/  FMUL.FTZ R156, R153, R156 ;  /* 0x0000009c999c7220 */ /* 0x008fe20000410000 */
[----:B------:R-:W-:Y:S01]  /*3570*/  FMUL.FTZ R8, R208, R8 ;  /* 0x00000008d0087220 */ /* 0x000fe20000410000 */
[----:B------:R-:W-:Y:S01]  /*3580*/  FFMA.FTZ R158, -R12, R12, 1 ;  /* 0x3f8000000c9e7423 */ /* 0x000fe2000001010c */
[----:B------:R-:W-:Y:S01]  /*3590*/  FMUL.FTZ R157, R206, R157 ;  /* 0x0000009dce9d7220 */ /* 0x000fe20000410000 */
[----:B------:R-:W-:Y:S01]  /*35a0*/  FMUL.FTZ R156, R11, R156 ;  /* 0x0000009c0b9c7220 */ /* 0x000fe20000410000 */
[----:B------:R-:W-:Y:S01]  /*35b0*/  FMUL.FTZ R203, R203, R8 ;  /* 0x00000008cbcb7220 */ /* 0x000fe20000410000 */
[----:B------:R-:W-:Y:S01]  /*35c0*/  FMUL.FTZ R159, R209, R159 ;  /* 0x0000009fd19f7220 */ /* 0x000fe20000410000 */
[----:B------:R-:W1:Y:S01]  /*35d0*/  LDS.64 R8, [R6+0x28260] ;  /* 0x0282600006087984 */ /* 0x000e620000000a00 */
[----:B------:R-:W-:Y:S01]  /*35e0*/  FMUL.FTZ R158, R158, R157 ;  /* 0x0000009d9e9e7220 */ /* 0x000fe20000410000 */
[----:B------:R-:W3:Y:S01]  /*35f0*/  MUFU.EX2 R12, R200 ;  /* 0x000000c8000c7308 */ /* 0x000ee20000000800 */
[----:B------:R-:W-:Y:S01]  /*3600*/  FMUL.FTZ R157, R14, R159 ;  /* 0x0000009f0e9d7220 */ /* 0x000fe20000410000 */
[----:B------:R-:W-:-:S06]  /*3610*/  FFMA.FTZ R159, -R185, R185, 1 ;  /* 0x3f800000b99f7423 */ /* 0x000fcc00000101b9 */
[----:B------:R-:W4:Y:S01]  /*3620*/  MUFU.EX2 R14, R201 ;  /* 0x000000c9000e7308 */ /* 0x000f220000000800 */
[--C-:B--2---:R-:W-:Y:S01]  /*3630*/  FADD.FTZ R160, R160, -R154.reuse ;  /* 0x8000009aa0a07221 */ /* 0x104fe20000010000 */
[----:B------:R-:W-:Y:S01]  /*3640*/  FADD.FTZ R11, R162, -R154 ;  /* 0x8000009aa20b7221 */ /* 0x000fe20000010000 */
[----:B------:R-:W-:Y:S01]  /*3650*/  FFMA.FTZ R154, -R15, R15, 1 ;  /* 0x3f8000000f9a7423 */ /* 0x000fe2000001010f */
[----:B------:R-:W-:Y:S01]  /*3660*/  FFMA.FTZ R15, -R17, R17, 1 ;  /* 0x3f800000110f7423 */ /* 0x000fe20000010111 */
[----:B------:R-:W-:Y:S01]  /*3670*/  FMUL.FTZ R17, R207, R160 ;  /* 0x000000a0cf117220 */ /* 0x000fe20000410000 */
[--C-:B------:R-:W-:Y:S01]  /*3680*/  FADD.FTZ R162, R163, -R155.reuse ;  /* 0x8000009ba3a27221 */ /* 0x100fe20000010000 */
[----:B------:R-:W-:Y:S01]  /*3690*/  FMUL.FTZ R10, R210, R11 ;  /* 0x0000000bd20a7220 */ /* 0x000fe20000410000 */
[----:B------:R-:W-:Y:S01]  /*36a0*/  FADD.FTZ R161, R161, -R155 ;  /* 0x8000009ba1a17221 */ /* 0x000fe20000010000 */
[----:B------:R-:W-:Y:S01]  /*36b0*/  FMUL.FTZ R154, R154, R17 ;  /* 0x000000119a9a7220 */ /* 0x000fe20000410000 */
[----:B------:R-:W-:Y:S01]  /*36c0*/  FMUL.FTZ R17, R211, R162 ;  /* 0x000000a2d3117220 */ /* 0x000fe20000410000 */
[----:B------:R-:W-:Y:S01]  /*36d0*/  FFMA.FTZ R162, -R184, R184, 1 ;  /* 0x3f800000b8a27423 */ /* 0x000fe200000101b8 */
[----:B------:R-:W-:Y:S01]  /*36e0*/  FFMA.FTZ R184, -R0, R0, 1 ;  /* 0x3f80000000b87423 */ /* 0x000fe20000010100 */
[----:B------:R-:W-:Y:S01]  /*36f0*/  FMUL.FTZ R15, R15, R10 ;  /* 0x0000000a0f0f7220 */ /* 0x000fe20000410000 */
[----:B------:R2:W5:Y:S01]  /*3700*/  LDL.LU R0, [R1+0xc] ;  /* 0x00000c0001007983 */ /* 0x0005620000300800 */
[----:B------:R-:W-:Y:S01]  /*3710*/  FFMA.FTZ R155, -R16, R16, 1 ;  /* 0x3f800000109b7423 */ /* 0x000fe20000010110 */
[----:B------:R-:W-:Y:S01]  /*3720*/  FMUL.FTZ R16, R204, R161 ;  /* 0x000000a1cc107220 */ /* 0x000fe20000410000 */
[----:B------:R-:W-:Y:S01]  /*3730*/  FMUL.FTZ R18, R18, R17 ;  /* 0x0000001112127220 */ /* 0x000fe20000410000 */
[----:B------:R-:W3:Y:S01]  /*3740*/  LDS.64 R10, [R6+0x28280] ;  /* 0x02828000060a7984 */ /* 0x000ee20000000a00 */
[--C-:B-1----:R-:W-:Y:S01]  /*3750*/  FADD.FTZ R164, R164, -R8.reuse ;  /* 0x80000008a4a47221 */ /* 0x102fe20000010000 */
[----:B------:R-:W-:Y:S01]  /*3760*/  FADD.FTZ R166, R166, -R8 ;  /* 0x80000008a6a67221 */ /* 0x000fe20000010000 */
[--C-:B------:R-:W-:Y:S01]  /*3770*/  FADD.FTZ R8, R165, -R9.reuse ;  /* 0x80000009a5087221 */ /* 0x100fe20000010000 */
[----:B------:R-:W-:Y:S01]  /*3780*/  FMUL.FTZ R155, R155, R16 ;  /* 0x000000109b9b7220 */ /* 0x000fe20000410000 */
[----:B------:R-:W2:Y:S01]  /*3790*/  LDL R165, [R1+0x8] ;  /* 0x0000080001a57983 */ /* 0x000ea20000100800 */
[----:B------:R-:W-:Y:S01]  /*37a0*/  FADD.FTZ R16, R167, -R9 ;  /* 0x80000009a7107221 */ /* 0x000fe20000010000 */
[----:B------:R-:W-:Y:S01]  /*37b0*/  FMUL.FTZ R9, R205, R164 ;  /* 0x000000a4cd097220 */ /* 0x000fe20000410000 */
[----:B------:R-:W-:Y:S01]  /*37c0*/  FMUL.FTZ R166, R193, R166 ;  /* 0x000000a6c1a67220 */ /* 0x000fe20000410000 */
[----:B------:R-:W-:Y:S01]  /*37d0*/  MUFU.EX2 R220, R220 ;  /* 0x000000dc00dc7308 */ /* 0x000fe20000000800 */
[----:B------:R-:W-:Y:S01]  /*37e0*/  FMUL.FTZ R16, R13, R16 ;  /* 0x000000100d107220 */ /* 0x000fe20000410000 */
[----:B------:R-:W-:Y:S01]  /*37f0*/  FMUL.FTZ R198, R198, R9 ;  /* 0x00000009c6c67220 */ /* 0x000fe20000410000 */
[----:B------:R-:W-:Y:S01]  /*3800*/  FMUL.FTZ R9, R225, R8 ;  /* 0x00000008e1097220 */ /* 0x000fe20000410000 */
[----:B------:R-:W-:Y:S01]  /*3810*/  FMUL.FTZ R199, R199, R166 ;  /* 0x000000a6c7c77220 */ /* 0x000fe20000410000 */
[----:B------:R-:W-:Y:S01]  /*3820*/  FMUL.FTZ R21, R21, R16 ;  /* 0x0000001015157220 */ /* 0x000fe20000410000 */
[----:B------:R-:W-:Y:S01]  /*3830*/  FFMA.FTZ R185, -R236, R236, 1 ;  /* 0x3f800000ecb97423 */ /* 0x000fe200000101ec */
[----:B------:R-:W-:Y:S01]  /*3840*/  FMUL.FTZ R22, R20, R9 ;  /* 0x0000000914167220 */ /* 0x000fe20000410000 */
[----:B------:R-:W-:Y:S01]  /*3850*/  FFMA.FTZ R160, -R186, R186, 1 ;  /* 0x3f800000baa07423 */ /* 0x000fe200000101ba */
[----:B------:R-:W1:Y:S01]  /*3860*/  LDS.64 R8, [R6+0x282a0] ;  /* 0x0282a00006087984 */ /* 0x000e620000000a00 */
[----:B------:R4:W1:Y:S01]  /*3870*/  MUFU.EX2 R20, R197 ;  /* 0x000000c500147308 */ /* 0x0008620000000800 */
[--C-:B---3--:R-:W-:Y:S01]  /*3880*/  FADD.FTZ R17, R170, -R10.reuse ;  /* 0x8000000aaa117221 */ /* 0x108fe20000010000 */
[----:B------:R-:W-:Y:S01]  /*3890*/  FADD.FTZ R168, R168, -R10 ;  /* 0x8000000aa8a87221 */ /* 0x000fe20000010000 */
[--C-:B------:R-:W-:Y:S01]  /*38a0*/  FADD.FTZ R169, R169, -R11.reuse ;  /* 0x8000000ba9a97221 */ /* 0x100fe20000010000 */
[----:B------:R-:W-:Y:S01]  /*38b0*/  FADD.FTZ R171, R171, -R11 ;  /* 0x8000000babab7221 */ /* 0x000fe20000010000 */
[----:B------:R-:W-:Y:S01]  /*38c0*/  FMUL.FTZ R16, R224, R17 ;  /* 0x00000011e0107220 */ /* 0x000fe20000410000 */
[----:B------:R-:W3:Y:S01]  /*38d0*/  LDS.64 R10, [R6+0x282c0] ;  /* 0x0282c000060a7984 */ /* 0x000ee20000000a00 */
[----:B------:R-:W2:Y:S02]  /*38e0*/  S2R R166, SR_CgaCtaId ;  /* 0x0000000000a67919 */ /* 0x000ea40000008800 */
[----:B------:R-:W-:Y:S01]  /*38f0*/  FMUL.FTZ R159, R159, R16 ;  /* 0x000000109f9f7220 */ /* 0x000fe20000410000 */
[----:B----4-:R-:W-:Y:S01]  /*3900*/  F2FP.BF16.F32.PACK_AB R197, R18, R15 ;  /* 0x0000000f12c5723e */ /* 0x010fe200000010ff */
[----:B------:R-:W-:Y:S01]  /*3910*/  FMUL.FTZ R168, R227, R168 ;  /* 0x000000a8e3a87220 */ /* 0x000fe20000410000 */
[----:B------:R4:W3:Y:S01]  /*3920*/  LDS.64 R16, [R6+0x282e0] ;  /* 0x0282e00006107984 */ /* 0x0008e20000000a00 */
[----:B------:R-:W-:Y:S01]  /*3930*/  FMUL.FTZ R169, R12, R169 ;  /* 0x000000a90ca97220 */ /* 0x000fe20000410000 */
[----:B------:R-:W-:Y:S01]  /*3940*/  FMUL.FTZ R171, R14, R171 ;  /* 0x000000ab0eab7220 */ /* 0x000fe20000410000 */
[----:B------:R-:W-:Y:S01]  /*3950*/  FFMA.FTZ R234, -R234, R234, 1 ;  /* 0x3f800000eaea7423 */ /* 0x000fe200000101ea */
[----:B------:R-:W-:Y:S01]  /*3960*/  FFMA.FTZ R232, -R232, R232, 1 ;  /* 0x3f800000e8e87423 */ /* 0x000fe200000101e8 */
[----:B------:R-:W-:Y:S01]  /*3970*/  FFMA.FTZ R233, -R233, R233, 1 ;  /* 0x3f800000e9e97423 */ /* 0x000fe200000101e9 */
[----:B------:R-:W-:Y:S01]  /*3980*/  FFMA.FTZ R231, -R231, R231, 1 ;  /* 0x3f800000e7e77423 */ /* 0x000fe200000101e7 */
[----:B------:R-:W-:Y:S01]  /*3990*/  FMUL.FTZ R23, R23, R168 ;  /* 0x000000a817177220 */ /* 0x000fe20000410000 */
[----:B------:R-:W-:Y:S01]  /*39a0*/  FMUL.FTZ R162, R162, R169 ;  /* 0x000000a9a2a27220 */ /* 0x000fe20000410000 */
[----:B------:R-:W-:Y:S01]  /*39b0*/  FMUL.FTZ R160, R160, R171 ;  /* 0x000000aba0a07220 */ /* 0x000fe20000410000 */
[--C-:B-1----:R-:W-:Y:S01]  /*39c0*/  FADD.FTZ R161, R172, -R8.reuse ;  /* 0x80000008aca17221 */ /* 0x102fe20000010000 */
[--C-:B------:R-:W-:Y:S01]  /*39d0*/  FADD.FTZ R173, R173, -R9.reuse ;  /* 0x80000009adad7221 */ /* 0x100fe20000010000 */
[----:B------:R-:W-:Y:S01]  /*39e0*/  FADD.FTZ R174, R174, -R8 ;  /* 0x80000008aeae7221 */ /* 0x000fe20000010000 */
[----:B------:R-:W-:Y:S01]  /*39f0*/  FADD.FTZ R175, R175, -R9 ;  /* 0x80000009afaf7221 */ /* 0x000fe20000010000 */
[----:B------:R-:W-:Y:S01]  /*3a00*/  FFMA.FTZ R8, -R190, R190, 1 ;  /* 0x3f800000be087423 */ /* 0x000fe200000101be */
[----:B------:R-:W-:Y:S01]  /*3a10*/  FMUL.FTZ R190, R226, R161 ;  /* 0x000000a1e2be7220 */ /* 0x000fe20000410000 */
[----:B------:R-:W-:Y:S01]  /*3a20*/  FFMA.FTZ R9, -R188, R188, 1 ;  /* 0x3f800000bc097423 */ /* 0x000fe200000101bc */
[----:B----4-:R-:W-:Y:S01]  /*3a30*/  FMUL.FTZ R6, R212, R173 ;  /* 0x000000add4067220 */ /* 0x010fe20000410000 */
[----:B------:R-:W-:Y:S01]  /*3a40*/  FMUL.FTZ R175, R214, R175 ;  /* 0x000000afd6af7220 */ /* 0x000fe20000410000 */
[----:B------:R-:W-:Y:S01]  /*3a50*/  FMUL.FTZ R174, R213, R174 ;  /* 0x000000aed5ae7220 */ /* 0x000fe20000410000 */
[----:B------:R-:W-:Y:S01]  /*3a60*/  FMUL.FTZ R190, R187, R190 ;  /* 0x000000bebbbe7220 */ /* 0x000fe20000410000 */
[----:B------:R-:W-:Y:S01]  /*3a70*/  FMUL.FTZ R9, R9, R6 ;  /* 0x0000000609097220 */ /* 0x000fe20000410000 */
[----:B------:R-:W-:Y:S01]  /*3a80*/  FMUL.FTZ R6, R8, R175 ;  /* 0x000000af08067220 */ /* 0x000fe20000410000 */
[--C-:B---3--:R-:W-:Y:S01]  /*3a90*/  FADD.FTZ R176, R176, -R10.reuse ;  /* 0x8000000ab0b07221 */ /* 0x108fe20000010000 */
[----:B------:R-:W-:Y:S01]  /*3aa0*/  FADD.FTZ R163, R178, -R10 ;  /* 0x8000000ab2a37221 */ /* 0x000fe20000010000 */
[--C-:B------:R-:W-:Y:S01]  /*3ab0*/  FADD.FTZ R164, R177, -R11.reuse ;  /* 0x8000000bb1a47221 */ /* 0x100fe20000010000 */
[----:B------:R-:W-:Y:S01]  /*3ac0*/  FADD.FTZ R179, R179, -R11 ;  /* 0x8000000bb3b37221 */ /* 0x000fe20000010000 */
[----:B------:R-:W-:Y:S01]  /*3ad0*/  FMUL.FTZ R161, R215, R176 ;  /* 0x000000b0d7a17220 */ /* 0x000fe20000410000 */
[----:B------:R-:W-:Y:S01]  /*3ae0*/  FMUL.FTZ R10, R216, R163 ;  /* 0x000000a3d80a7220 */ /* 0x000fe20000410000 */
[--C-:B------:R-:W-:Y:S01]  /*3af0*/  FADD.FTZ R180, R180, -R16.reuse ;  /* 0x80000010b4b47221 */ /* 0x100fe20000010000 */
[----:B------:R-:W-:Y:S01]  /*3b00*/  FADD.FTZ R16, R182, -R16 ;  /* 0x80000010b6107221 */ /* 0x000fe20000010000 */
[--C-:B------:R-:W-:Y:S01]  /*3b10*/  FADD.FTZ R181, R181, -R17.reuse ;  /* 0x80000011b5b57221 */ /* 0x100fe20000010000 */
[----:B------:R-:W-:Y:S01]  /*3b20*/  FADD.FTZ R183, R183, -R17 ;  /* 0x80000011b7b77221 */ /* 0x000fe20000010000 */
[----:B------:R-:W-:Y:S01]  /*3b30*/  FMUL.FTZ R184, R184, R161 ;  /* 0x000000a1b8b87220 */ /* 0x000fe20000410000 */
[----:B------:R-:W-:Y:S01]  /*3b40*/  FMUL.FTZ R185, R185, R10 ;  /* 0x0000000ab9b97220 */ /* 0x000fe20000410000 */
[----:B------:R-:W-:Y:S01]  /*3b50*/  FMUL.FTZ R161, R219, R16 ;  /* 0x00000010dba17220 */ /* 0x000fe20000410000 */
[----:B------:R-:W-:Y:S01]  /*3b60*/  FFMA.FTZ R11, -R237, R237, 1 ;  /* 0x3f800000ed0b7423 */ /* 0x000fe200000101ed */
[----:B------:R-:W-:Y:S01]  /*3b70*/  FFMA.FTZ R8, -R235, R235, 1 ;  /* 0x3f800000eb087423 */ /* 0x000fe200000101eb */
[----:B------:R-:W-:Y:S01]  /*3b80*/  FMUL.FTZ R164, R19, R164 ;  /* 0x000000a413a47220 */ /* 0x000fe20000410000 */
        /* <DEDUP_REMOVED lines=29> */
[----:B------:R-:W-:Y:S01]  /*3d60*/  F2FP.BF16.F32.PACK_AB R159, R209, R208 ;  /* 0x000000d0d19f723e */ /* 0x000fe200000010ff */
[----:B------:R-:W-:Y:S01]  /*3d70*/  UMOV UR7, 0x40000040 ;  /* 0x4000004000077882 */ /* 0x000fe20000000000 */
[----:B------:R-:W-:Y:S01]  /*3d80*/  F2FP.BF16.F32.PACK_AB R152, R204, R207 ;  /* 0x000000cfcc98723e */ /* 0x000fe200000010ff */
[----:B------:R-:W-:Y:S01]  /*3d90*/  UIADD3 UR8, UR6, 0x80, URZ ;  /* 0x0000008006087890 */ /* 0x000fe2000fffe03f */
[----:B------:R-:W-:-:S02]  /*3da0*/  F2FP.BF16.F32.PACK_AB R153, R211, R210 ;  /* 0x000000d2d399723e */ /* 0x000fc400000010ff */
[----:B------:R-:W-:Y:S02]  /*3db0*/  F2FP.BF16.F32.PACK_AB R154, R225, R205 ;  /* 0x000000cde19a723e */ /* 0x000fe400000010ff */
[----:B------:R-:W-:Y:S01]  /*3dc0*/  F2FP.BF16.F32.PACK_AB R155, R13, R193 ;  /* 0x000000c10d9b723e */ /* 0x000fe200000010ff */
[----:B------:R-:W-:Y:S01]  /*3dd0*/  UMOV UR11, 0x40000040 ;  /* 0x40000040000b7882 */ /* 0x000fe20000000000 */
[----:B------:R-:W-:Y:S01]  /*3de0*/  UMOV UR10, UR8 ;  /* 0x00000008000a7c82 */ /* 0x000fe20008000000 */
[----:B--2---:R-:W-:Y:S01]  /*3df0*/  IMAD R15, R4, 0x2000, R165 ;  /* 0x00002000040f7824 */ /* 0x004fe200078e02a5 */
[----:B------:R-:W-:-:S04]  /*3e00*/  MOV R165, 0x400 ;  /* 0x0000040000a57802 */ /* 0x000fc80000000f00 */
[----:B------:R-:W-:-:S05]  /*3e10*/  LEA R165, R166, R165, 0x18 ;  /* 0x000000a5a6a57211 */ /* 0x000fca00078ec0ff */
[----:B------:R-:W-:-:S05]  /*3e20*/  IMAD R15, R15, 0x2, R165 ;  /* 0x000000020f0f7824 */ /* 0x000fca00078e02a5 */
[----:B------:R1:W-:Y:S04]  /*3e30*/  STSM.16.MT88.4 [R15+0x28800], R200 ;  /* 0x028800c80f007844 */ /* 0x0003e80000004200 */
[----:B------:R1:W-:Y:S04]  /*3e40*/  STSM.16.MT88.4 [R15+0x29000], R196 ;  /* 0x029000c40f007844 */ /* 0x0003e80000004200 */
[----:B------:R1:W-:Y:S04]  /*3e50*/  STSM.16.MT88.4 [R15+0x29800], R188 ;  /* 0x029800bc0f007844 */ /* 0x0003e80000004200 */
[----:B------:R1:W-:Y:S01]  /*3e60*/  STSM.16.MT88.4 [R15+0x2a000], R184 ;  /* 0x02a000b80f007844 */ /* 0x0003e20000004200 */
[----:B------:R-:W-:-:S06]  /*3e70*/  WARPGROUP.ARRIVE ;  /* 0x00000000000079c5 */ /* 0x000fcc0000000000 */
[----:B------:R-:W-:Y:S01]  /*3e80*/  HGMMA.64x128x16.F32.BF16 R88, R156, gdesc[UR4].tnspB, R88, gsb0 ;  /* 0x41e000049c587df0 */ /* 0x000fe20008001858 */
[----:B------:R-:W-:Y:S02]  /*3e90*/  UIADD3 UR8, UR6, 0x100, URZ ;  /* 0x0000010006087890 */ /* 0x000fe4000fffe03f */
[----:B------:R-:W-:Y:S02]  /*3ea0*/  WARPGROUP.DEPBAR.LE gsb0, 0x0 ;  /* 0x00008000000079c5 */ /* 0x000fe40000010000 */
[----:B------:R-:W-:-:S07]  /*3eb0*/  WARPGROUP.ARRIVE ;  /* 0x00000000000079c5 */ /* 0x000fce0000000000 */
[----:B------:R-:W-:Y:S01]  /*3ec0*/  HGMMA.64x128x16.F32.BF16 R88, R152, gdesc[UR8].tnspB, R88, gsb0 ;  /* 0x41e0000898587df0 */ /* 0x000fe20008001858 */
[----:B------:R-:W-:Y:S01]  /*3ed0*/  UMOV UR10, UR8 ;  /* 0x00000008000a7c82 */ /* 0x000fe20008000000 */
[----:B------:R-:W-:Y:S01]  /*3ee0*/  UMOV UR11, 0x40000040 ;  /* 0x40000040000b7882 */ /* 0x000fe20000000000 */
[----:B------:R-:W-:Y:S01]  /*3ef0*/  UIADD3 UR6, UR6, 0x180, URZ ;  /* 0x0000018006067890 */ /* 0x000fe2000fffe03f */
[----:B------:R-:W-:Y:S02]  /*3f00*/  WARPGROUP.DEPBAR.LE gsb0, 0x0 ;  /* 0x00008000000079c5 */ /* 0x000fe40000010000 */
[----:B------:R-:W-:Y:S02]  /*3f10*/  F2FP.BF16.F32.PACK_AB R152, R12, R227 ;  /* 0x000000e30c98723e */ /* 0x000fe400000010ff */
[----:B------:R-:W-:Y:S02]  /*3f20*/  F2FP.BF16.F32.PACK_AB R153, R14, R224 ;  /* 0x000000e00e99723e */ /* 0x000fe400000010ff */
[----:B------:R-:W-:-:S02]  /*3f30*/  F2FP.BF16.F32.PACK_AB R154, R212, R226 ;  /* 0x000000e2d49a723e */ /* 0x000fc400000010ff */
[----:B------:R-:W-:-:S04]  /*3f40*/  F2FP.BF16.F32.PACK_AB R155, R214, R213 ;  /* 0x000000d5d69b723e */ /* 0x000fc800000010ff */
[----:B------:R-:W-:-:S06]  /*3f50*/  WARPGROUP.ARRIVE ;  /* 0x00000000000079c5 */ /* 0x000fcc0000000000 */
[----:B------:R-:W-:Y:S01]  /*3f60*/  HGMMA.64x128x16.F32.BF16 R88, R152, gdesc[UR8].tnspB, R88, gsb0 ;  /* 0x41e0000898587df0 */ /* 0x000fe20008001858 */
[----:B------:R-:W-:Y:S01]  /*3f70*/  UMOV UR10, UR6 ;  /* 0x00000006000a7c82 */ /* 0x000fe20008000000 */
[----:B------:R-:W-:Y:S01]  /*3f80*/  UMOV UR11, 0x40000040 ;  /* 0x40000040000b7882 */ /* 0x000fe20000000000 */
[----:B------:R-:W2:Y:S01]  /*3f90*/  S2R R21, SR_CgaCtaId ;  /* 0x0000000000157919 */ /* 0x000ea20000008800 */
[----:B------:R-:W-:Y:S01]  /*3fa0*/  MOV R18, 0x400 ;  /* 0x0000040000127802 */ /* 0x000fe20000000f00 */
[----:B------:R-:W-:Y:S01]  /*3fb0*/  IMAD R8, R228, 0x4000, R165 ;  /* 0x00004000e4087824 */ /* 0x000fe200078e02a5 */
[----:B------:R-:W-:Y:S02]  /*3fc0*/  WARPGROUP.DEPBAR.LE gsb0, 0x0 ;  /* 0x00008000000079c5 */ /* 0x000fe40000010000 */
[----:B------:R-:W-:Y:S02]  /*3fd0*/  F2FP.BF16.F32.PACK_AB R152, R19, R215 ;  /* 0x000000d71398723e */ /* 0x000fe400000010ff */
[----:B------:R-:W-:-:S02]  /*3fe0*/  F2FP.BF16.F32.PACK_AB R153, R20, R216 ;  /* 0x000000d81499723e */ /* 0x000fc400000010ff */
[----:B------:R-:W-:Y:S02]  /*3ff0*/  F2FP.BF16.F32.PACK_AB R154, R218, R217 ;  /* 0x000000d9da9a723e */ /* 0x000fe400000010ff */
[----:B------:R-:W-:-:S04]  /*4000*/  F2FP.BF16.F32.PACK_AB R155, R220, R219 ;  /* 0x000000dbdc9b723e */ /* 0x000fc800000010ff */
[----:B------:R-:W-:-:S06]  /*4010*/  WARPGROUP.ARRIVE ;  /* 0x00000000000079c5 */ /* 0x000fcc0000000000 */
[----:B------:R-:W-:Y:S01]  /*4020*/  HGMMA.64x128x16.F32.BF16 R88, R152, gdesc[UR8].tnspB, R88, gsb0 ;  /* 0x41e0000898587df0 */ /* 0x000fe20008001858 */
[----:B--2---:R-:W-:-:S05]  /*4030*/  LEA R18, R21, R18, 0x18 ;  /* 0x0000001215127211 */ /* 0x004fca00078ec0ff */
[----:B------:R-:W-:-:S05]  /*4040*/  VIADD R18, R18, 0x28800 ;  /* 0x0002880012127836 */ /* 0x000fca0000000000 */
[----:B------:R-:W-:-:S04]  /*4050*/  SHF.R.U32.HI R6, RZ, 0x4, R18 ;  /* 0x00000004ff067819 */ /* 0x000fc80000011612 */
[----:B------:R-:W-:Y:S02]  /*4060*/  LOP3.LUT R6, R6, 0x3fff, RZ, 0xc0, !PT ;  /* 0x00003fff06067812 */ /* 0x000fe400078ec0ff */
[----:B------:R-:W-:Y:S02]  /*4070*/  R2UR UR7, R8 ;  /* 0x00000000080772ca */ /* 0x000fe400000e0000 */
[----:B------:R-:W-:-:S05]  /*4080*/  LOP3.LUT R7, R6, 0x10000, RZ, 0xfc, !PT ;  /* 0x0001000006077812 */ /* 0x000fca00078efcff */
[----:B------:R-:W-:-:S05]  /*4090*/  IMAD R7, R4, 0x400, R7 ;  /* 0x0000040004077824 */ /* 0x000fca00078e0207 */
[----:B------:R-:W-:Y:S01]  /*40a0*/  R2UR UR5, R7 ;  /* 0x00000000070572ca */ /* 0x000fe200000e0000 */
[----:B------:R-:W-:-:S04]  /*40b0*/  USHF.R.U32.HI UR7, URZ, 0x4, UR7 ;  /* 0x000000043f077899 */ /* 0x000fc80008011607 */
[----:B------:R-:W-:Y:S01]  /*40c0*/  ULOP3.LUT UR7, UR7, 0x3fff, URZ, 0xc0, !UPT ;  /* 0x00003fff07077892 */ /* 0x000fe2000f8ec03f */
[----:B------:R-:W-:Y:S01]  /*40d0*/  UMOV UR9, 0x40000040 ;  /* 0x4000004000097882 */ /* 0x000fe20000000000 */
[----:B------:R-:W-:-:S05]  /*40e0*/  UMOV UR11, 0x40000040 ;  /* 0x40000040000b7882 */ /* 0x000fca0000000000 */
[----:B------:R-:W-:Y:S01]  /*40f0*/  UMOV UR10, UR7 ;  /* 0x00000007000a7c82 */ /* 0x000fe20008000000 */
[----:B------:R-:W-:Y:S01]  /*4100*/  UMOV UR8, UR5 ;  /* 0x0000000500087c82 */ /* 0x000fe20008000000 */
[----:B------:R-:W-:Y:S02]  /*4110*/  WARPGROUP.DEPBAR.LE gsb0, 0x0 ;  /* 0x00008000000079c5 */ /* 0x000fe40000010000 */
[----:B------:R-:W-:Y:S01]  /*4120*/  @!PT LDS RZ, [RZ] ;  /* 0x00000000fffff984 */ /* 0x000fe20000000800 */
[----:B------:R-:W-:Y:S01]  /*4130*/  @!PT LDS RZ, [RZ] ;  /* 0x00000000fffff984 */ /* 0x000fe20000000800 */
[----:B------:R-:W-:Y:S01]  /*4140*/  @!PT LDS RZ, [RZ] ;  /* 0x00000000fffff984 */ /* 0x000fe20000000800 */
[----:B------:R-:W-:Y:S01]  /*4150*/  @!PT LDS RZ, [RZ] ;  /* 0x00000000fffff984 */ /* 0x000fe20000000800 */
[----:B------:R2:W-:Y:S06]  /*4160*/  MEMBAR.ALL.CTA ;  /* 0x0000000000007992 */ /* 0x0005ec0000008000 */
[----:B--2---:R-:W2:Y:S02]  /*4170*/  FENCE.VIEW.ASYNC.S ;  /* 0x00000000000073c6 */ /* 0x004ea40000000000 */
[----:B--2---:R-:W-:Y:S06]  /*4180*/  BAR.SYNC.DEFER_BLOCKING 0x9, 0x100 ;  /* 0x0244000000007b1d */ /* 0x004fec0000010000 */
        /* <DEDUP_REMOVED lines=52> */
[----:B-1----:R-:W-:Y:S05]  /*44d0*/  @!P6 BRA `(.L_x_1127) ;  /* 0x000000000004e947 */ /* 0x002fea0003800000 */
[----:B------:R-:W-:Y:S01]  /*44e0*/  BPT.TRAP 0x1 ;  /* 0x000000040000795c */ /* 0x000fe20000300000 */
.L_x_1127:
[----:B------:R-:W-:Y:S01]  /*44f0*/  R2UR UR5, R4 ;  /* 0x00000000040572ca */ /* 0x000fe200000e0000 */
[----:B-----5:R-:W-:Y:S01]  /*4500*/  VIADD R6, R0, 0x30840 ;  /* 0x0003084000067836 */ /* 0x020fe20000000000 */
[----:B------:R-:W-:Y:S01]  /*4510*/  ULOP3.LUT UR4, UR4, 0x2000000, URZ, 0xfc, !UPT ;  /* 0x0200000004047892 */ /* 0x000fe2000f8efc3f */
[----:B------:R-:W1:Y:S01]  /*4520*/  S2R R7, SR_TID.X ;  /* 0x0000000000077919 */ /* 0x000e620000002100 */
[----:B------:R-:W-:Y:S02]  /*4530*/  UMOV UR7, 0x40000040 ;  /* 0x4000004000077882 */ /* 0x000fe40000000000 */
[----:B------:R-:W-:-:S04]  /*4540*/  PRMT R6, RZ, 0x654, R6 ;  /* 0x00000654ff067816 */ /* 0x000fc80000000006 */
[----:B------:R2:W-:Y:S01]  /*4550*/  SYNCS.ARRIVE.TRANS64.RED.A1T0 RZ, [R6+URZ], RZ ;  /* 0x000000ff06ff79a7 */ /* 0x0005e2000810043f */
[----:B------:R-:W-:Y:S02]  /*4560*/  WARPGROUP.ARRIVE ;  /* 0x00000000000079c5 */ /* 0x000fe40000000000 */
[----:B------:R-:W-:-:S07]  /*4570*/  ULEA UR4, UR5, UR4, 0xa ;  /* 0x0000000405047291 */ /* 0x000fce000f8e503f */
        /* <DEDUP_REMOVED lines=40> */
.L_x_1128:
[----:B------:R-:W-:Y:S01]  /*4800*/  UIADD3 UR37, UR37, 0x1, URZ ;  /* 0x0000000125257890 */ /* 0x000fe2000fffe03f */
[----:B------:R-:W-:Y:S02]  /*4810*/  VIADD R0, R0, 0x30820 ;  /* 0x0003082000007836 */ /* 0x000fe40000000000 */
[----:B------:R-:W-:Y:S01]  /*4820*/  VIADD R4, R4, 0x1 ;  /* 0x0000000104047836 */ /* 0x000fe20000000000 */
[----:B------:R-:W-:Y:S02]  /*4830*/  UISETP.GE.AND UP0, UPT, UR37, UR36, UPT ;  /* 0x000000242500728c */ /* 0x000fe4000bf06270 */
[----:B------:R-:W-:Y:S02]  /*4840*/  PRMT R0, RZ, 0x654, R0 ;  /* 0x00000654ff007816 */ /* 0x000fe40000000000 */
[C---:B------:R-:W-:Y:S02]  /*4850*/  ISETP.NE.AND P0, PT, R4.reuse, 0x2, PT ;  /* 0x000000020400780c */ /* 0x040fe40003f05270 */
[----:B------:R-:W-:Y:S01]  /*4860*/  PLOP3.LUT P1, PT, PT, PT, UP0, 0x80, 0x0 ;  /* 0x000000000000781c */ /* 0x000fe20003f2f008 */
[----:B------:R2:W-:Y:S01]  /*4870*/  SYNCS.ARRIVE.TRANS64.RED.A1T0 RZ, [R0+URZ], RZ ;  /* 0x000000ff00ff79a7 */ /* 0x0005e2000810043f */
[----:B------:R-:W-:-:S02]  /*4880*/  SEL R4, R4, RZ, P0 ;  /* 0x000000ff04047207 */ /* 0x000fc40000000000 */
[----:B--2---:R-:W-:-:S04]  /*4890*/  SEL R0, RZ, 0x1, P0 ;  /* 0x00000001ff007807 */ /* 0x004fc80000000000 */
[----:B------:R-:W-:-:S05]  /*48a0*/  LOP3.LUT R5, R5, R0, RZ, 0x3c, !PT ;  /* 0x0000000005057212 */ /* 0x000fca00078e3cff */
        /* <DEDUP_REMOVED lines=67> */
.L_x_1111:
[----:B------:R-:W-:Y:S05]  /*4ce0*/  @P0 BRA `(.L_x_1130) ;  /* 0x0000000c00a80947 */ /* 0x000fea0003800000 */
[----:B------:R-:W2:Y:S01]  /*4cf0*/  S2UR UR4, SR_CgaCtaId ;  /* 0x00000000000479c3 */ /* 0x000ea20000008800 */
[----:B------:R-:W-:Y:S02]  /*4d00*/  UMOV UR36, 0x400 ;  /* 0x0000040000247882 */ /* 0x000fe40000000000 */
[----:B--2---:R-:W-:-:S06]  /*4d10*/  ULEA UR36, UR4, UR36, 0x18 ;  /* 0x0000002404247291 */ /* 0x004fcc000f8ec03f */
[----:B------:R-:W-:-:S05]  /*4d20*/  IMAD.U32 R16, RZ, RZ, UR36 ;  /* 0x00000024ff107e24 */ /* 0x000fca000f8e00ff */
[----:B------:R-:W-:-:S13]  /*4d30*/  LOP3.LUT P0, RZ, R16, 0x3ff, RZ, 0xc0, !PT ;  /* 0x000003ff10ff7812 */ /* 0x000fda000780c0ff */
[----:B------:R-:W-:Y:S05]  /*4d40*/  @!P0 BRA `(.L_x_1131) ;  /* 0x0000000000408947 */ /* 0x000fea0003800000 */
[----:B------:R-:W-:Y:S01]  /*4d50*/  MOV R0, 0x0 ;  /* 0x0000000000007802 */ /* 0x000fe20000000f00 */
[----:B------:R-:W-:Y:S01]  /*4d60*/  ULDC.64 UR4, c[0x4][0x80] ;  /* 0x0100200000047ab9 */ /* 0x000fe20000000a00 */
[----:B------:R-:W-:Y:S01]  /*4d70*/  ULDC.64 UR6, c[0x4][0x88] ;  /* 0x0100220000067ab9 */ /* 0x000fe20000000a00 */
[----:B------:R-:W-:Y:S01]  /*4d80*/  IMAD.U32 R4, RZ, RZ, UR4 ;  /* 0x00000004ff047e24 */ /* 0x000fe2000f8e00ff */
[----:B-1----:R1:W2:Y:S01]  /*4d90*/  LDC.64 R2, c[0x4][R0] ;  /* 0x0100000000027b82 */ /* 0x0022a20000000a00 */
        /* <DEDUP_REMOVED lines=11> */
.L_x_1131:
[----:B------:R-:W-:-:S06]  /*4e50*/  UIADD3 UR4, UR36, 0x8000, URZ ;  /* 0x0000800024047890 */ /* 0x000fcc000fffe03f */
        /* <DEDUP_REMOVED lines=19> */
.L_x_1132:
        /* <DEDUP_REMOVED lines=18> */
.L_x_1133:
        /* <DEDUP_REMOVED lines=18> */
.L_x_1134:
[----:B------:R-:W1:Y:S01]  /*51d0*/  S2R R0, SR_TID.X ;  /* 0x0000000000007919 */ /* 0x000e620000002100 */
[----:B------:R-:W-:Y:S02]  /*51e0*/  F2FP.BF16.F32.PACK_AB R88, R89, R88 ;  /* 0x000000585958723e */ /* 0x000fe400000010ff */
[----:B------:R-:W-:Y:S01]  /*51f0*/  F2FP.BF16.F32.PACK_AB R89, R91, R90 ;  /* 0x0000005a5b59723e */ /* 0x000fe200000010ff */
[----:B------:R-:W-:Y:S01]  /*5200*/  BAR.SYNC.DEFER_BLOCKING 0x1, 0x100 ;  /* 0x0044000000007b1d */ /* 0x000fe20000010000 */
        /* <DEDUP_REMOVED lines=14> */
[----:B-1----:R-:W-:Y:S01]  /*52f0*/  VIADD R7, R0, 0xffffff80 ;  /* 0xffffff8000077836 */ /* 0x002fe20000000000 */
[----:B------:R-:W-:Y:S02]  /*5300*/  F2FP.BF16.F32.PACK_AB R115, R119, R118 ;  /* 0x000000767773723e */ /* 0x000fe400000010ff */
[----:B------:R-:W-:-:S02]  /*5310*/  F2FP.BF16.F32.PACK_AB R121, R123, R122 ;  /* 0x0000007a7b79723e */ /* 0x000fc400000010ff */
[----:B------:R-:W-:Y:S02]  /*5320*/  SHF.R.S32.HI R2, RZ, 0x1f, R7 ;  /* 0x0000001fff027819 */ /* 0x000fe40000011407 */
[----:B------:R-:W-:Y:S02]  /*5330*/  F2FP.BF16.F32.PACK_AB R128, R129, R128 ;  /* 0x000000808180723e */ /* 0x000fe400000010ff */
[CC--:B------:R-:W-:Y:S02]  /*5340*/  LEA.HI R4, R2.reuse, R7.reuse, RZ, 0x4 ;  /* 0x0000000702047211 */ /* 0x0c0fe400078f20ff */
[----:B------:R-:W-:Y:S02]  /*5350*/  LEA.HI R2, R2, R7, RZ, 0x5 ;  /* 0x0000000702027211 */ /* 0x000fe400078f28ff */
[----:B------:R-:W-:Y:S02]  /*5360*/  LOP3.LUT R0, R4, 0xfffffff0, RZ, 0xc0, !PT ;  /* 0xfffffff004007812 */ /* 0x000fe400078ec0ff */
[----:B------:R-:W-:-:S02]  /*5370*/  SHF.R.S32.HI R4, RZ, 0x4, R4 ;  /* 0x00000004ff047819 */ /* 0x000fc40000011404 */
[----:B------:R-:W-:Y:S01]  /*5380*/  SHF.R.S32.HI R6, RZ, 0x5, R2 ;  /* 0x00000005ff067819 */ /* 0x000fe20000011402 */
[----:B------:R-:W-:Y:S01]  /*5390*/  IMAD.IADD R0, R7, 0x1, -R0 ;  /* 0x0000000107007824 */ /* 0x000fe200078e0a00 */
[----:B------:R-:W-:Y:S01]  /*53a0*/  F2FP.BF16.F32.PACK_AB R122, R125, R124 ;  /* 0x0000007c7d7a723e */ /* 0x000fe200000010ff */
[----:B------:R-:W-:Y:S01]  /*53b0*/  IMAD.SHL.U32 R7, R4, 0x8, RZ ;  /* 0x0000000804077824 */ /* 0x000fe200078e00ff */
[----:B------:R-:W-:Y:S01]  /*53c0*/  F2FP.BF16.F32.PACK_AB R123, R127, R126 ;  /* 0x0000007e7f7b723e */ /* 0x000fe200000010ff */
[----:B------:R-:W-:Y:S01]  /*53d0*/  IMAD.MOV.U32 R2, RZ, RZ, 0x40 ;  /* 0x00000040ff027424 */ /* 0x000fe200078e00ff */
[----:B------:R-:W-:Y:S02]  /*53e0*/  SHF.R.S32.HI R3, RZ, 0x1f, R0 ;  /* 0x0000001fff037819 */ /* 0x000fe40000011400 */
[----:B------:R-:W-:Y:S02]  /*53f0*/  F2FP.BF16.F32.PACK_AB R129, R131, R130 ;  /* 0x000000828381723e */ /* 0x000fe400000010ff */
[----:B------:R-:W-:-:S02]  /*5400*/  LEA.HI R3, R3, R0, RZ, 0x3 ;  /* 0x0000000003037211 */ /* 0x000fc400078f18ff */
[----:B------:R-:W-:Y:S02]  /*5410*/  F2FP.BF16.F32.PACK_AB R136, R137, R136 ;  /* 0x000000888988723e */ /* 0x000fe400000010ff */
[C---:B------:R-:W-:Y:S01]  /*5420*/  LOP3.LUT R5, R3.reuse, 0xfffffff8, RZ, 0xc0, !PT ;  /* 0xfffffff803057812 */ /* 0x040fe200078ec0ff */
[----:B------:R-:W-:Y:S01]  /*5430*/  IMAD.SHL.U32 R3, R3, 0x40, RZ ;  /* 0x0000004003037824 */ /* 0x000fe200078e00ff */
[----:B------:R-:W-:Y:S02]  /*5440*/  F2FP.BF16.F32.PACK_AB R130, R133, R132 ;  /* 0x000000848582723e */ /* 0x000fe400000010ff */
[----:B------:R-:W-:Y:S01]  /*5450*/  F2FP.BF16.F32.PACK_AB R131, R135, R134 ;  /* 0x000000868783723e */ /* 0x000fe200000010ff */
[----:B------:R-:W-:Y:S01]  /*5460*/  IMAD.IADD R5, R0, 0x1, -R5 ;  /* 0x0000000100057824 */ /* 0x000fe200078e0a05 */
[----:B------:R-:W-:Y:S02]  /*5470*/  LOP3.LUT R3, R3, 0x7ffffe00, RZ, 0xc0, !PT ;  /* 0x7ffffe0003037812 */ /* 0x000fe400078ec0ff */
[----:B------:R-:W-:Y:S01]  /*5480*/  F2FP.BF16.F32.PACK_AB R137, R139, R138 ;  /* 0x0000008a8b89723e */ /* 0x000fe200000010ff */
[C---:B------:R-:W-:Y:S01]  /*5490*/  IMAD.SHL.U32 R0, R5.reuse, 0x40, RZ ;  /* 0x0000004005007824 */ /* 0x040fe200078e00ff */
[----:B------:R-:W-:Y:S01]  /*54a0*/  R2P PR, R5, 0x6 ;  /* 0x0000000605007804 */ /* 0x000fe20000000000 */
[----:B------:R-:W-:Y:S01]  /*54b0*/  IMAD R3, R6, 0x400, R3 ;  /* 0x0000040006037824 */ /* 0x000fe200078e0203 */
[----:B------:R-:W-:Y:S01]  /*54c0*/  F2FP.BF16.F32.PACK_AB R144, R145, R144 ;  /* 0x000000909190723e */ /* 0x000fe200000010ff */
[----:B------:R-:W1:Y:S01]  /*54d0*/  SHFL.IDX PT, R5, R6, RZ, 0x1f ;  /* 0x00001fff06057589 */ /* 0x000e6200000e0000 */
        /* <DEDUP_REMOVED lines=11> */
[----:B------:R-:W-:Y:S02]  /*5590*/  F2FP.BF16.F32.PACK_AB R146, R149, R148 ;  /* 0x000000949592723e */ /* 0x000fe400000010ff */
[----:B------:R-:W-:Y:S02]  /*55a0*/  LEA R0, R0, UR36, 0x1 ;  /* 0x0000002400007c11 */ /* 0x000fe4000f8e08ff */
        /* <DEDUP_REMOVED lines=40> */
[----:B------:R2:W-:Y:S01]  /*5830*/  STSM.16.M88.4 [R0+0x4000], R56 ;  /* 0x0040003800007844 */ /* 0x0005e20000000200 */
[----:B------:R-:W-:-:S02]  /*5840*/  F2FP.BF16.F32.PACK_AB R67, R71, R70 ;  /* 0x000000464743723e */ /* 0x000fc400000010ff */
[----:B------:R-:W-:Y:S02]  /*5850*/  F2FP.BF16.F32.PACK_AB R73, R75, R74 ;  /* 0x0000004a4b49723e */ /* 0x000fe400000010ff */
        /* <DEDUP_REMOVED lines=8> */
[----:B-1----:R-:W-:-:S03]  /*58e0*/  ISETP.NE.AND P0, PT, R5, 0x7, PT ;  /* 0x000000070500780c */ /* 0x002fc60003f05270 */
[----:B------:R2:W-:Y:S01]  /*58f0*/  STSM.16.M88.4 [R2+-0x4000], R80 ;  /* 0xffc0005002007844 */ /* 0x0005e20000000200 */
[----:B------:R-:W-:Y:S01]  /*5900*/  @!PT LDS RZ, [RZ] ;  /* 0x00000000fffff984 */ /* 0x000fe20000000800 */
[----:B------:R-:W-:Y:S01]  /*5910*/  @!PT LDS RZ, [RZ] ;  /* 0x00000000fffff984 */ /* 0x000fe20000000800 */
[----:B------:R-:W-:Y:S01]  /*5920*/  @!PT LDS RZ, [RZ] ;  /* 0x00000000fffff984 */ /* 0x000fe20000000800 */
[----:B------:R1:W-:Y:S06]  /*5930*/  MEMBAR.ALL.CTA ;  /* 0x0000000000007992 */ /* 0x0003ec0000008000 */
[----:B-1----:R-:W1:Y:S02]  /*5940*/  FENCE.VIEW.ASYNC.S ;  /* 0x00000000000073c6 */ /* 0x002e640000000000 */
[----:B-1----:R-:W-:Y:S06]  /*5950*/  BAR.ARV 0x1, 0x120 ;  /* 0x0044800000007b1d */ /* 0x002fec0000002000 */
[----:B------:R-:W-:Y:S05]  /*5960*/  @P0 BRA `(.L_x_1135) ;  /* 0x0000000000800947 */ /* 0x000fea0003800000 */
[----:B------:R-:W-:Y:S01]  /*5970*/  BAR.SYNC.DEFER_BLOCKING 0x1, 0x120 ;  /* 0x0044800000007b1d */ /* 0x000fe20000010000 */
[----:B------:R-:W-:-:S05]  /*5980*/  ELECT P0, URZ, PT ;  /* 0x00000000003f782f */ /* 0x000fca0003800000 */
[----:B------:R-:W-:Y:S08]  /*5990*/  BSSY B0, `(.L_x_1135) ;  /* 0x000001d000007945 */ /* 0x000ff00003800000 */
[----:B------:R-:W-:Y:S05]  /*59a0*/  @!P0 BRA `(.L_x_1136) ;  /* 0x00000000006c8947 */ /* 0x000fea0003800000 */
[----:B------:R-:W1:Y:S01]  /*59b0*/  S2UR UR10, SR_CTAID.X ;  /* 0x00000000000a79c3 */ /* 0x000e620000002500 */
[----:B------:R-:W-:Y:S01]  /*59c0*/  ULDC.64 UR6, c[0x0][0x198] ;  /* 0x0000660000067ab9 */ /* 0x000fe20000000a00 */
[----:B------:R-:W-:Y:S02]  /*59d0*/  UIADD3 UR8, UR36, 0x8000, URZ ;  /* 0x0000800024087890 */ /* 0x000fe4000fffe03f */
[----:B------:R-:W-:Y:S02]  /*59e0*/  UIADD3 UR4, UP0, UR6, 0x770, URZ ;  /* 0x0000077006047890 */ /* 0x000fe4000ff1e03f */
[----:B------:R-:W-:Y:S02]  /*59f0*/  UIADD3 UR6, UP1, UR6, 0x670, URZ ;  /* 0x0000067006067890 */ /* 0x000fe4000ff3e03f */
[----:B------:R-:W3:Y:S01]  /*5a00*/  S2UR UR11, SR_CTAID.Y ;  /* 0x00000000000b79c3 */ /* 0x000ee20000002600 */
[----:B------:R-:W-:Y:S02]  /*5a10*/  UIADD3.X UR5, URZ, UR7, URZ, UP0, !UPT ;  /* 0x000000073f057290 */ /* 0x000fe400087fe43f */
[----:B------:R-:W-:-:S02]  /*5a20*/  UIADD3 UR24, UR36, 0xc000, URZ ;  /* 0x0000c00024187890 */ /* 0x000fc4000fffe03f */
[----:B------:R-:W-:Y:S02]  /*5a30*/  UIADD3.X UR7, URZ, UR7, URZ, UP1, !UPT ;  /* 0x000000073f077290 */ /* 0x000fe40008ffe43f */
[----:B------:R-:W-:Y:S01]  /*5a40*/  UIADD3 UR16, UR36, 0x4000, URZ ;  /* 0x0000400024107890 */ /* 0x000fe2000fffe03f */
[----:B------:R-:W4:Y:S01]  /*5a50*/  S2UR UR12, SR_CTAID.Z ;  /* 0x00000000000c79c3 */ /* 0x000f220000002700 */
[----:B------:R-:W-:Y:S01]  /*5a60*/  UMOV UR9, URZ ;  /* 0x0000003f00097c82 */ /* 0x000fe20008000000 */
[----:B------:R-:W-:Y:S01]  /*5a70*/  UMOV UR25, 0x40 ;  /* 0x0000004000197882 */ /* 0x000fe20000000000 */
[----:B------:R-:W-:Y:S01]  /*5a80*/  UMOV UR17, 0x40 ;  /* 0x0000004000117882 */ /* 0x000fe20000000000 */
[----:B-1----:R-:W-:-:S07]  /*5a90*/  USHF.L.U32 UR10, UR10, 0x7, URZ ;  /* 0x000000070a0a7899 */ /* 0x002fce000800063f */
[----:B------:R-:W-:Y:S01]  /*5aa0*/  UMOV UR26, UR10 ;  /* 0x0000000a001a7c82 */ /* 0x000fe20008000000 */
[----:B---3--:R-:W-:Y:S01]  /*5ab0*/  UMOV UR27, UR11 ;  /* 0x0000000b001b7c82 */ /* 0x008fe20008000000 */
[----:B------:R-:W-:Y:S01]  /*5ac0*/  UMOV UR19, UR11 ;  /* 0x0000000b00137c82 */ /* 0x000fe20008000000 */
[----:B------:R-:W-:Y:S01]  /*5ad0*/  UMOV UR18, UR10 ;  /* 0x0000000a00127c82 */ /* 0x000fe20008000000 */
[----:B----4-:R-:W-:Y:S01]  /*5ae0*/  UMOV UR28, UR12 ;  /* 0x0000000c001c7c82 */ /* 0x010fe20008000000 */
[----:B------:R1:W-:Y:S01]  /*5af0*/  UTMASTG.4D [UR8], [UR4] ;  /* 0x00000008040073b5 */ /* 0x0003e20008018000 */
[----:B------:R-:W-:Y:S01]  /*5b00*/  UMOV UR20, UR12 ;  /* 0x0000000c00147c82 */ /* 0x000fe20008000000 */
[----:B------:R3:W-:Y:S01]  /*5b10*/  UTMASTG.4D [UR24], [UR4] ;  /* 0x00000018040073b5 */ /* 0x0007e20008018000 */
[----:B-1----:R-:W-:Y:S02]  /*5b20*/  UMOV UR8, UR36 ;  /* 0x0000002400087c82 */ /* 0x002fe40008000000 */
[----:B------:R3:W-:Y:S01]  /*5b30*/  UTMASTG.4D [UR8], [UR6] ;  /* 0x00000008060073b5 */ /* 0x0007e20008018000 */
[----:B------:R3:W-:Y:S02]  /*5b40*/  UTMASTG.4D [UR16], [UR6] ;  /* 0x00000010060073b5 */ /* 0x0007e40008018000 */
[----:B---3--:R0:W-:Y:S02]  /*5b50*/  UTMACMDFLUSH ;  /* 0x00000000000079b7 */ /* 0x0081e40000000000 */
.L_x_1136:
[----:B------:R-:W-:Y:S05]  /*5b60*/  BSYNC B0 ;  /* 0x0000000000007941 */ /* 0x000fea0003800000 */
.L_x_1135:
[----:B------:R-:W-:-:S04]  /*5b70*/  DEPBAR.LE SB0, 0x0 ;  /* 0x000080000000791a */ /* 0x000fc80000000000 */
[----:B------:R-:W-:Y:S05]  /*5b80*/  BRA `(.L_x_1109) ;  /* 0x0000004000a87947 */ /* 0x000fea0003800000 */
.L_x_1130:
[----:B------:R-:W1:Y:S01]  /*5b90*/  S2R R0, SR_TID.X ;  /* 0x0000000000007919 */ /* 0x000e620000002100 */
[----:B------:R-:W2:Y:S01]  /*5ba0*/  S2UR UR11, SR_CTAID.Y ;  /* 0x00000000000b79c3 */ /* 0x000ea20000002600 */
[----:B------:R-:W-:Y:S01]  /*5bb0*/  ULDC.64 UR4, c[0x0][0x208] ;  /* 0x0000820000047ab9 */ /* 0x000fe20000000a00 */
[----:B------:R-:W-:Y:S01]  /*5bc0*/  BSSY B0, `(.L_x_1137) ;  /* 0x0000033000007945 */ /* 0x000fe20003800000 */
[----:B------:R-:W3:Y:S05]  /*5bd0*/  S2R R11, SR_CTAID.X ;  /* 0x00000000000b7919 */ /* 0x000eea0000002500 */
[----:B------:R-:W4:Y:S08]  /*5be0*/  LDC.64 R4, c[0x0][0x820] ;  /* 0x00020800ff047b82 */ /* 0x000f300000000a00 */
[----:B------:R-:W3:Y:S08]  /*5bf0*/  LDC.64 R20, c[0x0][0x808] ;  /* 0x00020200ff147b82 */ /* 0x000ef00000000a00 */
[----:B------:R-:W5:Y:S01]  /*5c00*/  S2UR UR10, SR_CTAID.Z ;  /* 0x00000000000a79c3 */ /* 0x000f620000002700 */
[----:B--2---:R-:W-:Y:S01]  /*5c10*/  USHF.R.S32.HI UR7, URZ, 0x1f, UR11 ;  /* 0x0000001f3f077899 */ /* 0x004fe2000801140b */
[----:B-1----:R-:W-:-:S06]  /*5c20*/  VIADD R3, R0, 0xffffff80 ;  /* 0xffffff8000037836 */ /* 0x002fcc0000000000 */
[----:B------:R-:W1:Y:S01]  /*5c30*/  LDC.64 R12, c[0x0][0x828] ;  /* 0x00020a00ff0c7b82 */ /* 0x000e620000000a00 */
[----:B------:R-:W-:-:S04]  /*5c40*/  SHF.R.S32.HI R0, RZ, 0x1f, R3 ;  /* 0x0000001fff007819 */ /* 0x000fc80000011403 */
[----:B------:R-:W-:Y:S01]  /*5c50*/  LEA.HI R8, R0, R3, RZ, 0x4 ;  /* 0x0000000300087211 */ /* 0x000fe200078f20ff */
[----:B---3--:R-:W-:Y:S02]  /*5c60*/  IMAD R17, R11, -0x80, R20 ;  /* 0xffffff800b117824 */ /* 0x008fe400078e0214 */
[----:B------:R-:W2:Y:S01]  /*5c70*/  LDC.64 R18, c[0x0][0x850] ;  /* 0x00021400ff127b82 */ /* 0x000ea20000000a00 */
[----:B------:R-:W-:Y:S01]  /*5c80*/  LOP3.LUT R0, R8, 0x1ffffff0, RZ, 0xc0, !PT ;  /* 0x1ffffff008007812 */ /* 0x000fe200078ec0ff */
[----:B-----5:R-:W-:-:S04]  /*5c90*/  USHF.R.S32.HI UR6, URZ, 0x1f, UR10 ;  /* 0x0000001f3f067899 */ /* 0x020fc8000801140a */
[----:B------:R-:W-:Y:S02]  /*5ca0*/  IMAD.IADD R0, R3, 0x1, -R0 ;  /* 0x0000000103007824 */ /* 0x000fe400078e0a00 */
[----:B------:R-:W3:Y:S02]  /*5cb0*/  LDC.64 R22, c[0x0][0x858] ;  /* 0x00021600ff167b82 */ /* 0x000ee40000000a00 */
[----:B------:R-:W-:Y:S02]  /*5cc0*/  IMAD.SHL.U32 R6, R0, 0x8, RZ ;  /* 0x0000000800067824 */ /* 0x000fe400078e00ff */
[----:B----4-:R-:W-:-:S03]  /*5cd0*/  IMAD R0, R4, UR7, RZ ;  /* 0x0000000704007c24 */ /* 0x010fc6000f8e02ff */
[----:B------:R-:W-:Y:S01]  /*5ce0*/  SHF.R.S32.HI R7, RZ, 0x1f, R6 ;  /* 0x0000001fff077819 */ /* 0x000fe20000011406 */
[----:B------:R-:W-:Y:S02]  /*5cf0*/  IMAD R5, R5, UR11, R0 ;  /* 0x0000000b05057c24 */ /* 0x000fe4000f8e0200 */
[----:B------:R-:W-:Y:S01]  /*5d00*/  IMAD.WIDE.U32 R2, R4, UR11, R6 ;  /* 0x0000000b04027c25 */ /* 0x000fe2000f8e0006 */
[----:B------:R-:W-:-:S03]  /*5d10*/  SHF.R.S32.HI R4, RZ, 0x4, R8 ;  /* 0x00000004ff047819 */ /* 0x000fc60000011408 */
[----:B------:R-:W-:Y:S01]  /*5d20*/  IMAD.IADD R3, R3, 0x1, R5 ;  /* 0x0000000103037824 */ /* 0x000fe200078e0205 */
[C---:B------:R-:W-:Y:S01]  /*5d30*/  ISETP.GE.AND P6, PT, R4.reuse, R17, PT ;  /* 0x000000110400720c */ /* 0x040fe20003fc6270 */
[C---:B------:R-:W-:Y:S01]  /*5d40*/  VIADD R0, R4.reuse, 0x10 ;  /* 0x0000001004007836 */ /* 0x040fe20000000000 */
[----:B------:R-:W-:Y:S01]  /*5d50*/  SHF.R.S32.HI R5, RZ, 0x1f, R4 ;  /* 0x0000001fff057819 */ /* 0x000fe20000011404 */
[----:B------:R-:W-:Y:S01]  /*5d60*/  VIADD R8, R4, 0x30 ;  /* 0x0000003004087836 */ /* 0x000fe20000000000 */
[----:B------:R-:W-:Y:S01]  /*5d70*/  ISETP.GE.OR P4, PT, R6, R21, P6 ;  /* 0x000000150600720c */ /* 0x000fe20003786670 */
[----:B------:R-:W-:Y:S01]  /*5d80*/  VIADD R10, R4, 0x40 ;  /* 0x00000040040a7836 */ /* 0x000fe20000000000 */
[-C--:B------:R-:W-:Y:S01]  /*5d90*/  ISETP.GE.AND P5, PT, R0, R17.reuse, PT ;  /* 0x000000110000720c */ /* 0x080fe20003fa6270 */
[----:B------:R-:W-:Y:S01]  /*5da0*/  VIADD R0, R4, 0x20 ;  /* 0x0000002004007836 */ /* 0x000fe20000000000 */
[-C--:B------:R-:W-:Y:S01]  /*5db0*/  ISETP.GE.AND P1, PT, R8, R17.reuse, PT ;  /* 0x000000110800720c */ /* 0x080fe20003f26270 */
[----:B-1----:R-:W-:Y:S01]  /*5dc0*/  IMAD.WIDE.U32 R8, R12, UR10, R2 ;  /* 0x0000000a0c087c25 */ /* 0x002fe2000f8e0002 */
[----:B------:R-:W-:-:S02]  /*5dd0*/  ISETP.GE.AND P2, PT, R10, R17, PT ;  /* 0x000000110a00720c */ /* 0x000fc40003f46270 */
[----:B------:R-:W-:Y:S01]  /*5de0*/  ISETP.GE.AND P0, PT, R0, R17, PT ;  /* 0x000000110000720c */ /* 0x000fe20003f06270 */
[----:B------:R-:W-:Y:S01]  /*5df0*/  IMAD R0, R12, UR6, RZ ;  /* 0x000000060c007c24 */ /* 0x000fe2000f8e02ff */
[----:B------:R-:W-:Y:S01]  /*5e00*/  ISETP.GE.OR P3, PT, R6, R21, P5 ;  /* 0x000000150600720c */ /* 0x000fe20002f66670 */
[----:B------:R-:W-:-:S04]  /*5e10*/  IMAD.WIDE R2, R11, 0x80, R4 ;  /* 0x000000800b027825 */ /* 0x000fc800078e0204 */
[----:B------:R-:W-:-:S04]  /*5e20*/  IMAD R13, R13, UR10, R0 ;  /* 0x0000000a0d0d7c24 */ /* 0x000fc8000f8e0200 */
[----:B------:R-:W-:Y:S01]  /*5e30*/  IMAD.IADD R13, R9, 0x1, R13 ;  /* 0x00000001090d7824 */ /* 0x000fe200078e020d */
[----:B------:R-:W-:Y:S06]  /*5e40*/  @P4 BRA `(.L_x_1138) ;  /* 0x0000000000284947 */ /* 0x000fec0003800000 */
        /* <DEDUP_REMOVED lines=10> */
.L_x_1138:
[----:B------:R-:W-:Y:S05]  /*5ef0*/  BSYNC B0 ;  /* 0x0000000000007941 */ /* 0x000fea0003800000 */
.L_x_1137:
[----:B------:R-:W-:Y:S01]  /*5f00*/  BSSY B0, `(.L_x_1139) ;  /* 0x0000010000007945 */ /* 0x000fe20003800000 */
[----:B------:R-:W-:-:S03]  /*5f10*/  ISETP.GE.OR P4, PT, R6, R21, P0 ;  /* 0x000000150600720c */ /* 0x000fc60000786670 */
[----:B------:R-:W-:Y:S10]  /*5f20*/  @P3 BRA `(.L_x_1140) ;  /* 0x0000000000343947 */ /* 0x000ff40003800000 */
        /* <DEDUP_REMOVED lines=13> */
.L_x_1140:
[----:B------:R-:W-:Y:S05]  /*6000*/  BSYNC B0 ;  /* 0x0000000000007941 */ /* 0x000fea0003800000 */
.L_x_1139:
[----:B------:R-:W-:Y:S01]  /*6010*/  BSSY B0, `(.L_x_1141) ;  /* 0x0000010000007945 */ /* 0x000fe20003800000 */
[----:B------:R-:W-:-:S03]  /*6020*/  ISETP.GE.OR P3, PT, R6, R21, P1 ;  /* 0x000000150600720c */ /* 0x000fc60000f66670 */
[----:B------:R-:W-:Y:S10]  /*6030*/  @P4 BRA `(.L_x_1142) ;  /* 0x0000000000344947 */ /* 0x000ff40003800000 */
[----:B-1--4-:R-:W-:Y:S01]  /*6040*/  IADD3 R15, P4, R2, 0x20, RZ ;  /* 0x00000020020f7810 */ /* 0x012fe20007f9e0ff */
        /* <DEDUP_REMOVED lines=12> */
.L_x_1142:
[----:B------:R-:W-:Y:S05]  /*6110*/  BSYNC B0 ;  /* 0x0000000000007941 */ /* 0x000fea0003800000 */
.L_x_1141:
[----:B------:R-:W-:Y:S01]  /*6120*/  BSSY B0, `(.L_x_1143) ;  /* 0x0000011000007945 */ /* 0x000fe20003800000 */
[----:B------:R-:W-:Y:S01]  /*6130*/  ISETP.GE.OR P4, PT, R6, R21, P2 ;  /* 0x000000150600720c */ /* 0x000fe20001786670 */
[----:B------:R-:W-:Y:S02]  /*6140*/  VIADD R0, R4, 0x50 ;  /* 0x0000005004007836 */ /* 0x000fe40000000000 */
[----:B------:R-:W-:Y:S10]  /*6150*/  @P3 BRA `(.L_x_1144) ;  /* 0x0000000000343947 */ /* 0x000ff40003800000 */
[----:B-1--4-:R-:W-:Y:S01]  /*6160*/  IADD3 R15, P3, R2, 0x30, RZ ;  /* 0x00000030020f7810 */ /* 0x012fe20007f7e0ff */
        /* <DEDUP_REMOVED lines=11> */
[----:B------:R1:W-:Y:S02]  /*6220*/  STG.E.128 desc[UR4][R14.64], RZ ;  /* 0x000000ff0e007986 */ /* 0x0003e4000c101d04 */
.L_x_1144:
[----:B------:R-:W-:Y:S05]  /*6230*/  BSYNC B0 ;  /* 0x0000000000007941 */ /* 0x000fea0003800000 */
.L_x_1143:
[----:B------:R-:W-:Y:S01]  /*6240*/  BSSY B0, `(.L_x_1145) ;  /* 0x0000010000007945 */ /* 0x000fe20003800000 */
[----:B------:R-:W-:-:S03]  /*6250*/  ISETP.GE.AND P3, PT, R0, R17, PT ;  /* 0x000000110000720c */ /* 0x000fc60003f66270 */
        /* <DEDUP_REMOVED lines=14> */
.L_x_1146:
[----:B------:R-:W-:Y:S05]  /*6340*/  BSYNC B0 ;  /* 0x0000000000007941 */ /* 0x000fea0003800000 */
.L_x_1145:
[----:B------:R-:W-:Y:S01]  /*6350*/  ISETP.GE.OR P4, PT, R6, R21, P3 ;  /* 0x000000150600720c */ /* 0x000fe20001f86670 */
[----:B------:R-:W-:Y:S01]  /*6360*/  BSSY B0, `(.L_x_1147) ;  /* 0x0000011000007945 */ /* 0x000fe20003800000 */
[----:B--2---:R-:W-:Y:S02]  /*6370*/  IMAD R16, R18, UR7, RZ ;  /* 0x0000000712107c24 */ /* 0x004fe4000f8e02ff */
[----:B------:R-:W-:-:S09]  /*6380*/  VIADD R0, R4, 0x60 ;  /* 0x0000006004007836 */ /* 0x000fd20000000000 */
[----:B------:R-:W-:Y:S05]  /*6390*/  @P4 BRA `(.L_x_1148) ;  /* 0x0000000000344947 */ /* 0x000fea0003800000 */
        /* <DEDUP_REMOVED lines=13> */
.L_x_1148:
[----:B------:R-:W-:Y:S05]  /*6470*/  BSYNC B0 ;  /* 0x0000000000007941 */ /* 0x000fea0003800000 */
.L_x_1147:
[----:B------:R-:W-:Y:S01]  /*6480*/  ULDC UR8, c[0x0][0x83c] ;  /* 0x00020f0000087ab9 */ /* 0x000fe20000000800 */
[----:B------:R-:W-:Y:S01]  /*6490*/  ISETP.GE.AND P4, PT, R0, R17, PT ;  /* 0x000000110000720c */ /* 0x000fe20003f86270 */
[----:B-12-4-:R-:W-:Y:S01]  /*64a0*/  IMAD R15, R19, UR11, R16 ;  /* 0x0000000b130f7c24 */ /* 0x016fe2000f8e0210 */
[----:B------:R-:W-:Y:S01]  /*64b0*/  ISETP.GE.OR P5, PT, R6, UR8, P5 ;  /* 0x0000000806007c0c */ /* 0x000fe2000afa6670 */
[----:B------:R-:W-:Y:S01]  /*64c0*/  IMAD.WIDE.U32 R10, R18, UR11, R6 ;  /* 0x0000000b120a7c25 */ /* 0x000fe2000f8e0006 */
[----:B------:R-:W-:Y:S01]  /*64d0*/  ISETP.GE.OR P6, PT, R6, UR8, P6 ;  /* 0x0000000806007c0c */ /* 0x000fe2000b7c6670 */
[----:B------:R-:W-:Y:S01]  /*64e0*/  BSSY B0, `(.L_x_1149) ;  /* 0x0000019000007945 */ /* 0x000fe20003800000 */
[----:B------:R-:W-:Y:S01]  /*64f0*/  P2R R24, PR, RZ, 0x20 ;  /* 0x00000020ff187803 */ /* 0x000fe20000000000 */
[----:B------:R-:W-:Y:S01]  /*6500*/  VIADD R0, R4, 0x70 ;  /* 0x0000007004007836 */ /* 0x000fe20000000000 */
[C---:B------:R-:W-:Y:S01]  /*6510*/  ISETP.GE.OR P5, PT, R6.reuse, R21, P4 ;  /* 0x000000150600720c */ /* 0x040fe200027a6670 */
[----:B------:R-:W-:Y:S01]  /*6520*/  IMAD.IADD R15, R11, 0x1, R15 ;  /* 0x000000010b0f7824 */ /* 0x000fe200078e020f */
[----:B------:R-:W-:-:S02]  /*6530*/  ISETP.GE.OR P0, PT, R6, UR8, P0 ;  /* 0x0000000806007c0c */ /* 0x000fc40008706670 */
[----:B------:R-:W-:Y:S02]  /*6540*/  P2R R20, PR, RZ, 0x40 ;  /* 0x00000040ff147803 */ /* 0x000fe40000000000 */
[C---:B------:R-:W-:Y:S02]  /*6550*/  ISETP.GE.OR P1, PT, R6.reuse, UR8, P1 ;  /* 0x0000000806007c0c */ /* 0x040fe40008f26670 */
[C---:B------:R-:W-:Y:S02]  /*6560*/  ISETP.GE.OR P2, PT, R6.reuse, UR8, P2 ;  /* 0x0000000806007c0c */ /* 0x040fe40009746670 */
[C---:B------:R-:W-:Y:S02]  /*6570*/  ISETP.GE.OR P3, PT, R6.reuse, UR8, P3 ;  /* 0x0000000806007c0c */ /* 0x040fe40009f66670 */
[----:B------:R-:W-:Y:S01]  /*6580*/  ISETP.GE.OR P4, PT, R6, UR8, P4 ;  /* 0x0000000806007c0c */ /* 0x000fe2000a786670 */
[----:B------:R-:W-:-:S12]  /*6590*/  @P5 BRA `(.L_x_1150) ;  /* 0x0000000000345947 */ /* 0x000fd80003800000 */
        /* <DEDUP_REMOVED lines=13> */
.L_x_1150:
[----:B------:R-:W-:Y:S05]  /*6670*/  BSYNC B0 ;  /* 0x0000000000007941 */ /* 0x000fea0003800000 */
.L_x_1149:
[----:B------:R-:W-:Y:S01]  /*6680*/  ISETP.GE.AND P6, PT, R0, R17, PT ;  /* 0x000000110000720c */ /* 0x000fe20003fc6270 */
[----:B---3--:R-:W-:Y:S01]  /*6690*/  IMAD R0, R22, UR6, RZ ;  /* 0x0000000616007c24 */ /* 0x008fe2000f8e02ff */
[----:B------:R-:W-:Y:S01]  /*66a0*/  BSSY B0, `(.L_x_1151) ;  /* 0x0000014000007945 */ /* 0x000fe20003800000 */
[----:B------:R-:W-:Y:S01]  /*66b0*/  IMAD.MOV.U32 R14, RZ, RZ, R10 ;  /* 0x000000ffff0e7224 */ /* 0x000fe200078e000a */
[C---:B------:R-:W-:Y:S01]  /*66c0*/  ISETP.GE.OR P5, PT, R6.reuse, R21, P6 ;  /* 0x000000150600720c */ /* 0x040fe200037a6670 */
[----:B------:R-:W-:Y:S01]  /*66d0*/  IMAD R11, R23, UR10, R0 ;  /* 0x0000000a170b7c24 */ /* 0x000fe2000f8e0200 */
[----:B------:R-:W-:Y:S01]  /*66e0*/  ISETP.GE.OR P6, PT, R6, UR8, P6 ;  /* 0x0000000806007c0c */ /* 0x000fe2000b7c6670 */
[----:B------:R-:W-:-:S10]  /*66f0*/  IMAD.WIDE.U32 R6, R22, UR10, R14 ;  /* 0x0000000a16067c25 */ /* 0x000fd4000f8e000e */
        /* <DEDUP_REMOVED lines=14> */
.L_x_1152:
[----:B------:R-:W-:Y:S05]  /*67e0*/  BSYNC B0 ;  /* 0x0000000000007941 */ /* 0x000fea0003800000 */
.L_x_1151:
[----:B------:R-:W-:Y:S01]  /*67f0*/  ISETP.NE.AND P5, PT, R20, RZ, PT ;  /* 0x000000ff1400720c */ /* 0x000fe20003fa5270 */
[----:B------:R-:W-:Y:S01]  /*6800*/  BSSY B0, `(.L_x_1153) ;  /* 0x000000d000007945 */ /* 0x000fe20003800000 */
[----:B--2---:R-:W-:-:S11]  /*6810*/  IMAD.IADD R9, R7, 0x1, R11 ;  /* 0x0000000107097824 */ /* 0x004fd600078e020b */
[----:B------:R-:W-:Y:S05]  /*6820*/  @P5 BRA `(.L_x_1154) ;  /* 0x0000000000285947 */ /* 0x000fea0003800000 */
        /* <DEDUP_REMOVED lines=10> */
.L_x_1154:
[----:B------:R-:W-:Y:S05]  /*68d0*/  BSYNC B0 ;  /* 0x0000000000007941 */ /* 0x000fea0003800000 */
.L_x_1153:
[----:B------:R-:W-:Y:S01]  /*68e0*/  ISETP.NE.AND P5, PT, R24, RZ, PT ;  /* 0x000000ff1800720c */ /* 0x000fe20003fa5270 */
[----:B------:R-:W-:-:S12]  /*68f0*/  BSSY B0, `(.L_x_1155) ;  /* 0x000000f000007945 */ /* 0x000fd80003800000 */
[----:B------:R-:W-:Y:S05]  /*6900*/  @P5 BRA `(.L_x_1156) ;  /* 0x0000000000345947 */ /* 0x000fea0003800000 */
[----:B--2---:R-:W-:Y:S01]  /*6910*/  IADD3 R11, P5, R2, 0x10, RZ ;  /* 0x00000010020b7810 */ /* 0x004fe20007fbe0ff */
        /* <DEDUP_REMOVED lines=12> */
.L_x_1156:
[----:B------:R-:W-:Y:S05]  /*69e0*/  BSYNC B0 ;  /* 0x0000000000007941 */ /* 0x000fea0003800000 */
.L_x_1155:
[----:B------:R-:W-:Y:S04]  /*69f0*/  BSSY B0, `(.L_x_1157) ;  /* 0x000000f000007945 */ /* 0x000fe80003800000 */
[----:B------:R-:W-:Y:S05]  /*6a00*/  @P0 BRA `(.L_x_1158) ;  /* 0x0000000000340947 */ /* 0x000fea0003800000 */
[----:B--23--:R-:W-:Y:S01]  /*6a10*/  IADD3 R11, P0, R2, 0x20, RZ ;  /* 0x00000020020b7810 */ /* 0x00cfe20007f1e0ff */
        /* <DEDUP_REMOVED lines=12> */
.L_x_1158:
[----:B------:R-:W-:Y:S05]  /*6ae0*/  BSYNC B0 ;  /* 0x0000000000007941 */ /* 0x000fea0003800000 */
.L_x_1157:
[----:B------:R-:W-:Y:S04]  /*6af0*/  BSSY B0, `(.L_x_1159) ;  /* 0x000000f000007945 */ /* 0x000fe80003800000 */
[----:B------:R-:W-:Y:S05]  /*6b00*/  @P1 BRA `(.L_x_1160) ;  /* 0x0000000000341947 */ /* 0x000fea0003800000 */
[----:B--234-:R-:W-:Y:S01]  /*6b10*/  IADD3 R11, P0, R2, 0x30, RZ ;  /* 0x00000030020b7810 */ /* 0x01cfe20007f1e0ff */
        /* <DEDUP_REMOVED lines=12> */
.L_x_1160:
[----:B------:R-:W-:Y:S05]  /*6be0*/  BSYNC B0 ;  /* 0x0000000000007941 */ /* 0x000fea0003800000 */
.L_x_1159:
        /* <DEDUP_REMOVED lines=15> */
.L_x_1162:
[----:B------:R-:W-:Y:S05]  /*6ce0*/  BSYNC B0 ;  /* 0x0000000000007941 */ /* 0x000fea0003800000 */
.L_x_1161:
        /* <DEDUP_REMOVED lines=15> */
.L_x_1164:
[----:B------:R-:W-:Y:S05]  /*6de0*/  BSYNC B0 ;  /* 0x0000000000007941 */ /* 0x000fea0003800000 */
.L_x_1163:
        /* <DEDUP_REMOVED lines=15> */
.L_x_1166:
[----:B------:R-:W-:Y:S05]  /*6ee0*/  BSYNC B0 ;  /* 0x0000000000007941 */ /* 0x000fea0003800000 */
.L_x_1165:
        /* <DEDUP_REMOVED lines=15> */
.L_x_1107:
        /* <DEDUP_REMOVED lines=12> */
[----:B------:R-:W1:Y:S01]  /*70a0*/  S2UR UR9, SR_CTAID.X ;  /* 0x00000000000979c3 */ /* 0x000e620000002500 */
[----:B------:R-:W-:Y:S01]  /*70b0*/  ULDC UR4, c[0x0][0x280] ;  /* 0x0000a00000047ab9 */ /* 0x000fe20000000800 */
[----:B------:R-:W-:Y:S01]  /*70c0*/  ULDC UR6, c[0x0][0x290] ;  /* 0x0000a40000067ab9 */ /* 0x000fe20000000800 */
[----:B------:R-:W-:-:S05]  /*70d0*/  ULDC UR7, c[0x0][0x74c] ;  /* 0x0001d30000077ab9 */ /* 0x000fca0000000800 */
[----:B------:R-:W2:Y:S01]  /*70e0*/  S2UR UR13, SR_CTAID.Y ;  /* 0x00000000000d79c3 */ /* 0x000ea20000002600 */
[----:B-1----:R-:W-:Y:S02]  /*70f0*/  ULEA UR5, UR9, UR4, 0x7 ;  /* 0x0000000409057291 */ /* 0x002fe4000f8e383f */
[----:B------:R-:W-:Y:S02]  /*7100*/  ISETP.LE.AND P0, PT, RZ, UR9, PT ;  /* 0x00000009ff007c0c */ /* 0x000fe4000bf03270 */
[----:B------:R-:W-:-:S04]  /*7110*/  UIADD3 UR5, -UR7, UR5, -UR6 ;  /* 0x0000000507057290 */ /* 0x000fc8000fffe906 */
[----:B------:R-:W-:-:S04]  /*7120*/  USHF.R.S32.HI UR6, URZ, 0x1f, UR5 ;  /* 0x0000001f3f067899 */ /* 0x000fc80008011405 */
[----:B------:R-:W-:-:S04]  /*7130*/  ULEA.HI UR6, UR6, UR5, URZ, 0x6 ;  /* 0x0000000506067291 */ /* 0x000fc8000f8f303f */
[----:B------:R-:W-:Y:S02]  /*7140*/  USHF.R.S32.HI UR5, URZ, 0x6, UR6 ;  /* 0x000000063f057899 */ /* 0x000fe40008011406 */
[----:B------:R-:W-:Y:S02]  /*7150*/  UIADD3 UR6, UR4, 0x3f, URZ ;  /* 0x0000003f04067890 */ /* 0x000fe4000fffe03f */
[----:B------:R-:W-:Y:S02]  /*7160*/  UISETP.LT.AND UP0, UPT, URZ, UR5, UPT ;  /* 0x000000053f00728c */ /* 0x000fe4000bf01270 */
[----:B------:R-:W-:Y:S02]  /*7170*/  USHF.R.S32.HI UR7, URZ, 0x1f, UR6 ;  /* 0x0000001f3f077899 */ /* 0x000fe40008011406 */
[----:B------:R-:W-:Y:S02]  /*7180*/  USEL UR5, URZ, UR5, !UP0 ;  /* 0x000000053f057287 */ /* 0x000fe4000c000000 */
[----:B------:R-:W-:-:S04]  /*7190*/  ULEA.HI UR7, UR7, UR6, URZ, 0x6 ;  /* 0x0000000607077291 */ /* 0x000fc8000f8f303f */
[----:B------:R-:W-:Y:S01]  /*71a0*/  USHF.R.S32.HI UR8, URZ, 0x6, UR7 ;  /* 0x000000063f087899 */ /* 0x000fe20008011407 */
[----:B--2---:R-:W-:Y:S11]  /*71b0*/  @!P0 BRA `(.L_x_1168) ;  /* 0x0000000000288947 */ /* 0x004ff60003800000 */
        /* <DEDUP_REMOVED lines=10> */
.L_x_1168:
[----:B------:R-:W-:Y:S02]  /*7260*/  UISETP.GT.AND UP0, UPT, UR8, UR5, UPT ;  /* 0x000000050800728c */ /* 0x000fe4000bf04270 */
[----:B------:R-:W-:Y:S02]  /*7270*/  USHF.R.S32.HI UR14, URZ, 0x1f, UR12 ;  /* 0x0000001f3f0e7899 */ /* 0x000fe4000801140c */
[----:B------:R-:W-:Y:S02]  /*7280*/  USHF.R.S32.HI UR9, URZ, 0x1f, UR13 ;  /* 0x0000001f3f097899 */ /* 0x000fe4000801140d */
[----:B------:R-:W-:-:S13]  /*7290*/  PLOP3.LUT P0, PT, PT, PT, UP0, 0x80, 0x0 ;  /* 0x000000000000781c */ /* 0x000fda0003f0f008 */
[----:B------:R-:W-:Y:S05]  /*72a0*/  @!P0 BRA `(.L_x_1109) ;  /* 0x0000002800e08947 */ /* 0x000fea0003800000 */
[----:B------:R-:W-:Y:S01]  /*72b0*/  UIADD3 UR4, -UR5, UR8, URZ ;  /* 0x0000000805047290 */ /* 0x000fe2000fffe13f */
[----:B------:R-:W-:Y:S01]  /*72c0*/  ULDC.64 UR10, c[0x0][0x2d8] ;  /* 0x0000b600000a7ab9 */ /* 0x000fe20000000a00 */
[----:B------:R-:W-:Y:S02]  /*72d0*/  ELECT P0, URZ, PT ;  /* 0x00000000003f782f */ /* 0x000fe40003800000 */
[----:B------:R-:W-:Y:S02]  /*72e0*/  ULOP3.LUT UR4, UR4, 0x1, URZ, 0xc0, !UPT ;  /* 0x0000000104047892 */ /* 0x000fe4000f8ec03f */
[----:B------:R-:W-:Y:S02]  /*72f0*/  UIMAD UR9, UR9, UR10, URZ ;  /* 0x0000000a090972a4 */ /* 0x000fe4000f8e023f */
[----:B------:R-:W-:Y:S02]  /*7300*/  UISETP.NE.U32.AND UP0, UPT, UR4, 0x1, UPT ;  /* 0x000000010400788c */ /* 0x000fe4000bf05070 */
[----:B------:R-:W-:-:S02]  /*7310*/  UIMAD.WIDE.U32 UR6, UR13, UR10, URZ ;  /* 0x0000000a0d0672a5 */ /* 0x000fc4000f8e003f */
[----:B------:R-:W-:Y:S02]  /*7320*/  UIMAD UR9, UR13, UR11, UR9 ;  /* 0x0000000b0d0972a4 */ /* 0x000fe4000f8e0209 */
[----:B------:R-:W-:Y:S01]  /*7330*/  PLOP3.LUT P1, PT, PT, PT, UP0, 0x80, 0x0 ;  /* 0x000000000000781c */ /* 0x000fe20003f2f008 */
[----:B------:R-:W-:Y:S01]  /*7340*/  ULDC.64 UR10, c[0x0][0x2e0] ;  /* 0x0000b800000a7ab9 */ /* 0x000fe20000000a00 */
[----:B------:R-:W-:Y:S02]  /*7350*/  UIADD3 UR7, UR7, UR9, URZ ;  /* 0x0000000907077290 */ /* 0x000fe4000fffe03f */
[----:B------:R-:W-:Y:S02]  /*7360*/  UIMAD UR9, UR14, UR10, URZ ;  /* 0x0000000a0e0972a4 */ /* 0x000fe4000f8e023f */
[----:B------:R-:W-:Y:S02]  /*7370*/  UIMAD.WIDE.U32 UR6, UR12, UR10, UR6 ;  /* 0x0000000a0c0672a5 */ /* 0x000fe4000f8e0006 */
[----:B------:R-:W-:-:S04]  /*7380*/  UIMAD UR9, UR12, UR11, UR9 ;  /* 0x0000000b0c0972a4 */ /* 0x000fc8000f8e0209 */
[----:B------:R-:W-:Y:S01]  /*7390*/  UIADD3 UR9, UR7, UR9, URZ ;  /* 0x0000000907097290 */ /* 0x000fe2000fffe03f */
[----:B------:R-:W-:Y:S11]  /*73a0*/  @P1 BRA `(.L_x_1169) ;  /* 0x0000000000bc1947 */ /* 0x000ff60003800000 */
[----:B------:R-:W-:Y:S01]  /*73b0*/  USHF.L.U32 UR14, UR5, 0xd, URZ ;  /* 0x0000000d050e7899 */ /* 0x000fe2000800063f */
        /* <DEDUP_REMOVED lines=9> */
[----:B------:R-:W-:Y:S01]  /*7450*/  UMOV UR16, 0x0 ;  /* 0x0000000000107882 */ /* 0x000fe20000000000 */
[----:B------:R-:W-:Y:S02]  /*7460*/  UMOV UR17, 0x14f00000 ;  /* 0x14f0000000117882 */ /* 0x000fe40000000000 */
[----:B------:R-:W-:-:S02]  /*7470*/  ULEA.HI.X UR11, UR13, UR11, UR15, 0x2, UP0 ;  /* 0x0000000b0d0b7291 */ /* 0x000fc400080f140f */
[----:B-1----:R-:W-:-:S03]  /*7480*/  ULEA UR4, UR12, UR4, 0x18 ;  /* 0x000000040c047291 */ /* 0x002fc6000f8ec03f */
[----:B------:R-:W-:Y:S01]  /*7490*/  UMOV UR12, 0x400 ;  /* 0x00000400000c7882 */ /* 0x000fe20000000000 */
[----:B------:R-:W-:-:S09]  /*74a0*/  UIADD3 UR4, UR4, 0x10000, URZ ;  /* 0x0001000004047890 */ /* 0x000fd2000fffe03f */
[----:B------:R1:W-:Y:S02]  /*74b0*/  UBLKRED.G.S.ADD.F32.RN [UR10], [UR4], UR12, desc[UR16] ;  /* 0x0000100a040073bb */ /* 0x0003e400080a140c */
[----:B-1----:R0:W-:Y:S02]  /*74c0*/  UTMACMDFLUSH ;  /* 0x00000000000079b7 */ /* 0x0021e40000000000 */
.L_x_1171:
[----:B------:R-:W-:Y:S05]  /*74d0*/  BSYNC B0 ;  /* 0x0000000000007941 */ /* 0x000fea0003800000 */
.L_x_1170:
        /* <DEDUP_REMOVED lines=9> */
[----:B------:R-:W-:Y:S02]  /*7570*/  UMOV UR17, 0x14f00000 ;  /* 0x14f0000000117882 */ /* 0x000fe40000000000 */
[----:B------:R-:W-:Y:S02]  /*7580*/  ULEA.HI.X.SX32 UR4, UR4, UR9, 0x1, UP0 ;  /* 0x0000000904047291 */ /* 0x000fe400080f0e3f */
[----:B------:R-:W-:-:S04]  /*7590*/  ULEA UR10, UP0, UR15, UR10, 0x2 ;  /* 0x0000000a0f0a7291 */ /* 0x000fc8000f80103f */
[----:B------:R-:W-:-:S03]  /*75a0*/  ULEA.HI.X UR11, UR15, UR11, UR4, 0x2, UP0 ;  /* 0x0000000b0f0b7291 */ /* 0x000fc600080f1404 */
[----:B------:R-:W-:Y:S01]  /*75b0*/  UMOV UR4, 0x400 ;  /* 0x0000040000047882 */ /* 0x000fe20000000000 */
[----:B-1----:R-:W-:-:S04]  /*75c0*/  ULEA UR12, UR13, UR12, 0x18 ;  /* 0x0000000c0d0c7291 */ /* 0x002fc8000f8ec03f */
[----:B------:R-:W-:-:S09]  /*75d0*/  UIADD3 UR12, UR12, 0x14000, URZ ;  /* 0x000140000c0c7890 */ /* 0x000fd2000fffe03f */
[----:B------:R1:W-:Y:S01]  /*75e0*/  UBLKRED.G.S.ADD.F32.RN [UR10], [UR12], UR4, desc[UR16] ;  /* 0x0000100a0c0073bb */ /* 0x0003e200080a1404 */
[----:B------:R0:W-:Y:S01]  /*75f0*/  UTMACMDFLUSH ;  /* 0x00000000000079b7 */ /* 0x0001e20000000000 */
[----:B-1----:R-:W-:-:S04]  /*7600*/  DEPBAR.LE SB0, 0x1 ;  /* 0x000080400000791a */ /* 0x002fc80000000000 */
.L_x_1173:
[----:B------:R-:W-:Y:S05]  /*7610*/  BSYNC B0 ;  /* 0x0000000000007941 */ /* 0x000fea0003800000 */
.L_x_1172:
[----:B------:R-:W-:Y:S06]  /*7620*/  BAR.ARV 0xa, 0xa0 ;  /* 0x0282800000007b1d */ /* 0x000fec0000002000 */
[----:B------:R-:W-:Y:S04]  /*7630*/  BSSY B0, `(.L_x_1174) ;  /* 0x0000003000007945 */ /* 0x000fe80003800000 */
[----:B------:R-:W-:Y:S05]  /*7640*/  @!P0 BRA `(.L_x_1175) ;  /* 0x0000000000048947 */ /* 0x000fea0003800000 */
[----:B------:R-:W-:-:S04]  /*7650*/  DEPBAR.LE SB0, 0x0 ;  /* 0x000080000000791a */ /* 0x000fc80000000000 */
.L_x_1175:
[----:B------:R-:W-:Y:S05]  /*7660*/  BSYNC B0 ;  /* 0x0000000000007941 */ /* 0x000fea0003800000 */
.L_x_1174:
[----:B------:R-:W-:Y:S06]  /*7670*/  BAR.ARV 0xb, 0xa0 ;  /* 0x02c2800000007b1d */ /* 0x000fec0000002000 */
[----:B------:R-:W-:Y:S01]  /*7680*/  UIADD3 UR12, UR5, 0x1, URZ ;  /* 0x00000001050c7890 */ /* 0x000fe2000fffe03f */
[----:B------:R-:W-:Y:S11]  /*7690*/  BRA `(.L_x_1176) ;  /* 0x0000000000047947 */ /* 0x000ff60003800000 */
.L_x_1169:
[----:B------:R-:W-:-:S05]  /*76a0*/  UMOV UR12, UR5 ;  /* 0x00000005000c7c82 */ /* 0x000fca0008000000 */
.L_x_1176:
[----:B------:R-:W-:-:S04]  /*76b0*/  UIADD3 UR4, UR5, 0x1, URZ ;  /* 0x0000000105047890 */ /* 0x000fc8000fffe03f */
[----:B------:R-:W-:-:S06]  /*76c0*/  UISETP.NE.AND UP0, UPT, UR8, UR4, UPT ;  /* 0x000000040800728c */ /* 0x000fcc000bf05270 */
[----:B------:R-:W-:-:S13]  /*76d0*/  PLOP3.LUT P1, PT, PT, PT, UP0, 0x80, 0x0 ;  /* 0x000000000000781c */ /* 0x000fda0003f2f008 */
[----:B------:R-:W-:Y:S05]  /*76e0*/  @!P1 BRA `(.L_x_1109) ;  /* 0x0000002400d09947 */ /* 0x000fea0003800000 */
[----:B------:R-:W-:Y:S01]  /*76f0*/  ULDC.64 UR18, c[0x0][0x2c0] ;  /* 0x0000b00000127ab9 */ /* 0x000fe20000000a00 */
[----:B------:R-:W-:Y:S02]  /*7700*/  USHF.L.U32 UR13, UR12, 0xd, URZ ;  /* 0x0000000d0c0d7899 */ /* 0x000fe4000800063f */
[----:B------:R-:W-:Y:S01]  /*7710*/  ULEA UR18, UP0, UR6, UR18, 0x2 ;  /* 0x0000001206127291 */ /* 0x000fe2000f80103f */
[----:B------:R-:W-:Y:S01]  /*7720*/  UMOV UR4, URZ ;  /* 0x0000003f00047c82 */ /* 0x000fe20008000000 */
[----:B------:R-:W-:Y:S02]  /*7730*/  ULDC.64 UR24, c[0x0][0x2c0] ;  /* 0x0000b00000187ab9 */ /* 0x000fe40000000a00 */
[----:B------:R-:W-:Y:S02]  /*7740*/  ULEA.HI.X UR19, UR6, UR19, UR9, 0x2, UP0 ;  /* 0x0000001306137291 */ /* 0x000fe400080f1409 */
[----:B------:R-:W-:Y:S02]  /*7750*/  UIADD3 UR14, UP0, UR18, 0x4000, URZ ;  /* 0x00004000120e7890 */ /* 0x000fe4000ff1e03f */
[----:B------:R-:W-:-:S02]  /*7760*/  UIADD3 UR16, UP1, UR18, 0x8000, URZ ;  /* 0x0000800012107890 */ /* 0x000fc4000ff3e03f */
[----:B------:R-:W-:Y:S02]  /*7770*/  UIADD3 UR18, UP2, UR18, 0xc000, URZ ;  /* 0x0000c00012127890 */ /* 0x000fe4000ff5e03f */
[----:B------:R-:W-:Y:S02]  /*7780*/  UIADD3.X UR15, URZ, UR19, URZ, UP0, !UPT ;  /* 0x000000133f0f7290 */ /* 0x000fe400087fe43f */
[----:B------:R-:W-:Y:S02]  /*7790*/  UIADD3.X UR17, URZ, UR19, URZ, UP1, !UPT ;  /* 0x000000133f117290 */ /* 0x000fe40008ffe43f */
[----:B------:R-:W-:Y:S01]  /*77a0*/  UIADD3.X UR19, URZ, UR19, URZ, UP2, !UPT ;  /* 0x000000133f137290 */ /* 0x000fe200097fe43f */
[----:B------:R-:W-:-:S11]  /*77b0*/  UMOV UR20, UR13 ;  /* 0x0000000d00147c82 */ /* 0x000fd60008000000 */
.L_x_1189:
[----:B------:R-:W-:Y:S01]  /*77c0*/  UIADD3 UR10, UR13, UR4, URZ ;  /* 0x000000040d0a7290 */ /* 0x000fe2000fffe03f */
[----:B------:R-:W-:Y:S03]  /*77d0*/  BAR.SYNC.DEFER_BLOCKING 0xd, 0xa0 ;  /* 0x0342800000007b1d */ /* 0x000fe60000010000 */
[----:B------:R-:W-:Y:S02]  /*77e0*/  UIMAD.WIDE UR26, UR10, 0x4, UR14 ;  /* 0x000000040a1a78a5 */ /* 0x000fe4000f8e020e */
[----:B------:R-:W-:Y:S01]  /*77f0*/  UIMAD.WIDE UR28, UR10, 0x4, UR16 ;  /* 0x000000040a1c78a5 */ /* 0x000fe2000f8e0210 */
[----:B------:R-:W-:Y:S01]  /*7800*/  BSSY B0, `(.L_x_1177) ;  /* 0x0000010000007945 */ /* 0x000fe20003800000 */
[----:B------:R-:W-:-:S03]  /*7810*/  UIMAD.WIDE UR10, UR10, 0x4, UR18 ;  /* 0x000000040a0a78a5 */ /* 0x000fc6000f8e0212 */
[----:B------:R-:W-:Y:S09]  /*7820*/  @!P0 BRA `(.L_x_1178) ;  /* 0x0000000000348947 */ /* 0x000ff20003800000 */
[----:B------:R-:W1:Y:S01]  /*7830*/  S2UR UR22, SR_CgaCtaId ;  /* 0x00000000001679c3 */ /* 0x000e620000008800 */
[----:B------:R-:W-:Y:S01]  /*7840*/  UIADD3 UR23, UP0, UR20, UR6, URZ ;  /* 0x0000000614177290 */ /* 0x000fe2000ff1e03f */
[----:B------:R-:W-:Y:S01]  /*7850*/  UMOV UR21, 0x400 ;  /* 0x0000040000157882 */ /* 0x000fe20000000000 */
[----:B------:R-:W-:Y:S02]  /*7860*/  UMOV UR32, 0x0 ;  /* 0x0000000000207882 */ /* 0x000fe40000000000 */
[----:B------:R-:W-:Y:S01]  /*7870*/  ULEA.HI.X.SX32 UR30, UR20, UR9, 0x1, UP0 ;  /* 0x00000009141e7291 */ /* 0x000fe200080f0e3f */
[----:B------:R-:W-:Y:S01]  /*7880*/  UMOV UR33, 0x14f00000 ;  /* 0x14f0000000217882 */ /* 0x000fe20000000000 */
[----:B-1----:R-:W-:Y:S02]  /*7890*/  ULEA UR21, UR22, UR21, 0x18 ;  /* 0x0000001516157291 */ /* 0x002fe4000f8ec03f */
[----:B------:R-:W-:Y:S02]  /*78a0*/  ULEA UR22, UP0, UR23, UR24, 0x2 ;  /* 0x0000001817167291 */ /* 0x000fe4000f80103f */
[----:B------:R-:W-:-:S02]  /*78b0*/  UIADD3 UR21, UR21, 0x10000, URZ ;  /* 0x0001000015157890 */ /* 0x000fc4000fffe03f */
[----:B------:R-:W-:-:S03]  /*78c0*/  ULEA.HI.X UR23, UR23, UR25, UR30, 0x2, UP0 ;  /* 0x0000001917177291 */ /* 0x000fc600080f141e */
[----:B------:R-:W-:-:S06]  /*78d0*/  UMOV UR30, 0x400 ;  /* 0x00000400001e7882 */ /* 0x000fcc0000000000 */
[----:B------:R1:W-:Y:S02]  /*78e0*/  UBLKRED.G.S.ADD.F32.RN [UR22], [UR21], UR30, desc[UR32] ;  /* 0x00002016150073bb */ /* 0x0003e400080a141e */
[----:B-1----:R0:W-:Y:S02]  /*78f0*/  UTMACMDFLUSH ;  /* 0x00000000000079b7 */ /* 0x0021e40000000000 */
.L_x_1178:
[----:B------:R-:W-:Y:S05]  /*7900*/  BSYNC B0 ;  /* 0x0000000000007941 */ /* 0x000fea0003800000 */
.L_x_1177:
        /* <DEDUP_REMOVED lines=13> */
.L_x_1180:
[----:B------:R-:W-:Y:S05]  /*79e0*/  BSYNC B0 ;  /* 0x0000000000007941 */ /* 0x000fea0003800000 */
.L_x_1179:
[----:B------:R-:W-:Y:S06]  /*79f0*/  BAR.ARV 0xa, 0xa0 ;  /* 0x0282800000007b1d */ /* 0x000fec0000002000 */
[----:B------:R-:W-:Y:S04]  /*7a00*/  BSSY B0, `(.L_x_1181) ;  /* 0x0000003000007945 */ /* 0x000fe80003800000 */
[----:B------:R-:W-:Y:S05]  /*7a10*/  @!P0 BRA `(.L_x_1182) ;  /* 0x0000000000048947 */ /* 0x000fea0003800000 */
[----:B------:R-:W-:-:S04]  /*7a20*/  DEPBAR.LE SB0, 0x0 ;  /* 0x000080000000791a */ /* 0x000fc80000000000 */
.L_x_1182:
[----:B------:R-:W-:Y:S05]  /*7a30*/  BSYNC B0 ;  /* 0x0000000000007941 */ /* 0x000fea0003800000 */
.L_x_1181:
        /* <DEDUP_REMOVED lines=13> */
.L_x_1184:
[----:B------:R-:W-:Y:S05]  /*7b10*/  BSYNC B0 ;  /* 0x0000000000007941 */ /* 0x000fea0003800000 */
.L_x_1183:
        /* <DEDUP_REMOVED lines=13> */
.L_x_1186:
[----:B------:R-:W-:Y:S05]  /*7bf0*/  BSYNC B0 ;  /* 0x0000000000007941 */ /* 0x000fea0003800000 */
.L_x_1185:
[----:B------:R-:W-:Y:S01]  /*7c00*/  UIADD3 UR12, UR12, 0x2, URZ ;  /* 0x000000020c0c7890 */ /* 0x000fe2000fffe03f */
[----:B------:R-:W-:Y:S06]  /*7c10*/  BAR.ARV 0xa, 0xa0 ;  /* 0x0282800000007b1d */ /* 0x000fec0000002000 */
[----:B------:R-:W-:Y:S01]  /*7c20*/  UISETP.GE.AND UP0, UPT, UR12, UR8, UPT ;  /* 0x000000080c00728c */ /* 0x000fe2000bf06270 */
[----:B------:R-:W-:Y:S04]  /*7c30*/  BSSY B0, `(.L_x_1187) ;  /* 0x0000003000007945 */ /* 0x000fe80003800000 */
[----:B------:R-:W-:Y:S06]  /*7c40*/  @!P0 BRA `(.L_x_1188) ;  /* 0x0000000000048947 */ /* 0x000fec0003800000 */
[----:B------:R-:W-:-:S04]  /*7c50*/  DEPBAR.LE SB0, 0x0 ;  /* 0x000080000000791a */ /* 0x000fc80000000000 */
.L_x_1188:
[----:B------:R-:W-:Y:S05]  /*7c60*/  BSYNC B0 ;  /* 0x0000000000007941 */ /* 0x000fea0003800000 */
.L_x_1187:
[----:B------:R-:W-:Y:S06]  /*7c70*/  BAR.ARV 0xb, 0xa0 ;  /* 0x02c2800000007b1d */ /* 0x000fec0000002000 */
[----:B------:R-:W-:Y:S01]  /*7c80*/  PLOP3.LUT P1, PT, PT, PT, UP0, 0x80, 0x0 ;  /* 0x000000000000781c */ /* 0x000fe20003f2f008 */
[----:B------:R-:W-:Y:S02]  /*7c90*/  UIADD3 UR20, UR20, 0x4000, URZ ;  /* 0x0000400014147890 */ /* 0x000fe4000fffe03f */
[----:B------:R-:W-:-:S10]  /*7ca0*/  UIADD3 UR4, UR4, 0x4000, URZ ;  /* 0x0000400004047890 */ /* 0x000fd4000fffe03f */
[----:B------:R-:W-:Y:S05]  /*7cb0*/  @!P1 BRA `(.L_x_1189) ;  /* 0xfffffff800c09947 */ /* 0x000fea000383ffff */
[----:B------:R-:W-:Y:S05]  /*7cc0*/  BRA `(.L_x_1109) ;  /* 0x0000002000587947 */ /* 0x000fea0003800000 */
.L_x_1167:
[----:B------:R-:W1:Y:S01]  /*7cd0*/  S2UR UR21, SR_CTAID.Z ;  /* 0x00000000001579c3 */ /* 0x000e620000002700 */
[----:B------:R-:W-:Y:S01]  /*7ce0*/  IMAD.MOV.U32 R11, RZ, RZ, 0x1 ;  /* 0x00000001ff0b7424 */ /* 0x000fe200078e00ff */
[----:B-1----:R-:W-:-:S13]  /*7cf0*/  ISETP.LE.AND P0, PT, RZ, UR21, PT ;  /* 0x00000015ff007c0c */ /* 0x002fda000bf03270 */
[----:B------:R-:W-:Y:S05]  /*7d00*/  @!P0 BRA `(.L_x_1190) ;  /* 0x0000001c00b48947 */ /* 0x000fea0003800000 */
[----:B------:R-:W1:Y:S01]  /*7d10*/  S2UR UR9, SR_CTAID.X ;  /* 0x00000000000979c3 */ /* 0x000e620000002500 */
[----:B------:R-:W-:Y:S01]  /*7d20*/  ULDC UR8, c[0x0][0x280] ;  /* 0x0000a00000087ab9 */ /* 0x000fe20000000800 */
[----:B------:R-:W-:Y:S01]  /*7d30*/  ULDC UR4, c[0x0][0x290] ;  /* 0x0000a40000047ab9 */ /* 0x000fe20000000800 */
[----:B------:R-:W-:-:S05]  /*7d40*/  ULDC UR5, c[0x0][0x74c] ;  /* 0x0001d30000057ab9 */ /* 0x000fca0000000800 */
[----:B------:R-:W2:Y:S01]  /*7d50*/  S2UR UR20, SR_CTAID.Y ;  /* 0x00000000001479c3 */ /* 0x000ea20000002600 */
[----:B-1----:R-:W-:Y:S02]  /*7d60*/  USHF.L.U32 UR11, UR9, 0x7, URZ ;  /* 0x00000007090b7899 */ /* 0x002fe4000800063f */
[----:B------:R-:W-:Y:S02]  /*7d70*/  ISETP.LE.AND P0, PT, RZ, UR9, PT ;  /* 0x00000009ff007c0c */ /* 0x000fe4000bf03270 */
[----:B------:R-:W-:-:S04]  /*7d80*/  UIADD3 UR4, -UR4, UR11, UR8 ;  /* 0x0000000b04047290 */ /* 0x000fc8000fffe108 */
[----:B------:R-:W-:-:S04]  /*7d90*/  UIADD3 UR4, UR4, -UR5, URZ ;  /* 0x8000000504047290 */ /* 0x000fc8000fffe03f */
[----:B------:R-:W-:-:S04]  /*7da0*/  USHF.R.S32.HI UR5, URZ, 0x1f, UR4 ;  /* 0x0000001f3f057899 */ /* 0x000fc80008011404 */
[----:B------:R-:W-:Y:S02]  /*7db0*/  ULEA.HI UR5, UR5, UR4, URZ, 0x6 ;  /* 0x0000000405057291 */ /* 0x000fe4000f8f303f */
[----:B------:R-:W-:Y:S02]  /*7dc0*/  UIADD3 UR4, UR8, 0x3f, URZ ;  /* 0x0000003f08047890 */ /* 0x000fe4000fffe03f */
[----:B------:R-:W-:Y:S02]  /*7dd0*/  USHF.R.S32.HI UR5, URZ, 0x6, UR5 ;  /* 0x000000063f057899 */ /* 0x000fe40008011405 */
[----:B------:R-:W-:Y:S02]  /*7de0*/  USHF.R.S32.HI UR6, URZ, 0x1f, UR4 ;  /* 0x0000001f3f067899 */ /* 0x000fe40008011404 */
[----:B------:R-:W-:Y:S02]  /*7df0*/  UISETP.LT.AND UP0, UPT, URZ, UR5, UPT ;  /* 0x000000053f00728c */ /* 0x000fe4000bf01270 */
[----:B------:R-:W-:-:S02]  /*7e00*/  ULEA.HI UR6, UR6, UR4, URZ, 0x6 ;  /* 0x0000000406067291 */ /* 0x000fc4000f8f303f */
[----:B------:R-:W-:Y:S02]  /*7e10*/  USEL UR7, URZ, UR5, !UP0 ;  /* 0x000000053f077287 */ /* 0x000fe4000c000000 */
[----:B------:R-:W-:Y:S01]  /*7e20*/  USHF.R.S32.HI UR6, URZ, 0x6, UR6 ;  /* 0x000000063f067899 */ /* 0x000fe20008011406 */
[----:B--2---:R-:W-:Y:S11]  /*7e30*/  @!P0 BRA `(.L_x_1191) ;  /* 0x0000000000288947 */ /* 0x004ff60003800000 */
[----:B------:R-:W-:Y:S01]  /*7e40*/  ULEA UR8, UR9, UR8, 0x7 ;  /* 0x0000000809087291 */ /* 0x000fe2000f8e383f */
[----:B------:R-:W-:Y:S01]  /*7e50*/  ULDC UR4, c[0x0][0x290] ;  /* 0x0000a40000047ab9 */ /* 0x000fe20000000800 */
[----:B------:R-:W-:Y:S02]  /*7e60*/  ULDC UR5, c[0x0][0x748] ;  /* 0x0001d20000057ab9 */ /* 0x000fe40000000800 */
[----:B------:R-:W-:-:S04]  /*7e70*/  UIADD3 UR4, -UR4, 0xbf, UR8 ;  /* 0x000000bf04047890 */ /* 0x000fc8000fffe108 */
[----:B------:R-:W-:-:S04]  /*7e80*/  UIADD3 UR4, UR4, UR5, URZ ;  /* 0x0000000504047290 */ /* 0x000fc8000fffe03f */
[----:B------:R-:W-:-:S04]  /*7e90*/  USHF.R.S32.HI UR5, URZ, 0x1f, UR4 ;  /* 0x0000001f3f057899 */ /* 0x000fc80008011404 */
[----:B------:R-:W-:-:S04]  /*7ea0*/  ULEA.HI UR5, UR5, UR4, URZ, 0x6 ;  /* 0x0000000405057291 */ /* 0x000fc8000f8f303f */
[----:B------:R-:W-:-:S04]  /*7eb0*/  USHF.R.S32.HI UR5, URZ, 0x6, UR5 ;  /* 0x000000063f057899 */ /* 0x000fc80008011405 */
[----:B------:R-:W-:-:S04]  /*7ec0*/  UISETP.LT.AND UP0, UPT, UR5, UR6, UPT ;  /* 0x000000060500728c */ /* 0x000fc8000bf01270 */
[----:B------:R-:W-:-:S12]  /*7ed0*/  USEL UR6, UR5, UR6, UP0 ;  /* 0x0000000605067287 */ /* 0x000fd80008000000 */
.L_x_1191:
[----:B------:R-:W-:-:S06]  /*7ee0*/  UISETP.GT.AND UP0, UPT, UR6, UR7, UPT ;  /* 0x000000070600728c */ /* 0x000fcc000bf04270 */
[----:B------:R-:W-:-:S13]  /*7ef0*/  PLOP3.LUT P0, PT, PT, PT, UP0, 0x80, 0x0 ;  /* 0x000000000000781c */ /* 0x000fda0003f0f008 */
[----:B------:R-:W-:Y:S05]  /*7f00*/  @!P0 BRA `(.L_x_1190) ;  /* 0x0000001c00348947 */ /* 0x000fea0003800000 */
[----:B------:R-:W-:Y:S01]  /*7f10*/  USHF.R.S32.HI UR10, URZ, 0x1f, UR20 ;  /* 0x0000001f3f0a7899 */ /* 0x000fe20008011414 */
[----:B------:R-:W-:Y:S01]  /*7f20*/  IMAD.U32 R4, RZ, RZ, UR7 ;  /* 0x00000007ff047e24 */ /* 0x000fe2000f8e00ff */
[----:B------:R-:W-:Y:S01]  /*7f30*/  ULDC.64 UR8, c[0x0][0x718] ;  /* 0x0001c60000087ab9 */ /* 0x000fe20000000a00 */
[----:B------:R-:W-:Y:S01]  /*7f40*/  ULDC.64 UR12, c[0x0][0x730] ;  /* 0x0001cc00000c7ab9 */ /* 0x000fe20000000a00 */
[----:B------:R-:W-:Y:S01]  /*7f50*/  UIMAD.WIDE.U32 UR4, UR20, UR8, URZ ;  /* 0x00000008140472a5 */ /* 0x000fe2000f8e003f */
[----:B------:R-:W-:Y:S01]  /*7f60*/  BSSY B0, `(.L_x_1190) ;  /* 0x00001c7000007945 */ /* 0x000fe20003800000 */
[----:B------:R-:W-:Y:S01]  /*7f70*/  UIMAD UR8, UR10, UR8, URZ ;  /* 0x000000080a0872a4 */ /* 0x000fe2000f8e023f */
[----:B------:R-:W-:Y:S01]  /*7f80*/  IMAD.MOV.U32 R0, RZ, RZ, RZ ;  /* 0x000000ffff007224 */ /* 0x000fe200078e00ff */
[----:B------:R-:W-:Y:S02]  /*7f90*/  UIMAD UR10, UR10, UR12, URZ ;  /* 0x0000000c0a0a72a4 */ /* 0x000fe4000f8e023f */
[----:B------:R-:W-:-:S02]  /*7fa0*/  UIMAD UR22, UR20, UR9, UR8 ;  /* 0x00000009141672a4 */ /* 0x000fc4000f8e0208 */
[----:B------:R-:W-:Y:S02]  /*7fb0*/  UIMAD.WIDE.U32 UR8, UR20, UR12, URZ ;  /* 0x0000000c140872a5 */ /* 0x000fe4000f8e003f */
[----:B------:R-:W-:Y:S02]  /*7fc0*/  UIMAD UR12, UR20, UR13, UR10 ;  /* 0x0000000d140c72a4 */ /* 0x000fe4000f8e020a */
[----:B------:R-:W-:Y:S01]  /*7fd0*/  USHF.R.S32.HI UR13, URZ, 0x1f, UR21 ;  /* 0x0000001f3f0d7899 */ /* 0x000fe20008011415 */
[----:B------:R-:W-:Y:S01]  /*7fe0*/  ULDC UR10, c[0x0][0x2e8] ;  /* 0x0000ba00000a7ab9 */ /* 0x000fe20000000800 */
[----:B------:R-:W-:Y:S01]  /*7ff0*/  ELECT P0, URZ, PT ;  /* 0x00000000003f782f */ /* 0x000fe20003800000 */
[----:B------:R-:W-:Y:S01]  /*8000*/  UISETP.NE.AND UP0, UPT, UR10, 0x1, UPT ;  /* 0x000000010a00788c */ /* 0x000fe2000bf05270 */
[----:B------:R-:W-:Y:S01]  /*8010*/  ULDC.64 UR14, c[0x0][0x720] ;  /* 0x0001c800000e7ab9 */ /* 0x000fe20000000a00 */
[----:B------:R-:W-:Y:S02]  /*8020*/  UIADD3 UR23, UR5, UR22, URZ ;  /* 0x0000001605177290 */ /* 0x000fe4000fffe03f */
[----:B------:R-:W-:-:S02]  /*8030*/  UIMAD UR10, UR13, UR14, URZ ;  /* 0x0000000e0d0a72a4 */ /* 0x000fc4000f8e023f */
[----:B------:R-:W-:Y:S01]  /*8040*/  UIADD3 UR9, UR9, UR12, URZ ;  /* 0x0000000c09097290 */ /* 0x000fe2000fffe03f */
[----:B------:R-:W-:Y:S01]  /*8050*/  ULDC.64 UR18, c[0x0][0x738] ;  /* 0x0001ce0000127ab9 */ /* 0x000fe20000000a00 */
[----:B------:R-:W-:-:S03]  /*8060*/  UMOV UR22, UR4 ;  /* 0x0000000400167c82 */ /* 0x000fc60008000000 */
[----:B------:R-:W-:Y:S01]  /*8070*/  @UP0 ULDC UR16, c[0x0][0x2ec] ;  /* 0x0000bb0000100ab9 */ /* 0x000fe20000000800 */
[----:B------:R-:W-:Y:S02]  /*8080*/  UIMAD UR13, UR13, UR18, URZ ;  /* 0x000000120d0d72a4 */ /* 0x000fe4000f8e023f */
[----:B------:R-:W-:Y:S02]  /*8090*/  UIMAD UR5, UR21, UR15, UR10 ;  /* 0x0000000f150572a4 */ /* 0x000fe4000f8e020a */
[----:B------:R-:W-:Y:S02]  /*80a0*/  UIMAD.WIDE.U32 UR22, UR21, UR14, UR22 ;  /* 0x0000000e151672a5 */ /* 0x000fe4000f8e0016 */
[----:B------:R-:W-:Y:S02]  /*80b0*/  UIMAD.WIDE.U32 UR16, UR20, UR16, URZ ;  /* 0x00000010141072a5 */ /* 0x000fe4000f8e003f */
[----:B------:R-:W-:Y:S01]  /*80c0*/  UIMAD.WIDE.U32 UR14, UR21, UR18, UR8 ;  /* 0x00000012150e72a5 */ /* 0x000fe2000f8e0008 */
[----:B------:R-:W-:-:S02]  /*80d0*/  UMOV UR12, UR20 ;  /* 0x00000014000c7c82 */ /* 0x000fc40008000000 */
[----:B------:R-:W-:Y:S01]  /*80e0*/  @UP0 ULDC UR8, c[0x0][0x2f0] ;  /* 0x0000bc0000080ab9 */ /* 0x000fe20000000800 */
[----:B------:R-:W-:Y:S02]  /*80f0*/  UIMAD UR4, UR21, UR19, UR13 ;  /* 0x00000013150472a4 */ /* 0x000fe4000f8e020d */
[----:B------:R-:W-:Y:S01]  /*8100*/  @UP0 USHF.R.U32.HI UR12, URZ, UR8, UR17 ;  /* 0x000000083f0c0299 */ /* 0x000fe20008011611 */
[----:B------:R-:W-:Y:S11]  /*8110*/  @!P0 BRA `(.L_x_1192) ;  /* 0x0000001800ac8947 */ /* 0x000ff60003800000 */
[----:B------:R-:W1:Y:S01]  /*8120*/  S2R R3, SR_CgaCtaId ;  /* 0x0000000000037919 */ /* 0x000e620000008800 */
[----:B------:R-:W-:-:S04]  /*8130*/  MOV R16, 0x400 ;  /* 0x0000040000107802 */ /* 0x000fc80000000f00 */
[----:B-1----:R-:W-:Y:S01]  /*8140*/  LEA R16, R3, R16, 0x18 ;  /* 0x0000001003107211 */ /* 0x002fe200078ec0ff */
[----:B------:R-:W-:-:S05]  /*8150*/  IMAD.MOV.U32 R3, RZ, RZ, 0x1 ;  /* 0x00000001ff037424 */ /* 0x000fca00078e00ff */
[----:B------:R-:W-:-:S04]  /*8160*/  SHF.L.U32 R3, R3, 0x1f, RZ ;  /* 0x0000001f03037819 */ /* 0x000fc800000006ff */
[----:B------:R-:W1:Y:S02]  /*8170*/  SYNCS.PHASECHK.TRANS64.TRYWAIT P0, [R16+URZ+0x30820], R3 ;  /* 0x03082003100075a7 */ /* 0x000e64000800017f */
[----:B-1----:R-:W-:Y:S05]  /*8180*/  @!P0 BRA `(.L_x_1193) ;  /* 0x0000001c00948947 */ /* 0x002fea0003800000 */
.L_x_1221:
[----:B------:R-:W2:Y:S01]  /*8190*/  S2R R0, SR_TID.X ;  /* 0x0000000000007919 */ /* 0x000ea20000002100 */
[----:B------:R-:W-:Y:S02]  /*81a0*/  IMAD.U32 R15, RZ, RZ, UR23 ;  /* 0x00000017ff0f7e24 */ /* 0x000fe4000f8e00ff */
[----:B------:R-:W-:Y:S02]  /*81b0*/  IMAD.U32 R14, RZ, RZ, UR15 ;  /* 0x0000000fff0e7e24 */ /* 0x000fe4000f8e00ff */
[----:B------:R-:W-:Y:S02]  /*81c0*/  VIADD R15, R15, UR5 ;  /* 0x000000050f0f7c36 */ /* 0x000fe40008000000 */
[----:B------:R-:W-:Y:S02]  /*81d0*/  VIADD R14, R14, UR4 ;  /* 0x000000040e0e7c36 */ /* 0x000fe40008000000 */
[----:B------:R-:W-:Y:S01]  /*81e0*/  IMAD.MOV.U32 R11, RZ, RZ, 0x1 ;  /* 0x00000001ff0b7424 */ /* 0x000fe200078e00ff */
[----:B--2---:R-:W-:-:S04]  /*81f0*/  LOP3.LUT R0, R0, 0x7f, RZ, 0xc0, !PT ;  /* 0x0000007f00007812 */ /* 0x004fc800078ec0ff */
[----:B------:R-:W-:-:S13]  /*8200*/  ISETP.NE.AND P0, PT, R0, RZ, PT ;  /* 0x000000ff0000720c */ /* 0x000fda0003f05270 */
[----:B------:R-:W-:Y:S05]  /*8210*/  @P0 BRA `(.L_x_1194) ;  /* 0x0000000000180947 */ /* 0x000fea0003800000 */
[----:B------:R-:W2:Y:S01]  /*8220*/  S2R R0, SR_TID.X ;  /* 0x0000000000007919 */ /* 0x000ea20000002100 */
[----:B-1----:R-:W-:-:S04]  /*8230*/  IMAD.MOV.U32 R3, RZ, RZ, 0x4100 ;  /* 0x00004100ff037424 */ /* 0x002fc800078e00ff */
[----:B------:R3:W-:Y:S01]  /*8240*/  SYNCS.ARRIVE.TRANS64 RZ, [R16+URZ+0x30810], R3 ;  /* 0x0308100310ff79a7 */ /* 0x0007e2000800003f */
[----:B--2---:R-:W-:-:S13]  /*8250*/  LOP3.LUT P1, RZ, R0, 0x1f, RZ, 0xc0, !PT ;  /* 0x0000001f00ff7812 */ /* 0x004fda000782c0ff */
[----:B---3--:R-:W-:Y:S05]  /*8260*/  @!P1 BRA `(.L_x_1194) ;  /* 0x0000000000049947 */ /* 0x008fea0003800000 */
[----:B------:R-:W-:Y:S01]  /*8270*/  BPT.TRAP 0x1 ;  /* 0x000000040000795c */ /* 0x000fe20000300000 */
.L_x_1194:
[----:B------:R-:W-:Y:S01]  /*8280*/  R2UR UR19, R4 ;  /* 0x00000000041372ca */ /* 0x000fe200000e0000 */
[----:B------:R-:W2:Y:S01]  /*8290*/  LDC.64 R6, c[0x0][0x198] ;  /* 0x00006600ff067b82 */ /* 0x000ea20000000a00 */
[----:B------:R-:W-:Y:S01]  /*82a0*/  R2UR UR7, R15 ;  /* 0x000000000f0772ca */ /* 0x000fe200000e0000 */
[----:B------:R-:W-:Y:S01]  /*82b0*/  ULDC.64 UR16, c[0x0][0x700] ;  /* 0x0001c00000107ab9 */ /* 0x000fe20000000a00 */
[----:B------:R-:W-:Y:S01]  /*82c0*/  UMOV UR36, 0x0 ;  /* 0x0000000000247882 */ /* 0x000fe20000000000 */
[----:B------:R-:W-:Y:S01]  /*82d0*/  IMAD.U32 R10, RZ, RZ, UR16 ;  /* 0x00000010ff0a7e24 */ /* 0x000fe2000f8e00ff */
[----:B------:R-:W-:Y:S01]  /*82e0*/  UMOV UR37, 0x14f00000 ;  /* 0x14f0000000257882 */ /* 0x000fe20000000000 */
[----:B------:R-:W-:Y:S01]  /*82f0*/  IMAD.U32 R9, RZ, RZ, UR17 ;  /* 0x00000011ff097e24 */ /* 0x000fe2000f8e00ff */
[----:B------:R-:W-:Y:S01]  /*8300*/  UMOV UR18, URZ ;  /* 0x0000003f00127c82 */ /* 0x000fe20008000000 */
[----:B------:R-:W-:Y:S01]  /*8310*/  UMOV UR26, 0x40 ;  /* 0x00000040001a7882 */ /* 0x000fe20000000000 */
[----:B------:R-:W-:Y:S01]  /*8320*/  UMOV UR28, UR20 ;  /* 0x00000014001c7c82 */ /* 0x000fe20008000000 */
[----:B------:R-:W-:Y:S01]  /*8330*/  UMOV UR29, UR21 ;  /* 0x00000015001d7c82 */ /* 0x000fe20008000000 */
[----:B------:R-:W-:Y:S01]  /*8340*/  IMAD.MOV.U32 R5, RZ, RZ, 0x10000 ;  /* 0x00010000ff057424 */ /* 0x000fe200078e00ff */
[----:B------:R-:W-:Y:S01]  /*8350*/  USHF.L.U32 UR19, UR19, 0x6, URZ ;  /* 0x0000000613137899 */ /* 0x000fe2000800063f */
[----:B------:R-:W-:Y:S01]  /*8360*/  IMAD.MOV.U32 R19, RZ, RZ, RZ ;  /* 0x000000ffff137224 */ /* 0x000fe200078e00ff */
[----:B------:R-:W-:Y:S01]  /*8370*/  UMOV UR48, 0x0 ;  /* 0x0000000000307882 */ /* 0x000fe20000000000 */
[----:B------:R-:W-:Y:S01]  /*8380*/  UMOV UR49, 0x10000000 ;  /* 0x1000000000317882 */ /* 0x000fe20000000000 */
[----:B------:R-:W-:Y:S01]  /*8390*/  UIADD3 UR8, UP0, UR19, UR22, URZ ;  /* 0x0000001613087290 */ /* 0x000fe2000ff1e03f */
[----:B------:R-:W-:-:S02]  /*83a0*/  UMOV UR13, UR21 ;  /* 0x00000015000d7c82 */ /* 0x000fc40008000000 */
[----:B------:R-:W-:Y:S01]  /*83b0*/  UMOV UR27, UR19 ;  /* 0x00000013001b7c82 */ /* 0x000fe20008000000 */
[----:B------:R-:W-:Y:S02]  /*83c0*/  ULEA.HI.X.SX32 UR7, UR19, UR7, 0x1, UP0 ;  /* 0x0000000713077291 */ /* 0x000fe400080f0e3f */
[----:B-1----:R-:W-:Y:S01]  /*83d0*/  IMAD.U32 R3, RZ, RZ, UR8 ;  /* 0x00000008ff037e24 */ /* 0x002fe2000f8e00ff */
[----:B------:R-:W-:Y:S01]  /*83e0*/  UMOV UR10, UR18 ;  /* 0x00000012000a7c82 */ /* 0x000fe20008000000 */
[----:B------:R-:W-:Y:S01]  /*83f0*/  IMAD.U32 R2, RZ, RZ, UR8 ;  /* 0x00000008ff027e24 */ /* 0x000fe2000f8e00ff */
[----:B------:R-:W-:Y:S01]  /*8400*/  R2UR UR8, R16 ;  /* 0x00000000100872ca */ /* 0x000fe200000e0000 */
[----:B--2---:R-:W-:Y:S01]  /*8410*/  IMAD.MOV.U32 R8, RZ, RZ, R6 ;  /* 0x000000ffff087224 */ /* 0x004fe200078e0006 */
[----:B------:R-:W-:Y:S01]  /*8420*/  LEA R0, P1, R3, R10, 0x2 ;  /* 0x0000000a03007211 */ /* 0x000fe200078210ff */
[----:B------:R-:W-:Y:S01]  /*8430*/  IMAD.U32 R3, RZ, RZ, UR7 ;  /* 0x00000007ff037e24 */ /* 0x000fe2000f8e00ff */
[----:B------:R-:W-:Y:S01]  /*8440*/  UMOV UR7, 0x10 ;  /* 0x0000001000077882 */ /* 0x000fe20000000000 */
[----:B------:R-:W-:Y:S01]  /*8450*/  UMOV UR42, 0x40 ;  /* 0x00000040002a7882 */ /* 0x000fe20000000000 */
[----:B------:R-:W-:Y:S01]  /*8460*/  R2UR UR32, R0 ;  /* 0x00000000002072ca */ /* 0x000fe200000e0000 */
[----:B------:R-:W-:Y:S01]  /*8470*/  UMOV UR43, UR11 ;  /* 0x0000000b002b7c82 */ /* 0x000fe20008000000 */
[----:B------:R-:W-:Y:S01]  /*8480*/  LEA.HI.X R2, R2, R9, R3, 0x2, P1 ;  /* 0x0000000902027211 */ /* 0x000fe200008f1403 */
[----:B------:R-:W-:Y:S01]  /*8490*/  UMOV UR44, UR12 ;  /* 0x0000000c002c7c82 */ /* 0x000fe20008000000 */
[----:B------:R-:W-:Y:S01]  /*84a0*/  IADD3 R0, P1, R8, 0x2f0, RZ ;  /* 0x000002f008007810 */ /* 0x000fe20007f3e0ff */
[----:B------:R-:W-:Y:S01]  /*84b0*/  UMOV UR45, UR21 ;  /* 0x00000015002d7c82 */ /* 0x000fe20008000000 */
[----:B------:R-:W-:Y:S01]  /*84c0*/  R2UR UR33, R2 ;  /* 0x00000000022172ca */ /* 0x000fe200000e0000 */
[----:B------:R-:W-:Y:S01]  /*84d0*/  UIADD3 UR16, UR8, 0x18000, URZ ;  /* 0x0001800008107890 */ /* 0x000fe2000fffe03f */
[----:B------:R-:W-:Y:S01]  /*84e0*/  R2UR UR30, R0 ;  /* 0x00000000001e72ca */ /* 0x000fe200000e0000 */
[----:B------:R-:W-:Y:S01]  /*84f0*/  UIADD3 UR17, UR8, 0x30810, URZ ;  /* 0x0003081008117890 */ /* 0x000fe2000fffe03f */
[----:B------:R-:W-:Y:S01]  /*8500*/  IADD3 R0, P2, R8, 0x3f0, RZ ;  /* 0x000003f008007810 */ /* 0x000fe20007f5e0ff */
[----:B------:R-:W-:-:S02]  /*8510*/  UIADD3 UR24, UR8, 0x1a000, URZ ;  /* 0x0001a00008187890 */ /* 0x000fc4000fffe03f */
[----:B------:R-:W-:Y:S01]  /*8520*/  UIADD3 UR50, UR8, 0x28000, URZ ;  /* 0x0002800008327890 */ /* 0x000fe2000fffe03f */
[----:B------:R-:W-:Y:S01]  /*8530*/  R2UR UR46, R0 ;  /* 0x00000000002e72ca */ /* 0x000fe200000e0000 */
[--C-:B------:R-:W-:Y:S01]  /*8540*/  IMAD.X R0, RZ, RZ, R7.reuse, P1 ;  /* 0x000000ffff007224 */ /* 0x100fe200008e0607 */
[----:B------:R-:W-:Y:S01]  /*8550*/  IADD3 R2, P1, R8, 0xf0, RZ ;  /* 0x000000f008027810 */ /* 0x000fe20007f3e0ff */
[----:B------:R-:W-:Y:S01]  /*8560*/  UMOV UR25, UR17 ;  /* 0x0000001100197c82 */ /* 0x000fe20008000000 */
[----:B------:R-:W-:Y:S01]  /*8570*/  UMOV UR51, UR17 ;  /* 0x0000001100337c82 */ /* 0x000fe20008000000 */
[----:B------:R-:W-:Y:S01]  /*8580*/  UIADD3 UR9, UR8, 0x30800, URZ ;  /* 0x0003080008097890 */ /* 0x000fe2000fffe03f */
[----:B------:R-:W-:Y:S01]  /*8590*/  R2UR UR31, R0 ;  /* 0x00000000001f72ca */ /* 0x000fe200000e0000 */
[--C-:B------:R-:W-:Y:S01]  /*85a0*/  IMAD.X R0, RZ, RZ, R7.reuse, P2 ;  /* 0x000000ffff007224 */ /* 0x100fe200010e0607 */
[----:B------:R-:W-:Y:S01]  /*85b0*/  R2UR UR34, R2 ;  /* 0x00000000022272ca */ /* 0x000fe200000e0000 */
[----:B------:R-:W-:Y:S01]  /*85c0*/  IMAD.X R3, RZ, RZ, R7, P1 ;  /* 0x000000ffff037224 */ /* 0x000fe200008e0607 */
[----:B------:R-:W-:-:S02]  /*85d0*/  UIADD3 UR40, UR8, 0x4000, URZ ;  /* 0x0000400008287890 */ /* 0x000fc4000fffe03f */
[----:B------:R-:W-:Y:S01]  /*85e0*/  R2UR UR47, R0 ;  /* 0x00000000002f72ca */ /* 0x000fe200000e0000 */
[----:B------:R-:W-:Y:S01]  /*85f0*/  IMAD.U32 R0, RZ, RZ, UR6 ;  /* 0x00000006ff007e24 */ /* 0x000fe2000f8e00ff */
[----:B------:R-:W-:Y:S01]  /*8600*/  R2UR UR35, R3 ;  /* 0x00000000032372ca */ /* 0x000fe200000e0000 */
[----:B------:R-:W-:Y:S02]  /*8610*/  UMOV UR41, UR9 ;  /* 0x0000000900297c82 */ /* 0x000fe40008000000 */
[----:B------:R-:W-:-:S05]  /*8620*/  VIADD R6, R0, 0xffffffff ;  /* 0xffffffff00067836 */ /* 0x000fca0000000000 */
[----:B------:R1:W-:Y:S01]  /*8630*/  STL [R1], R6 ;  /* 0x0000000601007387 */ /* 0x0003e20000100800 */
[----:B------:R-:W-:-:S04]  /*8640*/  ISETP.GE.AND P1, PT, R4, R6, PT ;  /* 0x000000060400720c */ /* 0x000fc80003f26270 */
[----:B------:R-:W-:Y:S01]  /*8650*/  UTMALDG.4D [UR16], [UR34], desc[UR36] ;  /* 0x00002410220075b4 */ /* 0x000fe20008019000 */
[----:B------:R-:W-:Y:S01]  /*8660*/  UTMALDG.4D [UR24], [UR34], desc[UR36] ;  /* 0x00002418220075b4 */ /* 0x000fe20008019000 */
[----:B------:R2:W-:Y:S01]  /*8670*/  UBLKCP.S.G [UR50], [UR32], UR7 ;  /* 0x00000032200073ba */ /* 0x0005e20008000207 */
[----:B------:R1:W-:Y:S01]  /*8680*/  SYNCS.ARRIVE.TRANS64 RZ, [R16+URZ+0x30800], R5 ;  /* 0x0308000510ff79a7 */ /* 0x0003e2000800003f */
[----:B------:R1:W-:Y:S01]  /*8690*/  UTMALDG.4D [UR8], [UR30], desc[UR48] ;  /* 0x000030081e0075b4 */ /* 0x0003e20008019000 */
[----:B--2---:R-:W-:Y:S01]  /*86a0*/  UIADD3 UR32, UR8, 0x8000, URZ ;  /* 0x0000800008207890 */ /* 0x004fe2000fffe03f */
[----:B------:R1:W-:Y:S01]  /*86b0*/  UTMALDG.4D [UR40], [UR30], desc[UR48] ;  /* 0x000030281e0075b4 */ /* 0x0003e20008019000 */
[----:B------:R-:W-:Y:S01]  /*86c0*/  UIADD3 UR24, UR8, 0xc000, URZ ;  /* 0x0000c00008187890 */ /* 0x000fe2000fffe03f */
[----:B------:R-:W-:Y:S01]  /*86d0*/  UMOV UR35, UR11 ;  /* 0x0000000b00237c82 */ /* 0x000fe20008000000 */
[----:B------:R-:W-:Y:S01]  /*86e0*/  UMOV UR36, UR12 ;  /* 0x0000000c00247c82 */ /* 0x000fe20008000000 */
[----:B------:R-:W-:Y:S01]  /*86f0*/  UMOV UR37, UR21 ;  /* 0x0000001500257c82 */ /* 0x000fe20008000000 */
[----:B------:R-:W-:Y:S01]  /*8700*/  UMOV UR34, UR18 ;  /* 0x0000001200227c82 */ /* 0x000fe20008000000 */
[----:B------:R-:W-:Y:S01]  /*8710*/  UMOV UR33, UR9 ;  /* 0x0000000900217c82 */ /* 0x000fe20008000000 */
[----:B------:R-:W-:Y:S01]  /*8720*/  UMOV UR27, UR11 ;  /* 0x0000000b001b7c82 */ /* 0x000fe20008000000 */
[----:B------:R-:W-:Y:S01]  /*8730*/  UMOV UR28, UR12 ;  /* 0x0000000c001c7c82 */ /* 0x000fe20008000000 */
[----:B------:R-:W-:Y:S01]  /*8740*/  UMOV UR25, UR9 ;  /* 0x0000000900197c82 */ /* 0x000fe20008000000 */
[----:B------:R1:W-:Y:S01]  /*8750*/  UTMALDG.4D [UR32], [UR46], desc[UR48] ;  /* 0x000030202e0075b4 */ /* 0x0003e20008019000 */
[----:B------:R1:W-:Y:S02]  /*8760*/  UTMALDG.4D [UR24], [UR46], desc[UR48] ;  /* 0x000030182e0075b4 */ /* 0x0003e40008019000 */
[----:B-1----:R-:W-:Y:S05]  /*8770*/  @P1 BRA `(.L_x_1195) ;  /* 0x00000010003c1947 */ /* 0x002fea0003800000 */
[----:B------:R-:W-:Y:S01]  /*8780*/  R2UR UR7, R4 ;  /* 0x00000000040772ca */ /* 0x000fe200000e0000 */
[----:B------:R-:W1:Y:S01]  /*8790*/  S2R R6, SR_TID.X ;  /* 0x0000000000067919 */ /* 0x000e620000002100 */
[----:B------:R-:W-:Y:S01]  /*87a0*/  UIADD3 UR8, UR6, -0x2, URZ ;  /* 0xfffffffe06087890 */ /* 0x000fe2000fffe03f */
[----:B------:R-:W-:-:S05]  /*87b0*/  IMAD.MOV.U32 R11, RZ, RZ, 0x1 ;  /* 0x00000001ff0b7424 */ /* 0x000fca00078e00ff */
[----:B------:R-:W-:-:S05]  /*87c0*/  ISETP.NE.AND P1, PT, R4, UR8, PT ;  /* 0x0000000804007c0c */ /* 0x000fca000bf25270 */
[----:B------:R-:W-:-:S04]  /*87d0*/  ULOP3.LUT UR7, URZ, UR7, URZ, 0x33, !UPT ;  /* 0x000000073f077292 */ /* 0x000fc8000f8e333f */
[----:B------:R-:W-:-:S06]  /*87e0*/  UIADD3 UR7, UR7, UR6, URZ ;  /* 0x0000000607077290 */ /* 0x000fcc000fffe03f */
[----:B------:R-:W-:-:S05]  /*87f0*/  IMAD.U32 R0, RZ, RZ, UR7 ;  /* 0x00000007ff007e24 */ /* 0x000fca000f8e00ff */
[----:B------:R-:W-:Y:S01]  /*8800*/  LOP3.LUT R5, R0, 0x1, RZ, 0xc0, !PT ;  /* 0x0000000100057812 */ /* 0x000fe200078ec0ff */
[----:B------:R-:W-:-:S04]  /*8810*/  IMAD.MOV.U32 R0, RZ, RZ, R4 ;  /* 0x000000ffff007224 */ /* 0x000fc800078e0004 */
[----:B------:R2:W-:Y:S01]  /*8820*/  STL [R1+0x4], R5 ;  /* 0x0000040501007387 */ /* 0x0005e20000100800 */
[----:B-1----:R-:W-:Y:S01]  /*8830*/  LOP3.LUT R6, R6, 0x1f, RZ, 0xc0, !PT ;  /* 0x0000001f06067812 */ /* 0x002fe200078ec0ff */
[----:B------:R-:W-:Y:S06]  /*8840*/  @!P1 BRA `(.L_x_1196) ;  /* 0x0000000800b09947 */ /* 0x000fec0003800000 */
[----:B------:R-:W-:Y:S01]  /*8850*/  R2UR UR8, R5 ;  /* 0x00000000050872ca */ /* 0x000fe200000e0000 */
[----:B------:R-:W-:Y:S02]  /*8860*/  IMAD.MOV.U32 R0, RZ, RZ, R4 ;  /* 0x000000ffff007224 */ /* 0x000fe400078e0004 */
[----:B------:R-:W-:-:S10]  /*8870*/  IMAD.MOV.U32 R11, RZ, RZ, 0x1 ;  /* 0x00000001ff0b7424 */ /* 0x000fd400078e00ff */
[----:B------:R-:W-:-:S06]  /*8880*/  UIADD3 UR7, UR7, -UR8, URZ ;  /* 0x8000000807077290 */ /* 0x000fcc000fffe03f */
[----:B------:R-:W-:-:S07]  /*8890*/  IMAD.U32 R20, RZ, RZ, UR7 ;  /* 0x00000007ff147e24 */ /* 0x000fce000f8e00ff */
.L_x_1205:
[----:B--234-:R-:W-:-:S04]  /*88a0*/  SHF.L.U32 R21, R11, 0x1f, RZ ;  /* 0x0000001f0b157819 */ /* 0x01cfc800000006ff */
[----:B------:R-:W1:Y:S02]  /*88b0*/  SYNCS.PHASECHK.TRANS64.TRYWAIT P1, [R16+URZ+0x30840], R21 ;  /* 0x03084015100075a7 */ /* 0x000e64000802017f */
[----:B-1----:R-:W-:Y:S05]  /*88c0*/  @!P1 BRA `(.L_x_1197) ;  /* 0x0000001400d89947 */ /* 0x002fea0003800000 */
.L_x_1222:
[----:B------:R-:W-:Y:S05]  /*88d0*/  @P0 BRA `(.L_x_1198) ;  /* 0x0000000000140947 */ /* 0x000fea0003800000 */
[----:B------:R-:W-:Y:S01]  /*88e0*/  ISETP.NE.AND P1, PT, R6, RZ, PT ;  /* 0x000000ff0600720c */ /* 0x000fe20003f25270 */
[----:B------:R-:W-:-:S04]  /*88f0*/  IMAD.MOV.U32 R3, RZ, RZ, 0x4100 ;  /* 0x00004100ff037424 */ /* 0x000fc800078e00ff */
[----:B------:R3:W-:Y:S08]  /*8900*/  SYNCS.ARRIVE.TRANS64 RZ, [R16+URZ+0x30830], R3 ;  /* 0x0308300310ff79a7 */ /* 0x0007f0000800003f */
[----:B------:R-:W-:Y:S05]  /*8910*/  @!P1 BRA `(.L_x_1198) ;  /* 0x0000000000049947 */ /* 0x000fea0003800000 */
[----:B------:R-:W-:Y:S01]  /*8920*/  BPT.TRAP 0x1 ;  /* 0x000000040000795c */ /* 0x000fe20000300000 */
.L_x_1198:
[----:B------:R-:W3:Y:S01]  /*8930*/  LDC.64 R12, c[0x0][0x728] ;  /* 0x0001ca00ff0c7b82 */ /* 0x000ee20000000a00 */
[----:B------:R-:W-:Y:S01]  /*8940*/  IMAD.SHL.U32 R18, R0, 0x40, RZ ;  /* 0x0000004000127824 */ /* 0x000fe200078e00ff */
[----:B------:R-:W-:Y:S01]  /*8950*/  R2UR UR32, R16 ;  /* 0x00000000102072ca */ /* 0x000fe200000e0000 */
[----:B------:R-:W-:Y:S01]  /*8960*/  UMOV UR30, 0x0 ;  /* 0x00000000001e7882 */ /* 0x000fe20000000000 */
[----:B------:R-:W-:Y:S01]  /*8970*/  UMOV UR31, 0x14f00000 ;  /* 0x14f00000001f7882 */ /* 0x000fe20000000000 */
[----:B------:R-:W-:Y:S01]  /*8980*/  UMOV UR18, URZ ;  /* 0x0000003f00127c82 */ /* 0x000fe20008000000 */
[C---:B------:R-:W-:Y:S01]  /*8990*/  IADD3 R2, P1, R18.reuse, UR14, RZ ;  /* 0x0000000e12027c10 */ /* 0x040fe2000ff3e0ff */
[----:B------:R-:W-:Y:S01]  /*89a0*/  UMOV UR26, 0x40 ;  /* 0x00000040001a7882 */ /* 0x000fe20000000000 */
[----:B--2---:R-:W2:Y:S01]  /*89b0*/  LDC.64 R4, c[0x0][0x198] ;  /* 0x00006600ff047b82 */ /* 0x004ea20000000a00 */
        /* <DEDUP_REMOVED lines=14> */
[----:B--2---:R-:W-:Y:S02]  /*8aa0*/  IMAD.MOV.U32 R8, RZ, RZ, R4 ;  /* 0x000000ffff087224 */ /* 0x004fe400078e0004 */
        /* <DEDUP_REMOVED lines=12> */
.L_x_1223:
[----:B------:R-:W-:Y:S05]  /*8b70*/  @P0 BRA `(.L_x_1200) ;  /* 0x0000000000140947 */ /* 0x000fea0003800000 */
[----:B------:R-:W-:Y:S01]  /*8b80*/  ISETP.NE.AND P1, PT, R6, RZ, PT ;  /* 0x000000ff0600720c */ /* 0x000fe20003f25270 */
[----:B------:R-:W-:-:S04]  /*8b90*/  IMAD.MOV.U32 R2, RZ, RZ, 0x4100 ;  /* 0x00004100ff027424 */ /* 0x000fc800078e00ff */
[----:B------:R3:W-:Y:S08]  /*8ba0*/  SYNCS.ARRIVE.TRANS64 RZ, [R16+URZ+0x30818], R2 ;  /* 0x0308180210ff79a7 */ /* 0x0007f0000800003f */
[----:B------:R-:W-:Y:S05]  /*8bb0*/  @!P1 BRA `(.L_x_1200) ;  /* 0x0000000000049947 */ /* 0x000fea0003800000 */
[----:B------:R-:W-:Y:S01]  /*8bc0*/  BPT.TRAP 0x1 ;  /* 0x000000040000795c */ /* 0x000fe20000300000 */
.L_x_1200:
[----:B------:R-:W-:Y:S01]  /*8bd0*/  VIADD R18, R18, 0x40 ;  /* 0x0000004012127836 */ /* 0x000fe20000000000 */
[----:B------:R-:W-:Y:S01]  /*8be0*/  ULDC.64 UR8, c[0x0][0x700] ;  /* 0x0001c00000087ab9 */ /* 0x000fe20000000a00 */
[----:B------:R-:W-:Y:S01]  /*8bf0*/  R2UR UR32, R16 ;  /* 0x00000000102072ca */ /* 0x000fe200000e0000 */
[----:B------:R-:W-:Y:S01]  /*8c00*/  IMAD.U32 R10, RZ, RZ, UR8 ;  /* 0x00000008ff0a7e24 */ /* 0x000fe2000f8e00ff */
[----:B------:R-:W-:Y:S01]  /*8c10*/  UMOV UR30, 0x0 ;  /* 0x00000000001e7882 */ /* 0x000fe20000000000 */
[----:B---3--:R-:W-:Y:S01]  /*8c20*/  IADD3 R2, P1, R18, UR22, RZ ;  /* 0x0000001612027c10 */ /* 0x008fe2000ff3e0ff */
[----:B------:R-:W-:Y:S01]  /*8c30*/  IMAD.U32 R9, RZ, RZ, UR9 ;  /* 0x00000009ff097e24 */ /* 0x000fe2000f8e00ff */
[----:B------:R-:W-:Y:S01]  /*8c40*/  SHF.R.S32.HI R17, RZ, 0x1f, R18 ;  /* 0x0000001fff117819 */ /* 0x000fe20000011412 */
[----:B------:R-:W-:Y:S01]  /*8c50*/  UMOV UR31, 0x14f00000 ;  /* 0x14f00000001f7882 */ /* 0x000fe20000000000 */
[----:B------:R-:W-:Y:S01]  /*8c60*/  LEA R3, P2, R2, R10, 0x2 ;  /* 0x0000000a02037211 */ /* 0x000fe200078410ff */
[----:B------:R-:W-:Y:S01]  /*8c70*/  UMOV UR26, URZ ;  /* 0x0000003f001a7c82 */ /* 0x000fe20008000000 */
[----:B------:R-:W-:Y:S01]  /*8c80*/  R2UR UR27, R18 ;  /* 0x00000000121b72ca */ /* 0x000fe200000e0000 */
[----:B------:R-:W-:Y:S01]  /*8c90*/  UMOV UR28, UR20 ;  /* 0x00000014001c7c82 */ /* 0x000fe20008000000 */
[----:B------:R-:W-:Y:S01]  /*8ca0*/  R2UR UR34, R3 ;  /* 0x00000000032272ca */ /* 0x000fe200000e0000 */
[----:B------:R-:W-:Y:S01]  /*8cb0*/  IMAD.X R3, R17, 0x1, R15, P1 ;  /* 0x0000000111037824 */ /* 0x000fe200008e060f */
[----:B------:R-:W-:-:S02]  /*8cc0*/  UIADD3 UR24, UR32, 0x1c000, URZ ;  /* 0x0001c00020187890 */ /* 0x000fc4000fffe03f */
[----:B------:R-:W-:Y:S02]  /*8cd0*/  UIADD3 UR25, UR32, 0x30818, URZ ;  /* 0x0003081820197890 */ /* 0x000fe4000fffe03f */
[----:B------:R-:W-:Y:S01]  /*8ce0*/  LEA.HI.X R3, R2, R9, R3, 0x2, P2 ;  /* 0x0000000902037211 */ /* 0x000fe200010f1403 */
[----:B------:R-:W-:Y:S01]  /*8cf0*/  UIADD3 UR16, UR32, 0x1e000, URZ ;  /* 0x0001e00020107890 */ /* 0x000fe2000fffe03f */
[----:B------:R-:W-:Y:S01]  /*8d00*/  IADD3 R2, P1, R8, 0xf0, RZ ;  /* 0x000000f008027810 */ /* 0x000fe20007f3e0ff */
[----:B------:R-:W-:Y:S01]  /*8d10*/  UIADD3 UR32, UR32, 0x28100, URZ ;  /* 0x0002810020207890 */ /* 0x000fe2000fffe03f */
[----:B------:R-:W-:Y:S01]  /*8d20*/  R2UR UR35, R3 ;  /* 0x00000000032372ca */ /* 0x000fe200000e0000 */
[----:B------:R-:W-:Y:S01]  /*8d30*/  UMOV UR29, UR21 ;  /* 0x00000015001d7c82 */ /* 0x000fe20008000000 */
[----:B------:R-:W-:Y:S01]  /*8d40*/  R2UR UR8, R2 ;  /* 0x00000000020872ca */ /* 0x000fe200000e0000 */
[----:B------:R-:W-:Y:S01]  /*8d50*/  IMAD.X R3, RZ, RZ, R7, P1 ;  /* 0x000000ffff037224 */ /* 0x000fe200008e0607 */
[----:B------:R-:W-:Y:S01]  /*8d60*/  UMOV UR18, 0x40 ;  /* 0x0000004000127882 */ /* 0x000fe20000000000 */
[----:B------:R-:W-:Y:S01]  /*8d70*/  UMOV UR17, UR25 ;  /* 0x0000001900117c82 */ /* 0x000fe20008000000 */
[----:B------:R-:W-:Y:S01]  /*8d80*/  UMOV UR19, UR27 ;  /* 0x0000001b00137c82 */ /* 0x000fe20008000000 */
[----:B------:R-:W-:Y:S01]  /*8d90*/  UMOV UR33, UR25 ;  /* 0x0000001900217c82 */ /* 0x000fe20008000000 */
[----:B------:R-:W-:Y:S01]  /*8da0*/  R2UR UR9, R3 ;  /* 0x00000000030972ca */ /* 0x000fe200000e0000 */
[----:B------:R-:W-:-:S12]  /*8db0*/  UMOV UR7, 0x10 ;  /* 0x0000001000077882 */ /* 0x000fd80000000000 */
[----:B------:R3:W-:Y:S01]  /*8dc0*/  UTMALDG.4D [UR24], [UR8], desc[UR30] ;  /* 0x00001e18080075b4 */ /* 0x0007e20008019000 */
[----:B------:R3:W-:Y:S01]  /*8dd0*/  UTMALDG.4D [UR16], [UR8], desc[UR30] ;  /* 0x00001e10080075b4 */ /* 0x0007e20008019000 */
[----:B------:R3:W-:Y:S01]  /*8de0*/  UBLKCP.S.G [UR32], [UR34], UR7 ;  /* 0x00000020220073ba */ /* 0x0007e20008000207 */
[----:B------:R-:W4:Y:S02]  /*8df0*/  SYNCS.PHASECHK.TRANS64.TRYWAIT P1, [R16+URZ+0x30848], R21 ;  /* 0x03084815100075a7 */ /* 0x000f24000802017f */
[----:B---34-:R-:W-:Y:S05]  /*8e00*/  @!P1 BRA `(.L_x_1201) ;  /* 0x0000001000b09947 */ /* 0x018fea0003800000 */
.L_x_1224:
[----:B------:R-:W-:Y:S05]  /*8e10*/  @P0 BRA `(.L_x_1202) ;  /* 0x0000000000140947 */ /* 0x000fea0003800000 */
[----:B------:R-:W-:Y:S01]  /*8e20*/  ISETP.NE.AND P1, PT, R6, RZ, PT ;  /* 0x000000ff0600720c */ /* 0x000fe20003f25270 */
[----:B-123--:R-:W-:-:S04]  /*8e30*/  IMAD.MOV.U32 R21, RZ, RZ, 0x4100 ;  /* 0x00004100ff157424 */ /* 0x00efc800078e00ff */
[----:B------:R4:W-:Y:S08]  /*8e40*/  SYNCS.ARRIVE.TRANS64 RZ, [R16+URZ+0x30838], R21 ;  /* 0x0308381510ff79a7 */ /* 0x0009f0000800003f */
[----:B------:R-:W-:Y:S05]  /*8e50*/  @!P1 BRA `(.L_x_1202) ;  /* 0x0000000000049947 */ /* 0x000fea0003800000 */
[----:B------:R-:W-:Y:S01]  /*8e60*/  BPT.TRAP 0x1 ;  /* 0x000000040000795c */ /* 0x000fe20000300000 */
.L_x_1202:
[C---:B------:R-:W-:Y:S01]  /*8e70*/  R2UR UR27, R18.reuse ;  /* 0x00000000121b72ca */ /* 0x040fe200000e0000 */
[----:B------:R-:W-:Y:S01]  /*8e80*/  UMOV UR30, 0x0 ;  /* 0x00000000001e7882 */ /* 0x000fe20000000000 */
[----:B------:R-:W-:Y:S01]  /*8e90*/  IADD3 R18, P1, R18, UR14, RZ ;  /* 0x0000000e12127c10 */ /* 0x000fe2000ff3e0ff */
        /* <DEDUP_REMOVED lines=26> */
[----:B------:R-:W5:Y:S02]  /*9040*/  SYNCS.PHASECHK.TRANS64.TRYWAIT P1, [R16+URZ+0x30820], R5 ;  /* 0x03082005100075a7 */ /* 0x000f64000802017f */
[----:B-1---5:R-:W-:Y:S05]  /*9050*/  @!P1 BRA `(.L_x_1203) ;  /* 0x0000001000309947 */ /* 0x022fea0003800000 */
.L_x_1226:
[----:B------:R-:W-:Y:S05]  /*9060*/  @P0 BRA `(.L_x_1204) ;  /* 0x0000000000140947 */ /* 0x000fea0003800000 */
[----:B------:R-:W-:Y:S01]  /*9070*/  ISETP.NE.AND P1, PT, R6, RZ, PT ;  /* 0x000000ff0600720c */ /* 0x000fe20003f25270 */
[----:B------:R-:W-:-:S04]  /*9080*/  IMAD.MOV.U32 R5, RZ, RZ, 0x4100 ;  /* 0x00004100ff057424 */ /* 0x000fc800078e00ff */
[----:B------:R1:W-:Y:S08]  /*9090*/  SYNCS.ARRIVE.TRANS64 RZ, [R16+URZ+0x30810], R5 ;  /* 0x0308100510ff79a7 */ /* 0x0003f0000800003f */
[----:B------:R-:W-:Y:S05]  /*90a0*/  @!P1 BRA `(.L_x_1204) ;  /* 0x0000000000049947 */ /* 0x000fea0003800000 */
[----:B------:R-:W-:Y:S01]  /*90b0*/  BPT.TRAP 0x1 ;  /* 0x000000040000795c */ /* 0x000fe20000300000 */
.L_x_1204:
[----:B------:R-:W-:Y:S01]  /*90c0*/  R2UR UR7, R0 ;  /* 0x00000000000772ca */ /* 0x000fe200000e0000 */
[----:B------:R-:W-:Y:S01]  /*90d0*/  VIADD R20, R20, 0xfffffffe ;  /* 0xfffffffe14147836 */ /* 0x000fe20000000000 */
[----:B------:R-:W-:Y:S01]  /*90e0*/  R2UR UR8, R15 ;  /* 0x000000000f0872ca */ /* 0x000fe200000e0000 */
[----:B------:R-:W-:Y:S01]  /*90f0*/  UMOV UR30, 0x0 ;  /* 0x00000000001e7882 */ /* 0x000fe20000000000 */
[----:B------:R-:W-:Y:S01]  /*9100*/  R2UR UR32, R16 ;  /* 0x00000000102072ca */ /* 0x000fe200000e0000 */
[----:B------:R-:W-:Y:S01]  /*9110*/  UMOV UR31, 0x14f00000 ;  /* 0x14f00000001f7882 */ /* 0x000fe20000000000 */
[----:B------:R-:W-:Y:S01]  /*9120*/  UMOV UR26, URZ ;  /* 0x0000003f001a7c82 */ /* 0x000fe20008000000 */
[----:B------:R-:W-:Y:S01]  /*9130*/  UMOV UR28, UR20 ;  /* 0x00000014001c7c82 */ /* 0x000fe20008000000 */
[----:B------:R-:W-:Y:S01]  /*9140*/  UMOV UR29, UR21 ;  /* 0x00000015001d7c82 */ /* 0x000fe20008000000 */
[----:B------:R-:W-:Y:S01]  /*9150*/  UMOV UR18, 0x40 ;  /* 0x0000004000127882 */ /* 0x000fe20000000000 */
[----:B------:R-:W-:-:S03]  /*9160*/  UMOV UR10, 0x10 ;  /* 0x00000010000a7882 */ /* 0x000fc60000000000 */
[----:B------:R-:W-:-:S04]  /*9170*/  UIADD3 UR7, UR7, 0x2, URZ ;  /* 0x0000000207077890 */ /* 0x000fc8000fffe03f */
[----:B------:R-:W-:Y:S02]  /*9180*/  USHF.L.U32 UR27, UR7, 0x6, URZ ;  /* 0x00000006071b7899 */ /* 0x000fe4000800063f */
[----:B------:R-:W-:Y:S02]  /*9190*/  UIADD3 UR24, UR32, 0x18000, URZ ;  /* 0x0001800020187890 */ /* 0x000fe4000fffe03f */
[----:B------:R-:W-:Y:S02]  /*91a0*/  UIADD3 UR9, UP0, UR27, UR22, URZ ;  /* 0x000000161b097290 */ /* 0x000fe4000ff1e03f */
[----:B------:R-:W-:Y:S02]  /*91b0*/  UIADD3 UR25, UR32, 0x30810, URZ ;  /* 0x0003081020197890 */ /* 0x000fe4000fffe03f */
[----:B------:R-:W-:Y:S02]  /*91c0*/  ULEA.HI.X.SX32 UR8, UR27, UR8, 0x1, UP0 ;  /* 0x000000081b087291 */ /* 0x000fe400080f0e3f */
[----:B-1----:R-:W-:Y:S01]  /*91d0*/  IMAD.U32 R5, RZ, RZ, UR9 ;  /* 0x00000009ff057e24 */ /* 0x002fe2000f8e00ff */
[----:B------:R-:W-:-:S02]  /*91e0*/  UIADD3 UR16, UR32, 0x1a000, URZ ;  /* 0x0001a00020107890 */ /* 0x000fc4000fffe03f */
[----:B------:R-:W-:Y:S01]  /*91f0*/  UIADD3 UR32, UR32, 0x28000, URZ ;  /* 0x0002800020207890 */ /* 0x000fe2000fffe03f */
[----:B------:R-:W-:Y:S01]  /*9200*/  IMAD.U32 R4, RZ, RZ, UR8 ;  /* 0x00000008ff047e24 */ /* 0x000fe2000f8e00ff */
[----:B------:R-:W-:Y:S01]  /*9210*/  LEA R0, P1, R5, R10, 0x2 ;  /* 0x0000000a05007211 */ /* 0x000fe200078210ff */
[----:B------:R-:W-:Y:S01]  /*9220*/  UMOV UR17, UR25 ;  /* 0x0000001900117c82 */ /* 0x000fe20008000000 */
[----:B------:R-:W-:Y:S01]  /*9230*/  R2UR UR8, R2 ;  /* 0x00000000020872ca */ /* 0x000fe200000e0000 */
[----:B------:R-:W-:Y:S01]  /*9240*/  UMOV UR19, UR27 ;  /* 0x0000001b00137c82 */ /* 0x000fe20008000000 */
[----:B------:R-:W-:Y:S01]  /*9250*/  R2UR UR34, R0 ;  /* 0x00000000002272ca */ /* 0x000fe200000e0000 */
[----:B------:R-:W-:Y:S01]  /*9260*/  IMAD.U32 R0, RZ, RZ, UR9 ;  /* 0x00000009ff007e24 */ /* 0x000fe2000f8e00ff */
[----:B------:R-:W-:Y:S01]  /*9270*/  R2UR UR9, R3 ;  /* 0x00000000030972ca */ /* 0x000fe200000e0000 */
[----:B------:R-:W-:-:S03]  /*9280*/  UMOV UR33, UR25 ;  /* 0x0000001900217c82 */ /* 0x000fc60008000000 */
[----:B------:R-:W-:Y:S02]  /*9290*/  LEA.HI.X R0, R0, R9, R4, 0x2, P1 ;  /* 0x0000000900007211 */ /* 0x000fe400008f1404 */
[----:B------:R-:W-:Y:S02]  /*92a0*/  ISETP.NE.AND P1, PT, R20, RZ, PT ;  /* 0x000000ff1400720c */ /* 0x000fe40003f25270 */
[----:B------:R-:W-:Y:S01]  /*92b0*/  R2UR UR35, R0 ;  /* 0x00000000002372ca */ /* 0x000fe200000e0000 */
[----:B------:R-:W-:-:S04]  /*92c0*/  IMAD.U32 R0, RZ, RZ, UR7 ;  /* 0x00000007ff007e24 */ /* 0x000fc8000f8e00ff */
[----:B------:R1:W-:Y:S01]  /*92d0*/  UTMALDG.4D [UR24], [UR8], desc[UR30] ;  /* 0x00001e18080075b4 */ /* 0x0003e20008019000 */
[----:B------:R1:W-:Y:S07]  /*92e0*/  UTMALDG.4D [UR16], [UR8], desc[UR30] ;  /* 0x00001e10080075b4 */ /* 0x0003ee0008019000 */
[----:B------:R1:W-:Y:S02]  /*92f0*/  UBLKCP.S.G [UR32], [UR34], UR10 ;  /* 0x00000020220073ba */ /* 0x0003e4000800020a */
[----:B-1----:R-:W-:Y:S05]  /*9300*/  @P1 BRA `(.L_x_1205) ;  /* 0xfffffff400641947 */ /* 0x002fea000383ffff */
.L_x_1196:
[----:B------:R-:W3:Y:S02]  /*9310*/  LDL.LU R4, [R1+0x4] ;  /* 0x0000040001047983 */ /* 0x000ee40000300800 */
[----:B---3--:R-:W-:Y:S02]  /*9320*/  ISETP.NE.AND P1, PT, R4, RZ, PT ;  /* 0x000000ff0400720c */ /* 0x008fe40003f25270 */
[----:B------:R1:W5:Y:S11]  /*9330*/  LDL R4, [R1] ;  /* 0x0000000001047983 */ /* 0x0003760000100800 */
[----:B-1----:R-:W-:Y:S05]  /*9340*/  @!P1 BRA `(.L_x_1195) ;  /* 0x0000000400489947 */ /* 0x002fea0003800000 */
[----:B------:R-:W-:-:S04]  /*9350*/  SHF.L.U32 R13, R11, 0x1f, RZ ;  /* 0x0000001f0b0d7819 */ /* 0x000fc800000006ff */
[----:B------:R-:W1:Y:S02]  /*9360*/  SYNCS.PHASECHK.TRANS64.TRYWAIT P1, [R16+URZ+0x30840], R13 ;  /* 0x0308400d100075a7 */ /* 0x000e64000802017f */
[----:B-1----:R-:W-:Y:S05]  /*9370*/  @!P1 BRA `(.L_x_1206) ;  /* 0x0000000c00809947 */ /* 0x002fea0003800000 */
.L_x_1227:
[----:B------:R-:W-:Y:S05]  /*9380*/  @P0 BRA `(.L_x_1207) ;  /* 0x0000000000140947 */ /* 0x000fea0003800000 */
[----:B------:R-:W-:Y:S01]  /*9390*/  ISETP.NE.AND P1, PT, R6, RZ, PT ;  /* 0x000000ff0600720c */ /* 0x000fe20003f25270 */
[----:B--2---:R-:W-:-:S04]  /*93a0*/  IMAD.MOV.U32 R5, RZ, RZ, 0x4100 ;  /* 0x00004100ff057424 */ /* 0x004fc800078e00ff */
[----:B------:R3:W-:Y:S08]  /*93b0*/  SYNCS.ARRIVE.TRANS64 RZ, [R16+URZ+0x30830], R5 ;  /* 0x0308300510ff79a7 */ /* 0x0007f0000800003f */
[----:B------:R-:W-:Y:S05]  /*93c0*/  @!P1 BRA `(.L_x_1207) ;  /* 0x0000000000049947 */ /* 0x000fea0003800000 */
[----:B------:R-:W-:Y:S01]  /*93d0*/  BPT.TRAP 0x1 ;  /* 0x000000040000795c */ /* 0x000fe20000300000 */
.L_x_1207:
[----:B--23-5:R-:W2:Y:S01]  /*93e0*/  LDC.64 R4, c[0x0][0x728] ;  /* 0x0001ca00ff047b82 */ /* 0x02cea20000000a00 */
[----:B------:R-:W-:Y:S01]  /*93f0*/  IMAD.SHL.U32 R17, R0, 0x40, RZ ;  /* 0x0000004000117824 */ /* 0x000fe200078e00ff */
[----:B------:R-:W-:Y:S01]  /*9400*/  R2UR UR32, R16 ;  /* 0x00000000102072ca */ /* 0x000fe200000e0000 */
[----:B------:R-:W-:Y:S01]  /*9410*/  UMOV UR30, 0x0 ;  /* 0x00000000001e7882 */ /* 0x000fe20000000000 */
[----:B------:R-:W-:Y:S01]  /*9420*/  UMOV UR31, 0x14f00000 ;  /* 0x14f00000001f7882 */ /* 0x000fe20000000000 */
[----:B------:R-:W-:Y:S01]  /*9430*/  UMOV UR26, URZ ;  /* 0x0000003f001a7c82 */ /* 0x000fe20008000000 */
[C---:B------:R-:W-:Y:S01]  /*9440*/  IADD3 R0, P1, R17.reuse, UR14, RZ ;  /* 0x0000000e11007c10 */ /* 0x040fe2000ff3e0ff */
        /* <DEDUP_REMOVED lines=10> */
[----:B--2---:R-:W-:Y:S01]  /*94f0*/  LEA R4, P2, R0, R4, 0x2 ;  /* 0x0000000400047211 */ /* 0x004fe200078410ff */
        /* <DEDUP_REMOVED lines=15> */
.L_x_1228:
[----:B------:R-:W-:Y:S05]  /*95f0*/  @P0 BRA `(.L_x_1209) ;  /* 0x0000000000140947 */ /* 0x000fea0003800000 */
[----:B------:R-:W-:Y:S01]  /*9600*/  ISETP.NE.AND P0, PT, R6, RZ, PT ;  /* 0x000000ff0600720c */ /* 0x000fe20003f05270 */
[----:B------:R-:W-:-:S04]  /*9610*/  IMAD.MOV.U32 R5, RZ, RZ, 0x4100 ;  /* 0x00004100ff057424 */ /* 0x000fc800078e00ff */
[----:B------:R3:W-:Y:S08]  /*9620*/  SYNCS.ARRIVE.TRANS64 RZ, [R16+URZ+0x30818], R5 ;  /* 0x0308180510ff79a7 */ /* 0x0007f0000800003f */
[----:B------:R-:W-:Y:S05]  /*9630*/  @!P0 BRA `(.L_x_1209) ;  /* 0x0000000000048947 */ /* 0x000fea0003800000 */
[----:B------:R-:W-:Y:S01]  /*9640*/  BPT.TRAP 0x1 ;  /* 0x000000040000795c */ /* 0x000fe20000300000 */
.L_x_1209:
        /* <DEDUP_REMOVED lines=9> */
[----:B------:R-:W-:-:S04]  /*96e0*/  UMOV UR18, 0x40 ;  /* 0x0000004000127882 */ /* 0x000fc80000000000 */
[----:B------:R-:W-:-:S04]  /*96f0*/  UIADD3 UR27, UR27, 0x40, URZ ;  /* 0x000000401b1b7890 */ /* 0x000fc8000fffe03f */
[----:B------:R-:W-:Y:S02]  /*9700*/  UIADD3 UR8, UP0, UR27, UR22, URZ ;  /* 0x000000161b087290 */ /* 0x000fe4000ff1e03f */
[----:B------:R-:W-:Y:S02]  /*9710*/  UIADD3 UR24, UR32, 0x1c000, URZ ;  /* 0x0001c00020187890 */ /* 0x000fe4000fffe03f */
[----:B------:R-:W-:Y:S02]  /*9720*/  ULEA.HI.X.SX32 UR7, UR27, UR7, 0x1, UP0 ;  /* 0x000000071b077291 */ /* 0x000fe400080f0e3f */
[----:B---3--:R-:W-:Y:S01]  /*9730*/  IMAD.U32 R5, RZ, RZ, UR8 ;  /* 0x00000008ff057e24 */ /* 0x008fe2000f8e00ff */
[----:B------:R-:W-:Y:S01]  /*9740*/  UIADD3 UR25, UR32, 0x30818, URZ ;  /* 0x0003081820197890 */ /* 0x000fe2000fffe03f */
[----:B------:R-:W-:Y:S01]  /*9750*/  IMAD.U32 R0, RZ, RZ, UR8 ;  /* 0x00000008ff007e24 */ /* 0x000fe2000f8e00ff */
[----:B------:R-:W-:Y:S01]  /*9760*/  R2UR UR8, R2 ;  /* 0x00000000020872ca */ /* 0x000fe200000e0000 */
[----:B------:R-:W-:Y:S01]  /*9770*/  IMAD.U32 R4, RZ, RZ, UR7 ;  /* 0x00000007ff047e24 */ /* 0x000fe2000f8e00ff */
[----:B------:R-:W-:Y:S01]  /*9780*/  LEA R10, P0, R5, R10, 0x2 ;  /* 0x0000000a050a7211 */ /* 0x000fe200078010ff */
[----:B------:R-:W-:-:S02]  /*9790*/  UIADD3 UR16, UR32, 0x1e000, URZ ;  /* 0x0001e00020107890 */ /* 0x000fc4000fffe03f */
[----:B------:R-:W-:Y:S01]  /*97a0*/  UIADD3 UR32, UR32, 0x28100, URZ ;  /* 0x0002810020207890 */ /* 0x000fe2000fffe03f */
[----:B------:R-:W-:Y:S01]  /*97b0*/  LEA.HI.X R9, R0, R9, R4, 0x2, P0 ;  /* 0x0000000900097211 */ /* 0x000fe200000f1404 */
[----:B------:R-:W-:Y:S01]  /*97c0*/  UMOV UR17, UR25 ;  /* 0x0000001900117c82 */ /* 0x000fe20008000000 */
[----:B------:R3:W5:Y:S01]  /*97d0*/  LDL.LU R4, [R1] ;  /* 0x0000000001047983 */ /* 0x0007620000300800 */
[----:B------:R-:W-:Y:S01]  /*97e0*/  R2UR UR34, R10 ;  /* 0x000000000a2272ca */ /* 0x000fe200000e0000 */
[----:B------:R-:W-:Y:S01]  /*97f0*/  UMOV UR19, UR27 ;  /* 0x0000001b00137c82 */ /* 0x000fe20008000000 */
[----:B------:R-:W-:Y:S01]  /*9800*/  R2UR UR35, R9 ;  /* 0x00000000092372ca */ /* 0x000fe200000e0000 */
[----:B------:R-:W-:Y:S01]  /*9810*/  UMOV UR33, UR25 ;  /* 0x0000001900217c82 */ /* 0x000fe20008000000 */
[----:B------:R3:W-:Y:S01]  /*9820*/  UTMALDG.4D [UR24], [UR8], desc[UR30] ;  /* 0x00001e18080075b4 */ /* 0x0007e20008019000 */
[----:B------:R-:W-:Y:S01]  /*9830*/  UMOV UR7, 0x10 ;  /* 0x0000001000077882 */ /* 0x000fe20000000000 */
[----:B------:R3:W-:Y:S09]  /*9840*/  UTMALDG.4D [UR16], [UR8], desc[UR30] ;  /* 0x00001e10080075b4 */ /* 0x0007f20008019000 */
[----:B------:R3:W-:Y:S02]  /*9850*/  UBLKCP.S.G [UR32], [UR34], UR7 ;  /* 0x00000020220073ba */ /* 0x0007e40008000207 */
[----:B---3--:R-:W-:-:S07]  /*9860*/  IMAD.MOV.U32 R19, RZ, RZ, 0x1 ;  /* 0x00000001ff137424 */ /* 0x008fce00078e00ff */
.L_x_1195:
[----:B------:R-:W3:Y:S01]  /*9870*/  S2R R0, SR_TID.X ;  /* 0x0000000000007919 */ /* 0x000ee20000002100 */
[----:B------:R-:W-:Y:S01]  /*9880*/  IMAD R3, R19, 0x8, R16 ;  /* 0x0000000813037824 */ /* 0x000fe200078e0210 */
[----:B---3--:R-:W-:Y:S02]  /*9890*/  LOP3.LUT R2, R0, 0x7f, RZ, 0xc0, !PT ;  /* 0x0000007f00027812 */ /* 0x008fe400078ec0ff */
[----:B------:R-:W-:Y:S02]  /*98a0*/  SHF.L.U32 R0, R11, 0x1f, RZ ;  /* 0x0000001f0b007819 */ /* 0x000fe400000006ff */
[----:B------:R-:W-:Y:S02]  /*98b0*/  ISETP.NE.AND P1, PT, R2, RZ, PT ;  /* 0x000000ff0200720c */ /* 0x000fe40003f25270 */
[----:B------:R-:W3:Y:S02]  /*98c0*/  SYNCS.PHASECHK.TRANS64.TRYWAIT P0, [R3+URZ+0x30840], R0 ;  /* 0x03084000030075a7 */ /* 0x000ee4000800017f */
[----:B---3--:R-:W-:Y:S09]  /*98d0*/  @!P0 BRA `(.L_x_1210) ;  /* 0x0000000800508947 */ /* 0x008ff20003800000 */
.L_x_1229:
[----:B------:R-:W-:Y:S05]  /*98e0*/  @P1 BRA `(.L_x_1211) ;  /* 0x0000000000181947 */ /* 0x000fea0003800000 */
[----:B------:R-:W1:Y:S01]  /*98f0*/  S2R R2, SR_TID.X ;  /* 0x0000000000027919 */ /* 0x000e620000002100 */
[----:B---3--:R-:W-:-:S04]  /*9900*/  IMAD.MOV.U32 R0, RZ, RZ, 0x4100 ;  /* 0x00004100ff007424 */ /* 0x008fc800078e00ff */
[----:B------:R3:W-:Y:S01]  /*9910*/  SYNCS.ARRIVE.TRANS64 RZ, [R3+URZ+0x30830], R0 ;  /* 0x0308300003ff79a7 */ /* 0x0007e2000800003f */
[----:B-1----:R-:W-:-:S13]  /*9920*/  LOP3.LUT P0, RZ, R2, 0x1f, RZ, 0xc0, !PT ;  /* 0x0000001f02ff7812 */ /* 0x002fda000780c0ff */
[----:B---3--:R-:W-:Y:S05]  /*9930*/  @!P0 BRA `(.L_x_1211) ;  /* 0x0000000000048947 */ /* 0x008fea0003800000 */
[----:B------:R-:W-:Y:S01]  /*9940*/  BPT.TRAP 0x1 ;  /* 0x000000040000795c */ /* 0x000fe20000300000 */
.L_x_1211:
[----:B-----5:R-:W-:Y:S01]  /*9950*/  R2UR UR27, R4 ;  /* 0x00000000041b72ca */ /* 0x020fe200000e0000 */
[C-C-:B---3--:R-:W-:Y:S01]  /*9960*/  IMAD R0, R19.reuse, 0x4000, R16.reuse ;  /* 0x0000400013007824 */ /* 0x148fe200078e0210 */
[----:B------:R-:W-:Y:S01]  /*9970*/  R2UR UR9, R14 ;  /* 0x000000000e0972ca */ /* 0x000fe200000e0000 */
[----:B-12-4-:R-:W-:Y:S01]  /*9980*/  IMAD R16, R19, 0x100, R16 ;  /* 0x0000010013107824 */ /* 0x016fe200078e0210 */
[----:B------:R-:W-:Y:S01]  /*9990*/  IADD3 R8, P0, R8, 0x1f0, RZ ;  /* 0x000001f008087810 */ /* 0x000fe20007f1e0ff */
[----:B------:R-:W-:Y:S01]  /*99a0*/  ULDC.64 UR18, c[0x0][0x728] ;  /* 0x0001ca0000127ab9 */ /* 0x000fe20000000a00 */
[----:B------:R-:W-:Y:S01]  /*99b0*/  R2UR UR25, R3 ;  /* 0x00000000031972ca */ /* 0x000fe200000e0000 */
[----:B------:R-:W-:Y:S01]  /*99c0*/  UMOV UR32, 0x0 ;  /* 0x0000000000207882 */ /* 0x000fe20000000000 */
[----:B------:R-:W-:Y:S01]  /*99d0*/  R2UR UR16, R0 ;  /* 0x00000000001072ca */ /* 0x000fe200000e0000 */
[----:B------:R-:W-:Y:S01]  /*99e0*/  IMAD.X R7, RZ, RZ, R7, P0 ;  /* 0x000000ffff077224 */ /* 0x000fe200000e0607 */
[----:B------:R-:W-:Y:S01]  /*99f0*/  R2UR UR7, R16 ;  /* 0x00000000100772ca */ /* 0x000fe200000e0000 */
[----:B------:R-:W-:Y:S01]  /*9a00*/  UMOV UR33, 0x14f00000 ;  /* 0x14f0000000217882 */ /* 0x000fe20000000000 */
[----:B------:R-:W-:Y:S01]  /*9a10*/  R2UR UR30, R8 ;  /* 0x00000000081e72ca */ /* 0x000fe200000e0000 */
[----:B------:R-:W-:Y:S01]  /*9a20*/  USHF.L.U32 UR27, UR27, 0x6, URZ ;  /* 0x000000061b1b7899 */ /* 0x000fe2000800063f */
[----:B------:R-:W-:Y:S01]  /*9a30*/  R2UR UR31, R7 ;  /* 0x00000000071f72ca */ /* 0x000fe200000e0000 */
[----:B------:R-:W-:Y:S01]  /*9a40*/  UMOV UR26, URZ ;  /* 0x0000003f001a7c82 */ /* 0x000fe20008000000 */
[----:B------:R-:W-:Y:S01]  /*9a50*/  UMOV UR28, UR20 ;  /* 0x00000014001c7c82 */ /* 0x000fe20008000000 */
[----:B------:R-:W-:Y:S01]  /*9a60*/  UIADD3 UR10, UP0, UR27, UR14, URZ ;  /* 0x0000000e1b0a7290 */ /* 0x000fe2000ff1e03f */
[----:B------:R-:W-:Y:S01]  /*9a70*/  VIADD R0, R19, 0x1 ;  /* 0x0000000113007836 */ /* 0x000fe20000000000 */
[----:B------:R-:W-:-:S02]  /*9a80*/  UIADD3 UR25, UR25, 0x30830, URZ ;  /* 0x0003083019197890 */ /* 0x000fc4000fffe03f */
[----:B------:R-:W-:Y:S02]  /*9a90*/  ULEA UR8, UP1, UR10, UR18, 0x2 ;  /* 0x000000120a087291 */ /* 0x000fe4000f82103f */
[----:B------:R-:W-:Y:S01]  /*9aa0*/  ULEA.HI.X.SX32 UR9, UR27, UR9, 0x1, UP0 ;  /* 0x000000091b097291 */ /* 0x000fe200080f0e3f */
[C---:B------:R-:W-:Y:S01]  /*9ab0*/  ISETP.NE.AND P0, PT, R0.reuse, 0x2, PT ;  /* 0x000000020000780c */ /* 0x040fe20003f05270 */
[----:B------:R-:W-:Y:S02]  /*9ac0*/  UIADD3 UR24, UR16, 0x20000, URZ ;  /* 0x0002000010187890 */ /* 0x000fe4000fffe03f */
[----:B------:R-:W-:Y:S01]  /*9ad0*/  UIADD3 UR16, UR16, 0x22000, URZ ;  /* 0x0002200010107890 */ /* 0x000fe2000fffe03f */
[----:B------:R-:W-:Y:S01]  /*9ae0*/  SEL R2, RZ, 0x1, P0 ;  /* 0x00000001ff027807 */ /* 0x000fe20000000000 */
[----:B------:R-:W-:Y:S01]  /*9af0*/  ULEA.HI.X UR9, UR10, UR19, UR9, 0x2, UP1 ;  /* 0x000000130a097291 */ /* 0x000fe200088f1409 */
[----:B------:R-:W-:Y:S01]  /*9b00*/  SEL R0, R0, RZ, P0 ;  /* 0x000000ff00007207 */ /* 0x000fe20000000000 */
[----:B------:R-:W-:Y:S01]  /*9b10*/  UIADD3 UR34, UR7, 0x28200, URZ ;  /* 0x0002820007227890 */ /* 0x000fe2000fffe03f */
[----:B------:R-:W-:Y:S01]  /*9b20*/  LOP3.LUT R11, R11, R2, RZ, 0x3c, !PT ;  /* 0x000000020b0b7212 */ /* 0x000fe200078e3cff */
[----:B------:R-:W-:Y:S01]  /*9b30*/  UMOV UR29, UR21 ;  /* 0x00000015001d7c82 */ /* 0x000fe20008000000 */
[----:B------:R-:W-:Y:S01]  /*9b40*/  UMOV UR18, 0x40 ;  /* 0x0000004000127882 */ /* 0x000fe20000000000 */
[----:B------:R-:W-:Y:S01]  /*9b50*/  UMOV UR17, UR25 ;  /* 0x0000001900117c82 */ /* 0x000fe20008000000 */
[----:B------:R-:W-:Y:S01]  /*9b60*/  UMOV UR19, UR27 ;  /* 0x0000001b00137c82 */ /* 0x000fe20008000000 */
[----:B------:R-:W-:Y:S01]  /*9b70*/  UMOV UR35, UR25 ;  /* 0x0000001900237c82 */ /* 0x000fe20008000000 */
[----:B------:R1:W-:Y:S01]  /*9b80*/  UTMALDG.4D [UR24], [UR30], desc[UR32] ;  /* 0x000020181e0075b4 */ /* 0x0003e20008019000 */
[----:B------:R-:W-:Y:S01]  /*9b90*/  UMOV UR7, 0x10 ;  /* 0x0000001000077882 */ /* 0x000fe20000000000 */
[----:B------:R1:W-:Y:S01]  /*9ba0*/  UTMALDG.4D [UR16], [UR30], desc[UR32] ;  /* 0x000020101e0075b4 */ /* 0x0003e20008019000 */
[----:B------:R1:W-:Y:S02]  /*9bb0*/  UBLKCP.S.G [UR34], [UR8], UR7 ;  /* 0x00000022080073ba */ /* 0x0003e40008000207 */
[----:B-1----:R-:W-:Y:S01]  /*9bc0*/  NOP ;  /* 0x0000000000007918 */ /* 0x002fe20000000000 */
.L_x_1192:
[----:B------:R-:W-:Y:S05]  /*9bd0*/  BSYNC B0 ;  /* 0x0000000000007941 */ /* 0x000fea0003800000 */
.L_x_1190:
[----:B------:R-:W-:-:S03]  /*9be0*/  UMOV UR7, 0xffffffff ;  /* 0xffffffff00077882 */ /* 0x000fc60000000000 */
[----:B------:R-:W-:Y:S05]  /*9bf0*/  BRA.DIV UR7, `(.L_x_1212) ;  /* 0x00000006079c7947 */ /* 0x000fea000b800000 */
[----:B------:R-:W-:-:S13]  /*9c00*/  ELECT P6, URZ, PT ;  /* 0x00000000003f782f */ /* 0x000fda00038c0000 */
.L_x_1232:
[----:B------:R-:W-:Y:S05]  /*9c10*/  @!P6 BRA `(.L_x_1109) ;  /* 0x000000000084e947 */ /* 0x000fea0003800000 */
[----:B------:R-:W-:-:S06]  /*9c20*/  ULOP3.LUT UR7, UR38, 0x2, URZ, 0xfc, !UPT ;  /* 0x0000000226077892 */ /* 0x000fcc000f8efc3f */
[----:B------:R-:W-:-:S05]  /*9c30*/  IMAD.U32 R2, RZ, RZ, UR7 ;  /* 0x00000007ff027e24 */ /* 0x000fca000f8e00ff */
[----:B------:R-:W-:-:S13]  /*9c40*/  ISETP.NE.AND P2, PT, R2, 0x3, PT ;  /* 0x000000030200780c */ /* 0x000fda0003f45270 */
[----:B------:R-:W-:Y:S05]  /*9c50*/  @!P2 BRA `(.L_x_1213) ;  /* 0x000000000004a947 */ /* 0x000fea0003800000 */
[----:B------:R-:W-:Y:S01]  /*9c60*/  BPT.TRAP 0x1 ;  /* 0x000000040000795c */ /* 0x000fe20000300000 */
.L_x_1213:
        /* <DEDUP_REMOVED lines=15> */
.L_x_1233:
[----:B------:R-:W2:Y:S02]  /*9d60*/  SYNCS.PHASECHK.TRANS64.TRYWAIT P0, [R3+URZ], R2 ;  /* 0x00000002030075a7 */ /* 0x000ea4000800017f */
[----:B--2---:R-:W-:Y:S05]  /*9d70*/  @!P0 BRA `(.L_x_1215) ;  /* 0x0000000400708947 */ /* 0x004fea0003800000 */
.L_x_1234:
[----:B------:R-:W-:Y:S05]  /*9d80*/  @!P2 BRA `(.L_x_1216) ;  /* 0x000000000004a947 */ /* 0x000fea0003800000 */
[----:B------:R-:W-:Y:S01]  /*9d90*/  BPT.TRAP 0x1 ;  /* 0x000000040000795c */ /* 0x000fe20000300000 */
.L_x_1216:
[----:B--2---:R-:W-:-:S04]  /*9da0*/  VIADD R3, R7, 0x30840 ;  /* 0x0003084007037836 */ /* 0x004fc80000000000 */
[----:B------:R-:W-:-:S04]  /*9db0*/  IMAD R0, R0, 0x8, R3 ;  /* 0x0000000800007824 */ /* 0x000fc800078e0203 */
[----:B------:R-:W2:Y:S02]  /*9dc0*/  SYNCS.PHASECHK.TRANS64.TRYWAIT P0, [R0+URZ], R5 ;  /* 0x00000005000075a7 */ /* 0x000ea4000800017f */
[----:B--2---:R-:W-:Y:S05]  /*9dd0*/  @!P0 BRA `(.L_x_1217) ;  /* 0x00000004006c8947 */ /* 0x004fea0003800000 */
.L_x_1235:
[----:B------:R-:W-:-:S07]  /*9de0*/  IMAD R3, R4, 0x8, R3 ;  /* 0x0000000804037824 */ /* 0x000fce00078e0203 */
.L_x_1218:
[----:B---3--:R3:W4:Y:S02]  /*9df0*/  SYNCS.PHASECHK.TRANS64.TRYWAIT P0, [R3+URZ], R2 ;  /* 0x00000002030075a7 */ /* 0x008724000800017f */
[----:B----4-:R-:W-:Y:S05]  /*9e00*/  @!P0 NANOSLEEP.SYNCS 0x989680 ;  /* 0x009896800000895d */ /* 0x010fea0003900000 */
[----:B------:R-:W4:Y:S02]  /*9e10*/  @!P0 SYNCS.PHASECHK.TRANS64 P0, [R3+URZ], R2 ;  /* 0x00000002030085a7 */ /* 0x000f24000800007f */
[----:B----4-:R-:W-:Y:S05]  /*9e20*/  @!P0 BRA `(.L_x_1218) ;  /* 0xfffffffc00f08947 */ /* 0x010fea000383ffff */
.L_x_1109:
[----:B------:R-:W-:Y:S05]  /*9e30*/  BSYNC B6 ;  /* 0x0000000000067941 */ /* 0x000fea0003800000 */
.L_x_1106:
[----:B------:R-:W-:Y:S05]  /*9e40*/  EXIT ;  /* 0x000000000000794d */ /* 0x000fea0003800000 */
.L_x_1116:
[----:B------:R-:W-:Y:S02]  /*9e50*/  IMAD.MOV.U32 R12, RZ, RZ, RZ ;  /* 0x000000ffff0c7224 */ /* 0x000fe400078e00ff */
[----:B------:R-:W-:Y:S02]  /*9e60*/  IMAD.MOV.U32 R11, RZ, RZ, 0x1f ;  /* 0x0000001fff0b7424 */ /* 0x000fe400078e00ff */
[----:B------:R-:W-:-:S07]  /*9e70*/  IMAD.MOV.U32 R15, RZ, RZ, -0x1 ;  /* 0xffffffffff0f7424 */ /* 0x000fce00078e00ff */
[----:B------:R-:W-:Y:S05]  /*9e80*/  WARPSYNC.COLLECTIVE R15, `(.L_x_1219) ;  /* 0x000000000f087348 */ /* 0x000fea0003c00000 */
[----:B------:R1:W2:Y:S02]  /*9e90*/  SHFL.IDX P6, R14, R13, R12, R11 ;  /* 0x0000000c0d0e7389 */ /* 0x0002a400000c000b */
[----:B-12---:R-:W-:Y:S01]  /*9ea0*/  ENDCOLLECTIVE ;  /* 0x000000000000791b */ /* 0x006fe20003800000 */
.L_x_1219:
[----:B------:R-:W-:Y:S05]  /*9eb0*/  BRA `(.L_x_1220) ;  /* 0xffffff7000cc7947 */ /* 0x000fea000383ffff */
.L_x_1118:
[----:B--2---:R-:W2:Y:S01]  /*9ec0*/  S2R R14, SR_CgaCtaId ;  /* 0x00000000000e7919 */ /* 0x004ea20000008800 */
[----:B------:R-:W-:-:S04]  /*9ed0*/  MOV R12, 0x400 ;  /* 0x00000400000c7802 */ /* 0x000fc80000000f00 */
[----:B--2---:R-:W-:-:S04]  /*9ee0*/  LEA R12, R14, R12, 0x18 ;  /* 0x0000000c0e0c7211 */ /* 0x004fc800078ec0ff */
[----:B------:R2:W3:Y:S03]  /*9ef0*/  SYNCS.PHASECHK.TRANS64.TRYWAIT P0, [R12+URZ+0x30800], R8 ;  /* 0x030800080c0075a7 */ /* 0x0004e6000800017f */
[----:B---3--:R-:W-:Y:S05]  /*9f00*/  @!P0 NANOSLEEP.SYNCS 0x989680 ;  /* 0x009896800000895d */ /* 0x008fea0003900000 */
[----:B------:R-:W3:Y:S02]  /*9f10*/  @!P0 SYNCS.PHASECHK.TRANS64 P0, [R12+URZ+0x30800], R8 ;  /* 0x030800080c0085a7 */ /* 0x000ee4000800007f */
[----:B---3--:R-:W-:Y:S05]  /*9f20*/  @!P0 BRA `(.L_x_1118) ;  /* 0xfffffffc00e48947 */ /* 0x008fea000383ffff */
[----:B------:R-:W-:Y:S05]  /*9f30*/  BRA `(.L_x_1117) ;  /* 0xffffff7400087947 */ /* 0x000fea000383ffff */
.L_x_1122:
[----:B---3--:R3:W4:Y:S02]  /*9f40*/  SYNCS.PHASECHK.TRANS64.TRYWAIT P0, [R0+URZ+0x30810], R191 ;  /* 0x030810bf000075a7 */ /* 0x008724000800017f */
[----:B----4-:R-:W-:Y:S05]  /*9f50*/  @!P0 NANOSLEEP.SYNCS 0x989680 ;  /* 0x009896800000895d */ /* 0x010fea0003900000 */
[----:B------:R-:W4:Y:S02]  /*9f60*/  @!P0 SYNCS.PHASECHK.TRANS64 P0, [R0+URZ+0x30810], R191 ;  /* 0x030810bf000085a7 */ /* 0x000f24000800007f */
[----:B----4-:R-:W-:Y:S05]  /*9f70*/  @!P0 BRA `(.L_x_1122) ;  /* 0xfffffffc00f08947 */ /* 0x010fea000383ffff */
[----:B------:R-:W-:Y:S05]  /*9f80*/  BRA `(.L_x_1121) ;  /* 0xffffff7800c07947 */ /* 0x000fea000383ffff */
.L_x_1126:
[----:B--2---:R2:W1:Y:S02]  /*9f90*/  SYNCS.PHASECHK.TRANS64.TRYWAIT P0, [R0+URZ+0x30830], R191 ;  /* 0x030830bf000075a7 */ /* 0x004464000800017f */
[----:B-1----:R-:W-:Y:S05]  /*9fa0*/  @!P0 NANOSLEEP.SYNCS 0x989680 ;  /* 0x009896800000895d */ /* 0x002fea0003900000 */
[----:B------:R-:W1:Y:S02]  /*9fb0*/  @!P0 SYNCS.PHASECHK.TRANS64 P0, [R0+URZ+0x30830], R191 ;  /* 0x030830bf000085a7 */ /* 0x000e64000800007f */
[----:B-1----:R-:W-:Y:S05]  /*9fc0*/  @!P0 BRA `(.L_x_1126) ;  /* 0xfffffffc00f08947 */ /* 0x002fea000383ffff */
[----:B------:R-:W-:Y:S05]  /*9fd0*/  BRA `(.L_x_1125) ;  /* 0xffffff8000d87947 */ /* 0x000fea000383ffff */
.L_x_1193:
[----:B-1----:R1:W2:Y:S02]  /*9fe0*/  SYNCS.PHASECHK.TRANS64.TRYWAIT P0, [R16+URZ+0x30820], R3 ;  /* 0x03082003100075a7 */ /* 0x0022a4000800017f */
[----:B--2---:R-:W-:Y:S05]  /*9ff0*/  @!P0 NANOSLEEP.SYNCS 0x989680 ;  /* 0x009896800000895d */ /* 0x004fea0003900000 */
[----:B------:R-:W2:Y:S02]  /*a000*/  @!P0 SYNCS.PHASECHK.TRANS64 P0, [R16+URZ+0x30820], R3 ;  /* 0x03082003100085a7 */ /* 0x000ea4000800007f */
[----:B--2---:R-:W-:Y:S05]  /*a010*/  @!P0 BRA `(.L_x_1193) ;  /* 0xfffffffc00f08947 */ /* 0x004fea000383ffff */
[----:B------:R-:W-:Y:S05]  /*a020*/  BRA `(.L_x_1221) ;  /* 0xffffffe000587947 */ /* 0x000fea000383ffff */
.L_x_1197:
[----:B-1----:R1:W3:Y:S02]  /*a030*/  SYNCS.PHASECHK.TRANS64.TRYWAIT P1, [R16+URZ+0x30840], R21 ;  /* 0x03084015100075a7 */ /* 0x0022e4000802017f */
[----:B---3--:R-:W-:Y:S05]  /*a040*/  @!P1 NANOSLEEP.SYNCS 0x989680 ;  /* 0x009896800000995d */ /* 0x008fea0003900000 */
[----:B------:R-:W3:Y:S02]  /*a050*/  @!P1 SYNCS.PHASECHK.TRANS64 P1, [R16+URZ+0x30840], R21 ;  /* 0x03084015100095a7 */ /* 0x000ee4000802007f */
[----:B---3--:R-:W-:Y:S05]  /*a060*/  @!P1 BRA `(.L_x_1197) ;  /* 0xfffffffc00f09947 */ /* 0x008fea000383ffff */
[----:B------:R-:W-:Y:S05]  /*a070*/  BRA `(.L_x_1222) ;  /* 0xffffffe800147947 */ /* 0x000fea000383ffff */
.L_x_1199:
[----:B--2---:R2:W3:Y:S02]  /*a080*/  SYNCS.PHASECHK.TRANS64.TRYWAIT P1, [R16+URZ+0x30828], R21 ;  /* 0x03082815100075a7 */ /* 0x0044e4000802017f */
[----:B---3--:R-:W-:Y:S05]  /*a090*/  @!P1 NANOSLEEP.SYNCS 0x989680 ;  /* 0x009896800000995d */ /* 0x008fea0003900000 */
[----:B------:R-:W3:Y:S02]  /*a0a0*/  @!P1 SYNCS.PHASECHK.TRANS64 P1, [R16+URZ+0x30828], R21 ;  /* 0x03082815100095a7 */ /* 0x000ee4000802007f */
[----:B---3--:R-:W-:Y:S05]  /*a0b0*/  @!P1 BRA `(.L_x_1199) ;  /* 0xfffffffc00f09947 */ /* 0x008fea000383ffff */
[----:B------:R-:W-:Y:S05]  /*a0c0*/  BRA `(.L_x_1223) ;  /* 0xffffffe800a87947 */ /* 0x000fea000383ffff */
.L_x_1201:
[----:B---3--:R3:W4:Y:S02]  /*a0d0*/  SYNCS.PHASECHK.TRANS64.TRYWAIT P1, [R16+URZ+0x30848], R21 ;  /* 0x03084815100075a7 */ /* 0x008724000802017f */
[----:B----4-:R-:W-:Y:S05]  /*a0e0*/  @!P1 NANOSLEEP.SYNCS 0x989680 ;  /* 0x009896800000995d */ /* 0x010fea0003900000 */
[----:B------:R-:W4:Y:S02]  /*a0f0*/  @!P1 SYNCS.PHASECHK.TRANS64 P1, [R16+URZ+0x30848], R21 ;  /* 0x03084815100095a7 */ /* 0x000f24000802007f */
[----:B----4-:R-:W-:Y:S05]  /*a100*/  @!P1 BRA `(.L_x_1201) ;  /* 0xfffffffc00f09947 */ /* 0x010fea000383ffff */
[----:B------:R-:W-:Y:S05]  /*a110*/  BRA `(.L_x_1224) ;  /* 0xffffffec003c7947 */ /* 0x000fea000383ffff */
.L_x_1203:
[----:B------:R-:W-:-:S07]  /*a120*/  SHF.L.U32 R5, R11, 0x1f, RZ ;  /* 0x0000001f0b057819 */ /* 0x000fce00000006ff */
.L_x_1225:
[----:B------:R1:W1:Y:S02]  /*a130*/  SYNCS.PHASECHK.TRANS64.TRYWAIT P1, [R16+URZ+0x30820], R5 ;  /* 0x03082005100075a7 */ /* 0x000264000802017f */
[----:B-1----:R-:W-:Y:S05]  /*a140*/  @!P1 NANOSLEEP.SYNCS 0x989680 ;  /* 0x009896800000995d */ /* 0x002fea0003900000 */
[----:B------:R-:W1:Y:S02]  /*a150*/  @!P1 SYNCS.PHASECHK.TRANS64 P1, [R16+URZ+0x30820], R5 ;  /* 0x03082005100095a7 */ /* 0x000e64000802007f */
[----:B-1----:R-:W-:Y:S05]  /*a160*/  @!P1 BRA `(.L_x_1225) ;  /* 0xfffffffc00f09947 */ /* 0x002fea000383ffff */
[----:B------:R-:W-:Y:S05]  /*a170*/  BRA `(.L_x_1226) ;  /* 0xffffffec00b87947 */ /* 0x000fea000383ffff */
.L_x_1206:
[----:B-1----:R1:W3:Y:S02]  /*a180*/  SYNCS.PHASECHK.TRANS64.TRYWAIT P1, [R16+URZ+0x30840], R13 ;  /* 0x0308400d100075a7 */ /* 0x0022e4000802017f */
[----:B---3--:R-:W-:Y:S05]  /*a190*/  @!P1 NANOSLEEP.SYNCS 0x989680 ;  /* 0x009896800000995d */ /* 0x008fea0003900000 */
[----:B------:R-:W3:Y:S02]  /*a1a0*/  @!P1 SYNCS.PHASECHK.TRANS64 P1, [R16+URZ+0x30840], R13 ;  /* 0x0308400d100095a7 */ /* 0x000ee4000802007f */
[----:B---3--:R-:W-:Y:S05]  /*a1b0*/  @!P1 BRA `(.L_x_1206) ;  /* 0xfffffffc00f09947 */ /* 0x008fea000383ffff */
[----:B------:R-:W-:Y:S05]  /*a1c0*/  BRA `(.L_x_1227) ;  /* 0xfffffff0006c7947 */ /* 0x000fea000383ffff */
.L_x_1208:
[----:B--2---:R2:W3:Y:S02]  /*a1d0*/  SYNCS.PHASECHK.TRANS64.TRYWAIT P1, [R16+URZ+0x30828], R13 ;  /* 0x0308280d100075a7 */ /* 0x0044e4000802017f */
[----:B---3--:R-:W-:Y:S05]  /*a1e0*/  @!P1 NANOSLEEP.SYNCS 0x989680 ;  /* 0x009896800000995d */ /* 0x008fea0003900000 */
[----:B------:R-:W3:Y:S02]  /*a1f0*/  @!P1 SYNCS.PHASECHK.TRANS64 P1, [R16+URZ+0x30828], R13 ;  /* 0x0308280d100095a7 */ /* 0x000ee4000802007f */
[----:B---3--:R-:W-:Y:S05]  /*a200*/  @!P1 BRA `(.L_x_1208) ;  /* 0xfffffffc00f09947 */ /* 0x008fea000383ffff */
[----:B------:R-:W-:Y:S05]  /*a210*/  BRA `(.L_x_1228) ;  /* 0xfffffff000f47947 */ /* 0x000fea000383ffff */
.L_x_1210:
[----:B---3--:R3:W1:Y:S02]  /*a220*/  SYNCS.PHASECHK.TRANS64.TRYWAIT P0, [R3+URZ+0x30840], R0 ;  /* 0x03084000030075a7 */ /* 0x008664000800017f */
[----:B-1----:R-:W-:Y:S05]  /*a230*/  @!P0 NANOSLEEP.SYNCS 0x989680 ;  /* 0x009896800000895d */ /* 0x002fea0003900000 */
[----:B------:R-:W1:Y:S02]  /*a240*/  @!P0 SYNCS.PHASECHK.TRANS64 P0, [R3+URZ+0x30840], R0 ;  /* 0x03084000030085a7 */ /* 0x000e64000800007f */
[----:B-1----:R-:W-:Y:S05]  /*a250*/  @!P0 BRA `(.L_x_1210) ;  /* 0xfffffffc00f08947 */ /* 0x002fea000383ffff */
[----:B------:R-:W-:Y:S05]  /*a260*/  BRA `(.L_x_1229) ;  /* 0xfffffff4009c7947 */ /* 0x000fea000383ffff */
.L_x_1212:
[----:B------:R-:W-:Y:S01]  /*a270*/  BSSY B0, `(.L_x_1230) ;  /* 0x0000006000007945 */ /* 0x000fe20003800000 */
[----:B------:R-:W-:-:S07]  /*a280*/  IMAD.MOV.U32 R15, RZ, RZ, -0x1 ;  /* 0xffffffffff0f7424 */ /* 0x000fce00078e00ff */
[----:B------:R-:W-:Y:S05]  /*a290*/  WARPSYNC.COLLECTIVE R15, `(.L_x_1231) ;  /* 0x000000000f0c7348 */ /* 0x000fea0003c00000 */
[----:B------:R-:W-:Y:S02]  /*a2a0*/  ELECT P6, UR62, PT ;  /* 0x00000000003e782f */ /* 0x000fe400038c0000 */
[----:B------:R-:W-:Y:S01]  /*a2b0*/  MOV R14, UR62 ;  /* 0x0000003e000e7c02 */ /* 0x000fe20008000f00 */
[----:B------:R-:W-:Y:S10]  /*a2c0*/  ENDCOLLECTIVE ;  /* 0x000000000000791b */ /* 0x000ff40003800000 */
.L_x_1231:
[----:B------:R-:W-:Y:S05]  /*a2d0*/  BSYNC B0 ;  /* 0x0000000000007941 */ /* 0x000fea0003800000 */
.L_x_1230:
[----:B------:R-:W-:Y:S05]  /*a2e0*/  BRA `(.L_x_1232) ;  /* 0xfffffff800487947 */ /* 0x000fea000383ffff */
.L_x_1214:
[----:B-1----:R1:W2:Y:S02]  /*a2f0*/  SYNCS.PHASECHK.TRANS64.TRYWAIT P0, [R6+URZ], R5 ;  /* 0x00000005060075a7 */ /* 0x0022a4000800017f */
[----:B--2---:R-:W-:Y:S05]  /*a300*/  @!P0 NANOSLEEP.SYNCS 0x989680 ;  /* 0x009896800000895d */ /* 0x004fea0003900000 */
[----:B------:R-:W2:Y:S02]  /*a310*/  @!P0 SYNCS.PHASECHK.TRANS64 P0, [R6+URZ], R5 ;  /* 0x00000005060085a7 */ /* 0x000ea4000800007f */
[----:B--2---:R-:W-:Y:S05]  /*a320*/  @!P0 BRA `(.L_x_1214) ;  /* 0xfffffffc00f08947 */ /* 0x004fea000383ffff */
[----:B------:R-:W-:Y:S05]  /*a330*/  BRA `(.L_x_1233) ;  /* 0xfffffff800887947 */ /* 0x000fea000383ffff */
.L_x_1215:
[----:B--2---:R2:W3:Y:S02]  /*a340*/  SYNCS.PHASECHK.TRANS64.TRYWAIT P0, [R3+URZ], R2 ;  /* 0x00000002030075a7 */ /* 0x0044e4000800017f */
[----:B---3--:R-:W-:Y:S05]  /*a350*/  @!P0 NANOSLEEP.SYNCS 0x989680 ;  /* 0x009896800000895d */ /* 0x008fea0003900000 */
[----:B------:R-:W3:Y:S02]  /*a360*/  @!P0 SYNCS.PHASECHK.TRANS64 P0, [R3+URZ], R2 ;  /* 0x00000002030085a7 */ /* 0x000ee4000800007f */
[----:B---3--:R-:W-:Y:S05]  /*a370*/  @!P0 BRA `(.L_x_1215) ;  /* 0xfffffffc00f08947 */ /* 0x008fea000383ffff */
[----:B------:R-:W-:Y:S05]  /*a380*/  BRA `(.L_x_1234) ;  /* 0xfffffff8007c7947 */ /* 0x000fea000383ffff */
.L_x_1217:
[----:B--2---:R2:W3:Y:S02]  /*a390*/  SYNCS.PHASECHK.TRANS64.TRYWAIT P0, [R0+URZ], R5 ;  /* 0x00000005000075a7 */ /* 0x0044e4000800017f */
[----:B---3--:R-:W-:Y:S05]  /*a3a0*/  @!P0 NANOSLEEP.SYNCS 0x989680 ;  /* 0x009896800000895d */ /* 0x008fea0003900000 */
[----:B------:R-:W3:Y:S02]  /*a3b0*/  @!P0 SYNCS.PHASECHK.TRANS64 P0, [R0+URZ], R5 ;  /* 0x00000005000085a7 */ /* 0x000ee4000800007f */
[----:B---3--:R-:W-:Y:S05]  /*a3c0*/  @!P0 BRA `(.L_x_1217) ;  /* 0xfffffffc00f08947 */ /* 0x008fea000383ffff */
[----:B------:R-:W-:Y:S05]  /*a3d0*/  BRA `(.L_x_1235) ;  /* 0xfffffff800807947 */ /* 0x000fea000383ffff */
.L_x_1236:
        /* <DEDUP_REMOVED lines=10> */
.L_x_3661:


//--------------------- .text._ZN7cutlass13device_kernelIN5flash11enable_sm90INS1_16FlashAttnBwdSm90INS1_25CollectiveMainloopBwdSm90ILi2ELi2ELi2EN4cute5tupleIJNS5_1CILi1EEES8_S8_EEENS6_IJNS7_ILi64EEENS7_ILi128EEESB_EEENS_10bfloat16_tEfNS_4arch4Sm90ELb0ELb1ELb1ELb0ELb1ELb1ELb0ELb0ELi2ELi1ELi2ELi1ELb0EEENS1_21CollectiveEpilogueBwdISC_SD_SF_Li256ELb0ELb0ELi1EEENS1_19SingleTileSchedulerILb0ELb0ELb0ELi128EEEEEEEEEvNT_6ParamsE --------------------------
	.section	.text._ZN7cutlass13device_kernelIN5flash11enable_sm90INS1_16FlashAttnBwdSm90INS1_25CollectiveMainloopBwdSm90ILi2ELi2ELi2EN4cute5tupleIJNS5_1CILi1EEES8_S8_EEENS6_IJNS7_ILi64EEENS7_ILi128EEESB_EEENS_10bfloat16_tEfNS_4arch4Sm90ELb0ELb1ELb1ELb0ELb1ELb1ELb0ELb0ELi2ELi1ELi2ELi1ELb0EEENS1_21CollectiveEpilogueBwdISC_SD_SF_Li256ELb0ELb0ELi1EEENS1_19SingleTileSchedulerILb0ELb0ELb0ELi128EEEEEEEEEvNT_6ParamsE,"ax",@progbits
	.align	128
.text._ZN7cutlass13device_kernelIN5flash11enable_sm90INS1_16FlashAttnBwdSm90INS1_25CollectiveMainloopBwdSm90ILi2ELi2ELi2EN4cute5tupleIJNS5_1CILi1EEES8_S8_EEENS6_IJNS7_ILi64EEENS7_ILi128EEESB_EEENS_10bfloat16_tEfNS_4arch4Sm90ELb0ELb1ELb1ELb0ELb1ELb1ELb0ELb0ELi2ELi1ELi2ELi1ELb0EEENS1_21CollectiveEpilogueBwdISC_SD_SF_Li256ELb0ELb0ELi1EEENS1_19SingleTileSchedulerILb0ELb0ELb0ELi128EEEEEEEEEvNT_6ParamsE:
        .type           _ZN7cutlass13device_kernelIN5flash11enable_sm90INS1_16FlashAttnBwdSm90INS1_25CollectiveMainloopBwdSm90ILi2ELi2ELi2EN4cute5tupleIJNS5_1CILi1EEES8_S8_EEENS6_IJNS7_ILi64EEENS7_ILi128EEESB_EEENS_10bfloat16_tEfNS_4arch4Sm90ELb0ELb1ELb1ELb0ELb1ELb1ELb0ELb0ELi2ELi1ELi2ELi1ELb0EEENS1_21CollectiveEpilogueBwdISC_SD_SF_Li256ELb0ELb0ELi1EEENS1_19SingleTileSchedulerILb0ELb0ELb0ELi128EEEEEEEEEvNT_6ParamsE,@function
        .size           _ZN7cutlass13device_kernelIN5flash11enable_sm90INS1_16FlashAttnBwdSm90INS1_25CollectiveMainloopBwdSm90ILi2ELi2ELi2EN4cute5tupleIJNS5_1CILi1EEES8_S8_EEENS6_IJNS7_ILi64EEENS7_ILi128EEESB_EEENS_10bfloat16_tEfNS_4arch4Sm90ELb0ELb1ELb1ELb0ELb1ELb1ELb0ELb0ELi2ELi1ELi2ELi1ELb0EEENS1_21CollectiveEpilogueBwdISC_SD_SF_Li256ELb0ELb0ELi1EEENS1_19SingleTileSchedulerILb0ELb0ELb0ELi128EEEEEEEEEvNT_6ParamsE,(.L_x_3662 - _ZN7cutlass13device_kernelIN5flash11enable_sm90INS1_16FlashAttnBwdSm90INS1_25CollectiveMainloopBwdSm90ILi2ELi2ELi2EN4cute5tupleIJNS5_1CILi1EEES8_S8_EEENS6_IJNS7_ILi64EEENS7_ILi128EEESB_EEENS_10bfloat16_tEfNS_4arch4Sm90ELb0ELb1ELb1ELb0ELb1ELb1ELb0ELb0ELi2ELi1ELi2ELi1ELb0EEENS1_21CollectiveEpilogueBwdISC_SD_SF_Li256ELb0ELb0ELi1EEENS1_19SingleTileSchedulerILb0ELb0ELb0ELi128EEEEEEEEEvNT_6ParamsE)
        .other          _ZN7cutlass13device_kernelIN5flash11enable_sm90INS1_16FlashAttnBwdSm90INS1_25CollectiveMainloopBwdSm90ILi2ELi2ELi2EN4cute5tupleIJNS5_1CILi1EEES8_S8_EEENS6_IJNS7_ILi64EEENS7_ILi128EEESB_EEENS_10bfloat16_tEfNS_4arch4Sm90ELb0ELb1ELb1ELb0ELb1ELb1ELb0ELb0ELi2ELi1ELi2ELi1ELb0EEENS1_21CollectiveEpilogueBwdISC_SD_SF_Li256ELb0ELb0ELi1EEENS1_19SingleTileSchedulerILb0ELb0ELb0ELi128EEEEEEEEEvNT_6ParamsE,@"STO_CUDA_ENTRY STV_DEFAULT"
_ZN7cutlass13device_kernelIN5flash11enable_sm90INS1_16FlashAttnBwdSm90INS1_25CollectiveMainloopBwdSm90ILi2ELi2ELi2EN4cute5tupleIJNS5_1CILi1EEES8_S8_EEENS6_IJNS7_ILi64EEENS7_ILi128EEESB_EEENS_10bfloat16_tEfNS_4arch4Sm90ELb0ELb1ELb1ELb0ELb1ELb1ELb0ELb0ELi2ELi1ELi2ELi1ELb0EEENS1_21CollectiveEpilogueBwdISC_SD_SF_Li256ELb0ELb0ELi1EEENS1_19SingleTileSchedulerILb0ELb0ELb0ELi128EEEEEEEEEvNT_6ParamsE:
        /* <DEDUP_REMOVED lines=30> */
.L_x_1238:
[----:B------:R-:W-:Y:S05]  /*01e0*/  BSYNC B0 ;  /* 0x0000000000007941 */ /* 0x000fea0003800000 */
.L_x_1237:
        /* <DEDUP_REMOVED lines=37> */
.L_x_1239:
        /* <DEDUP_REMOVED lines=22> */
.L_x_1240:
[----:B------:R-:W-:Y:S01]  /*05a0*/  PLOP3.LUT P0, PT, PT, PT, UP0, 0x80, 0x0 ;  /* 0x000000000000781c */ /* 0x000fe20003f0f008 */
[----:B------:R-:W-:Y:S01]  /*05b0*/  NOP ;  /* 0x0000000000007918 */ /* 0x000fe20000000000 */
[----:B------:R-:W-:Y:S01]  /*05c0*/  ULDC.64 UR46, c[0x0][0x208] ;  /* 0x00008200002e7ab9 */ /* 0x000fe20000000a00 */
[----:B------:R-:W-:Y:S01]  /*05d0*/  BSSY B6, `(.L_x_1241) ;  /* 0x0000a76000067945 */ /* 0x000fe20003800000 */
[----:B-12-4-:R-:W-:Y:S09]  /*05e0*/  BAR.SYNC.DEFER_BLOCKING 0x0 ;  /* 0x0000000000007b1d */ /* 0x016ff20000010000 */
[----:B------:R-:W-:Y:S05]  /*05f0*/  @!P0 BRA `(.L_x_1242) ;  /* 0x0000006800788947 */ /* 0x000fea0003800000 */
.L_x_1243:
        /* <DEDUP_REMOVED lines=101> */
.L_x_1245:
        /* <DEDUP_REMOVED lines=31> */
.L_x_1248:
        /* <DEDUP_REMOVED lines=15> */
.L_x_1247:
        /* <DEDUP_REMOVED lines=22> */
.L_x_1250:
        /* <DEDUP_REMOVED lines=15> */
.L_x_1249:
        /* <DEDUP_REMOVED lines=8> */
.L_x_1384:
        /* <DEDUP_REMOVED lines=23> */
.L_x_1252:
        /* <DEDUP_REMOVED lines=98> */
.L_x_1264:
[----:B------:R-:W-:Y:S01]  /*1990*/  IMAD.U32 R0, RZ, RZ, UR38 ;  /* 0x00000026ff007e24 */ /* 0x000fe2000f8e00ff */
[----:B------:R-:W-:Y:S05]  /*19a0*/  YIELD ;  /* 0x0000000000007946 */ /* 0x000fea0003800000 */
[----:B------:R-:W-:-:S04]  /*19b0*/  LOP3.LUT R0, R0, 0x1, RZ, 0xfc, !PT ;  /* 0x0000000100007812 */ /* 0x000fc800078efcff */
[----:B------:R-:W-:-:S13]  /*19c0*/  ISETP.NE.AND P6, PT, R0, 0x3, PT ;  /* 0x000000030000780c */ /* 0x000fda0003fc5270 */
[----:B-1----:R-:W-:Y:S05]  /*19d0*/  @!P6 BRA `(.L_x_1254) ;  /* 0x000000000004e947 */ /* 0x002fea0003800000 */
[----:B------:R-:W-:Y:S01]  /*19e0*/  BPT.TRAP 0x1 ;  /* 0x000000040000795c */ /* 0x000fe20000300000 */
.L_x_1254:
        /* <DEDUP_REMOVED lines=8> */
.L_x_1255:
[----:B---3--:R-:W-:Y:S05]  /*1a70*/  @P0 BRA `(.L_x_1256) ;  /* 0x0000000000080947 */ /* 0x008fea0003800000 */
[----:B------:R-:W3:Y:S02]  /*1a80*/  SYNCS.PHASECHK.TRANS64.TRYWAIT P0, [R0+URZ+0x30810], R191 ;  /* 0x030810bf000075a7 */ /* 0x000ee4000800017f */
[----:B---3--:R-:W-:Y:S05]  /*1a90*/  @!P0 BRA `(.L_x_1257) ;  /* 0x0000009000e88947 */ /* 0x008fea0003800000 */
.L_x_1256:
        /* <DEDUP_REMOVED lines=84> */
.L_x_1258:
[----:B------:R1:W1:Y:S01]  /*1fe0*/  SYNCS.PHASECHK.TRANS64.TRYWAIT P0, [R0+URZ+0x30830], R191 ;  /* 0x030830bf000075a7 */ /* 0x000262000800017f */
[----:B------:R-:W-:Y:S05]  /*1ff0*/  @!P6 BRA `(.L_x_1259) ;  /* 0x000000000004e947 */ /* 0x000fea0003800000 */
[----:B------:R-:W-:Y:S01]  /*2000*/  BPT.TRAP 0x1 ;  /* 0x000000040000795c */ /* 0x000fe20000300000 */
.L_x_1259:
        /* <DEDUP_REMOVED lines=52> */
.L_x_1260:
        /* <DEDUP_REMOVED lines=539> */
.L_x_1262:
        /* <DEDUP_REMOVED lines=49> */
.L_x_1263:
        /* <DEDUP_REMOVED lines=78> */
.L_x_1246:
        /* <DEDUP_REMOVED lines=23> */
.L_x_1266:
        /* <DEDUP_REMOVED lines=20> */
.L_x_1267:
        /* <DEDUP_REMOVED lines=18> */
.L_x_1268:
        /* <DEDUP_REMOVED lines=18> */
.L_x_1269:
        /* <DEDUP_REMOVED lines=153> */
.L_x_1271:
[----:B------:R-:W-:Y:S05]  /*5b70*/  BSYNC B0 ;  /* 0x0000000000007941 */ /* 0x000fea0003800000 */
.L_x_1270:
[----:B------:R-:W-:-:S04]  /*5b80*/  DEPBAR.LE SB0, 0x0 ;  /* 0x000080000000791a */ /* 0x000fc80000000000 */
[----:B------:R-:W-:Y:S05]  /*5b90*/  BRA `(.L_x_1244) ;  /* 0x0000005000647947 */ /* 0x000fea0003800000 */
.L_x_1265:
[----:B------:R-:W1:Y:S01]  /*5ba0*/  S2R R0, SR_TID.X ;  /* 0x0000000000007919 */ /* 0x000e620000002100 */
[----:B------:R-:W2:Y:S01]  /*5bb0*/  S2UR UR9, SR_CTAID.Y ;  /* 0x00000000000979c3 */ /* 0x000ea20000002600 */
[----:B------:R-:W-:Y:S01]  /*5bc0*/  BSSY B0, `(.L_x_1272) ;  /* 0x0000033000007945 */ /* 0x000fe20003800000 */
[----:B------:R-:W3:Y:S06]  /*5bd0*/  S2R R11, SR_CTAID.X ;  /* 0x00000000000b7919 */ /* 0x000eec0000002500 */
        /* <DEDUP_REMOVED lines=49> */
.L_x_1273:
[----:B------:R-:W-:Y:S05]  /*5ef0*/  BSYNC B0 ;  /* 0x0000000000007941 */ /* 0x000fea0003800000 */
.L_x_1272:
        /* <DEDUP_REMOVED lines=16> */
.L_x_1275:
[----:B------:R-:W-:Y:S05]  /*6000*/  BSYNC B0 ;  /* 0x0000000000007941 */ /* 0x000fea0003800000 */
.L_x_1274:
        /* <DEDUP_REMOVED lines=16> */
.L_x_1277:
[----:B------:R-:W-:Y:S05]  /*6110*/  BSYNC B0 ;  /* 0x0000000000007941 */ /* 0x000fea0003800000 */
.L_x_1276:
        /* <DEDUP_REMOVED lines=17> */
.L_x_1279:
[----:B------:R-:W-:Y:S05]  /*6230*/  BSYNC B0 ;  /* 0x0000000000007941 */ /* 0x000fea0003800000 */
.L_x_1278:
        /* <DEDUP_REMOVED lines=16> */
.L_x_1281:
[----:B------:R-:W-:Y:S05]  /*6340*/  BSYNC B0 ;  /* 0x0000000000007941 */ /* 0x000fea0003800000 */
.L_x_1280:
        /* <DEDUP_REMOVED lines=18> */
.L_x_1283:
[----:B------:R-:W-:Y:S05]  /*6470*/  BSYNC B0 ;  /* 0x0000000000007941 */ /* 0x000fea0003800000 */
.L_x_1282:
        /* <DEDUP_REMOVED lines=31> */
.L_x_1285:
[----:B------:R-:W-:Y:S05]  /*6670*/  BSYNC B0 ;  /* 0x0000000000007941 */ /* 0x000fea0003800000 */
.L_x_1284:
        /* <DEDUP_REMOVED lines=22> */
.L_x_1287:
[----:B------:R-:W-:Y:S05]  /*67e0*/  BSYNC B0 ;  /* 0x0000000000007941 */ /* 0x000fea0003800000 */
.L_x_1286:
        /* <DEDUP_REMOVED lines=14> */
.L_x_1289:
[----:B------:R-:W-:Y:S05]  /*68d0*/  BSYNC B0 ;  /* 0x0000000000007941 */ /* 0x000fea0003800000 */
.L_x_1288:
        /* <DEDUP_REMOVED lines=16> */
.L_x_1291:
[----:B------:R-:W-:Y:S05]  /*69e0*/  BSYNC B0 ;  /* 0x0000000000007941 */ /* 0x000fea0003800000 */
.L_x_1290:
        /* <DEDUP_REMOVED lines=15> */
.L_x_1293:
[----:B------:R-:W-:Y:S05]  /*6ae0*/  BSYNC B0 ;  /* 0x0000000000007941 */ /* 0x000fea0003800000 */
.L_x_1292:
        /* <DEDUP_REMOVED lines=15> */
.L_x_1295:
[----:B------:R-:W-:Y:S05]  /*6be0*/  BSYNC B0 ;  /* 0x0000000000007941 */ /* 0x000fea0003800000 */
.L_x_1294:
        /* <DEDUP_REMOVED lines=15> */
.L_x_1297:
[----:B------:R-:W-:Y:S05]  /*6ce0*/  BSYNC B0 ;  /* 0x0000000000007941 */ /* 0x000fea0003800000 */
.L_x_1296:
        /* <DEDUP_REMOVED lines=15> */
.L_x_1299:
[----:B------:R-:W-:Y:S05]  /*6de0*/  BSYNC B0 ;  /* 0x0000000000007941 */ /* 0x000fea0003800000 */
.L_x_1298:
        /* <DEDUP_REMOVED lines=15> */
.L_x_1301:
[----:B------:R-:W-:Y:S05]  /*6ee0*/  BSYNC B0 ;  /* 0x0000000000007941 */ /* 0x000fea0003800000 */
.L_x_1300:
        /* <DEDUP_REMOVED lines=15> */
.L_x_1242:
        /* <DEDUP_REMOVED lines=13> */
[----:B------:R-:W-:Y:S02]  /*70b0*/  ULDC UR4, c[0x0][0x280] ;  /* 0x0000a00000047ab9 */ /* 0x000fe40000000800 */
[----:B------:R-:W-:-:S04]  /*70c0*/  UIADD3 UR5, UR4, 0x3f, URZ ;  /* 0x0000003f04057890 */ /* 0x000fc8000fffe03f */
[----:B------:R-:W-:Y:S01]  /*70d0*/  USHF.R.S32.HI UR6, URZ, 0x1f, UR5 ;  /* 0x0000001f3f067899 */ /* 0x000fe20008011405 */
[----:B------:R-:W2:Y:S03]  /*70e0*/  S2UR UR17, SR_CTAID.Y ;  /* 0x00000000001179c3 */ /* 0x000ea60000002600 */
[----:B------:R-:W-:-:S04]  /*70f0*/  ULEA.HI UR5, UR6, UR5, URZ, 0x6 ;  /* 0x0000000506057291 */ /* 0x000fc8000f8f303f */
[----:B------:R-:W-:Y:S01]  /*7100*/  USHF.R.S32.HI UR5, URZ, 0x6, UR5 ;  /* 0x000000063f057899 */ /* 0x000fe20008011405 */
[----:B-1----:R-:W-:Y:S01]  /*7110*/  ISETP.LE.AND P0, PT, RZ, UR23, PT ;  /* 0x00000017ff007c0c */ /* 0x002fe2000bf03270 */
[----:B--2---:R-:W-:-:S12]  /*7120*/  USHF.R.S32.HI UR18, URZ, 0x1f, UR17 ;  /* 0x0000001f3f127899 */ /* 0x004fd80008011411 */
[----:B------:R-:W-:Y:S05]  /*7130*/  @!P0 BRA `(.L_x_1303) ;  /* 0x00000000002c8947 */ /* 0x000fea0003800000 */
        /* <DEDUP_REMOVED lines=9> */
[----:B------:R-:W-:Y:S01]  /*71d0*/  USEL UR11, UR5, UR7, UP0 ;  /* 0x00000007050b7287 */ /* 0x000fe20008000000 */
[----:B------:R-:W-:Y:S11]  /*71e0*/  BRA `(.L_x_1304) ;  /* 0x0000000000047947 */ /* 0x000ff60003800000 */
.L_x_1303:
[----:B------:R-:W-:-:S05]  /*71f0*/  UMOV UR11, UR5 ;  /* 0x00000005000b7c82 */ /* 0x000fca0008000000 */
.L_x_1304:
[----:B------:R-:W-:Y:S01]  /*7200*/  ULEA UR4, UR23, UR4, 0x7 ;  /* 0x0000000417047291 */ /* 0x000fe2000f8e383f */
[----:B------:R-:W-:Y:S01]  /*7210*/  ULDC UR6, c[0x0][0x290] ;  /* 0x0000a40000067ab9 */ /* 0x000fe20000000800 */
[----:B------:R-:W-:Y:S01]  /*7220*/  ULDC UR7, c[0x0][0x74c] ;  /* 0x0001d30000077ab9 */ /* 0x000fe20000000800 */
[----:B------:R-:W-:Y:S01]  /*7230*/  ULDC.64 UR12, c[0x0][0x2e0] ;  /* 0x0000b800000c7ab9 */ /* 0x000fe20000000a00 */
[----:B------:R-:W-:Y:S01]  /*7240*/  UIADD3 UR8, -UR7, UR4, -UR6 ;  /* 0x0000000407087290 */ /* 0x000fe2000fffe906 */
[----:B------:R-:W-:Y:S02]  /*7250*/  ULDC UR15, c[0x0][0x288] ;  /* 0x0000a200000f7ab9 */ /* 0x000fe40000000800 */
[----:B------:R-:W-:Y:S01]  /*7260*/  ULDC.64 UR6, c[0x0][0x2d8] ;  /* 0x0000b60000067ab9 */ /* 0x000fe20000000a00 */
[----:B------:R-:W-:Y:S02]  /*7270*/  USHF.R.S32.HI UR9, URZ, 0x1f, UR8 ;  /* 0x0000001f3f097899 */ /* 0x000fe40008011408 */
[----:B------:R-:W-:-:S02]  /*7280*/  UIMAD UR4, UR18, UR6, URZ ;  /* 0x00000006120472a4 */ /* 0x000fc4000f8e023f */
[----:B------:R-:W-:Y:S02]  /*7290*/  ULEA.HI UR10, UR9, UR8, URZ, 0x6 ;  /* 0x00000008090a7291 */ /* 0x000fe4000f8f303f */
[----:B------:R-:W-:Y:S02]  /*72a0*/  UIMAD.WIDE.U32 UR8, UR17, UR6, URZ ;  /* 0x00000006110872a5 */ /* 0x000fe4000f8e003f */
[----:B------:R-:W-:Y:S02]  /*72b0*/  USHF.R.S32.HI UR10, URZ, 0x6, UR10 ;  /* 0x000000063f0a7899 */ /* 0x000fe4000801140a */
[----:B------:R-:W-:Y:S02]  /*72c0*/  UIMAD UR4, UR17, UR7, UR4 ;  /* 0x00000007110472a4 */ /* 0x000fe4000f8e0204 */
[----:B------:R-:W-:Y:S02]  /*72d0*/  UISETP.LT.AND UP0, UPT, URZ, UR10, UPT ;  /* 0x0000000a3f00728c */ /* 0x000fe4000bf01270 */
[----:B------:R-:W-:-:S02]  /*72e0*/  USHF.R.S32.HI UR7, URZ, 0x1f, UR16 ;  /* 0x0000001f3f077899 */ /* 0x000fc40008011410 */
[----:B------:R-:W-:Y:S02]  /*72f0*/  USEL UR6, URZ, UR10, !UP0 ;  /* 0x0000000a3f067287 */ /* 0x000fe4000c000000 */
[----:B------:R-:W-:Y:S02]  /*7300*/  UIMAD UR7, UR7, UR12, URZ ;  /* 0x0000000c070772a4 */ /* 0x000fe4000f8e023f */
[----:B------:R-:W-:Y:S02]  /*7310*/  UISETP.GT.AND UP0, UPT, UR11, UR6, UPT ;  /* 0x000000060b00728c */ /* 0x000fe4000bf04270 */
[----:B------:R-:W-:Y:S02]  /*7320*/  UIMAD UR10, UR16, UR15, URZ ;  /* 0x0000000f100a72a4 */ /* 0x000fe4000f8e023f */
[----:B------:R-:W-:Y:S02]  /*7330*/  UIMAD UR14, UR16, UR13, UR7 ;  /* 0x0000000d100e72a4 */ /* 0x000fe4000f8e0207 */
[----:B------:R-:W-:Y:S01]  /*7340*/  PLOP3.LUT P1, PT, PT, PT, UP0, 0x80, 0x0 ;  /* 0x000000000000781c */ /* 0x000fe20003f2f008 */
[----:B------:R-:W-:-:S02]  /*7350*/  UIADD3 UR9, UR9, UR4, URZ ;  /* 0x0000000409097290 */ /* 0x000fc4000fffe03f */
[----:B------:R-:W-:Y:S02]  /*7360*/  UIADD3 UR7, UP1, UR10, UR17, URZ ;  /* 0x000000110a077290 */ /* 0x000fe4000ff3e03f */
[----:B------:R-:W-:Y:S01]  /*7370*/  UIMAD.WIDE.U32 UR8, UR16, UR12, UR8 ;  /* 0x0000000c100872a5 */ /* 0x000fe2000f8e0008 */
[----:B------:R-:W-:Y:S01]  /*7380*/  ELECT P0, URZ, PT ;  /* 0x00000000003f782f */ /* 0x000fe20003800000 */
[----:B------:R-:W-:-:S06]  /*7390*/  ULEA.HI.X.SX32 UR10, UR10, UR18, 0x1, UP1 ;  /* 0x000000120a0a7291 */ /* 0x000fcc00088f0e3f */
[----:B------:R-:W-:Y:S06]  /*73a0*/  @!P1 BRA `(.L_x_1305) ;  /* 0x00000010004c9947 */ /* 0x000fec0003800000 */
[----:B------:R-:W1:Y:S01]  /*73b0*/  S2R R0, SR_TID.X ;  /* 0x0000000000007919 */ /* 0x000e620000002100 */
[----:B------:R-:W-:Y:S02]  /*73c0*/  UIADD3 UR4, -UR6, UR11, URZ ;  /* 0x0000000b06047290 */ /* 0x000fe4000fffe13f */
[----:B------:R-:W-:Y:S02]  /*73d0*/  UIADD3 UR14, UR9, UR14, URZ ;  /* 0x0000000e090e7290 */ /* 0x000fe4000fffe03f */
[----:B------:R-:W-:-:S04]  /*73e0*/  ULOP3.LUT UR4, UR4, 0x1, URZ, 0xc0, !UPT ;  /* 0x0000000104047892 */ /* 0x000fc8000f8ec03f */
[----:B------:R-:W-:-:S03]  /*73f0*/  UISETP.NE.U32.AND UP0, UPT, UR4, 0x1, UPT ;  /* 0x000000010400788c */ /* 0x000fc6000bf05070 */
[----:B------:R-:W-:Y:S02]  /*7400*/  ULDC UR4, c[0x0][0x760] ;  /* 0x0001d80000047ab9 */ /* 0x000fe40000000800 */
[----:B------:R-:W-:Y:S01]  /*7410*/  UIMAD UR15, UR15, UR4, URZ ;  /* 0x000000040f0f72a4 */ /* 0x000fe2000f8e023f */
[----:B------:R-:W-:Y:S02]  /*7420*/  PLOP3.LUT P1, PT, PT, PT, UP0, 0x80, 0x0 ;  /* 0x000000000000781c */ /* 0x000fe40003f2f008 */
[----:B-1----:R-:W-:-:S11]  /*7430*/  LOP3.LUT R9, R0, 0x1f, RZ, 0xc0, !PT ;  /* 0x0000001f00097812 */ /* 0x002fd600078ec0ff */
[----:B------:R-:W-:Y:S05]  /*7440*/  @P1 BRA `(.L_x_1306) ;  /* 0x00000004006c1947 */ /* 0x000fea0003800000 */
        /* <DEDUP_REMOVED lines=8> */
[----:B------:R-:W-:-:S04]  /*74d0*/  IMAD.U32 R2, RZ, RZ, UR13 ;  /* 0x0000000dff027e24 */ /* 0x000fc8000f8e00ff */
[----:B------:R-:W-:Y:S01]  /*74e0*/  IMAD.U32 R3, RZ, RZ, UR4 ;  /* 0x00000004ff037e24 */ /* 0x000fe2000f8e00ff */
[----:B------:R-:W-:Y:S06]  /*74f0*/  @P2 BRA `(.L_x_1308) ;  /* 0x0000000000142947 */ /* 0x000fec0003800000 */
.L_x_1309:
[----:B------:R-:W2:Y:S04]  /*7500*/  LDG.E.STRONG.GPU R0, desc[UR46][R2.64] ;  /* 0x0000002e02007981 */ /* 0x000ea8000c1ef900 */
[----:B--2---:R-:W-:Y:S01]  /*7510*/  CCTL.IVALL ;  /* 0x00000000ff00798f */ /* 0x004fe20002000000 */
[----:B------:R-:W-:Y:S05]  /*7520*/  YIELD ;  /* 0x0000000000007946 */ /* 0x000fea0003800000 */
[----:B------:R-:W-:-:S13]  /*7530*/  ISETP.NE.AND P1, PT, R0, UR23, PT ;  /* 0x0000001700007c0c */ /* 0x000fda000bf25270 */
[----:B------:R-:W-:Y:S05]  /*7540*/  @P1 BRA `(.L_x_1309) ;  /* 0xfffffffc00ec1947 */ /* 0x000fea000383ffff */
.L_x_1308:
[----:B------:R-:W-:Y:S05]  /*7550*/  BSYNC B0 ;  /* 0x0000000000007941 */ /* 0x000fea0003800000 */
.L_x_1307:
[----:B------:R-:W-:-:S03]  /*7560*/  UMOV UR4, 0xffffffff ;  /* 0xffffffff00047882 */ /* 0x000fc60000000000 */
[----:B------:R-:W-:Y:S05]  /*7570*/  BRA.DIV UR4, `(.L_x_1310) ;  /* 0x0000003a04587947 */ /* 0x000fea000b800000 */
[----:B------:R-:W-:Y:S01]  /*7580*/  NOP ;  /* 0x0000000000007918 */ /* 0x000fe20000000000 */
.L_x_1387:
        /* <DEDUP_REMOVED lines=22> */
.L_x_1312:
[----:B------:R-:W-:Y:S05]  /*76f0*/  BSYNC B0 ;  /* 0x0000000000007941 */ /* 0x000fea0003800000 */
.L_x_1311:
        /* <DEDUP_REMOVED lines=20> */
.L_x_1314:
[----:B------:R-:W-:Y:S05]  /*7840*/  BSYNC B0 ;  /* 0x0000000000007941 */ /* 0x000fea0003800000 */
.L_x_1313:
[----:B------:R-:W-:Y:S06]  /*7850*/  BAR.ARV 0xa, 0xa0 ;  /* 0x0282800000007b1d */ /* 0x000fec0000002000 */
[----:B------:R-:W-:Y:S04]  /*7860*/  BSSY B0, `(.L_x_1315) ;  /* 0x0000003000007945 */ /* 0x000fe80003800000 */
[----:B------:R-:W-:Y:S05]  /*7870*/  @!P0 BRA `(.L_x_1316) ;  /* 0x0000000000048947 */ /* 0x000fea0003800000 */
[----:B------:R-:W-:-:S04]  /*7880*/  DEPBAR.LE SB0, 0x0 ;  /* 0x000080000000791a */ /* 0x000fc80000000000 */
.L_x_1316:
[----:B------:R-:W-:Y:S05]  /*7890*/  BSYNC B0 ;  /* 0x0000000000007941 */ /* 0x000fea0003800000 */
.L_x_1315:
        /* <DEDUP_REMOVED lines=19> */
.L_x_1318:
[----:B------:R-:W-:Y:S05]  /*79d0*/  BSYNC B0 ;  /* 0x0000000000007941 */ /* 0x000fea0003800000 */
.L_x_1317:
[----:B------:R-:W-:Y:S01]  /*79e0*/  UIADD3 UR18, UR6, 0x1, URZ ;  /* 0x0000000106127890 */ /* 0x000fe2000fffe03f */
[----:B------:R-:W-:Y:S11]  /*79f0*/  BRA `(.L_x_1319) ;  /* 0x0000000000047947 */ /* 0x000ff60003800000 */
.L_x_1306:
[----:B------:R-:W-:-:S05]  /*7a00*/  UMOV UR18, UR6 ;  /* 0x0000000600127c82 */ /* 0x000fca0008000000 */
.L_x_1319:
[----:B------:R-:W-:-:S03]  /*7a10*/  UIADD3 UR4, UR6, 0x1, URZ ;  /* 0x0000000106047890 */ /* 0x000fc6000fffe03f */
[----:B------:R-:W-:Y:S01]  /*7a20*/  UMOV UR6, UR18 ;  /* 0x0000001200067c82 */ /* 0x000fe20008000000 */
[----:B------:R-:W-:-:S06]  /*7a30*/  UISETP.NE.AND UP0, UPT, UR11, UR4, UPT ;  /* 0x000000040b00728c */ /* 0x000fcc000bf05270 */
[----:B------:R-:W-:-:S13]  /*7a40*/  PLOP3.LUT P1, PT, PT, PT, UP0, 0x80, 0x0 ;  /* 0x000000000000781c */ /* 0x000fda0003f2f008 */
[----:B------:R-:W-:Y:S05]  /*7a50*/  @!P1 BRA `(.L_x_1305) ;  /* 0x0000000800a09947 */ /* 0x000fea0003800000 */
[----:B------:R-:W-:Y:S01]  /*7a60*/  ULDC.64 UR20, c[0x0][0x2c0] ;  /* 0x0000b00000147ab9 */ /* 0x000fe20000000a00 */
[----:B------:R-:W-:Y:S01]  /*7a70*/  UMOV UR4, URZ ;  /* 0x0000003f00047c82 */ /* 0x000fe20008000000 */
[----:B------:R-:W-:Y:S01]  /*7a80*/  ULEA UR20, UP0, UR8, UR20, 0x2 ;  /* 0x0000001408147291 */ /* 0x000fe2000f80103f */
[----:B------:R-:W-:-:S03]  /*7a90*/  UMOV UR6, UR18 ;  /* 0x0000001200067c82 */ /* 0x000fc60008000000 */
[----:B------:R-:W-:Y:S02]  /*7aa0*/  ULEA.HI.X UR21, UR8, UR21, UR14, 0x2, UP0 ;  /* 0x0000001508157291 */ /* 0x000fe400080f140e */
[----:B------:R-:W-:-:S04]  /*7ab0*/  UIADD3 UR20, UP0, UR20, 0x4000, URZ ;  /* 0x0000400014147890 */ /* 0x000fc8000ff1e03f */
[----:B------:R-:W-:-:S12]  /*7ac0*/  UIADD3.X UR21, URZ, UR21, URZ, UP0, !UPT ;  /* 0x000000153f157290 */ /* 0x000fd800087fe43f */
.L_x_1344:
        /* <DEDUP_REMOVED lines=11> */
.L_x_1322:
[----:B------:R-:W2:Y:S04]  /*7b80*/  LDG.E.STRONG.GPU R0, desc[UR46][R2.64] ;  /* 0x0000002e02007981 */ /* 0x000ea8000c1ef900 */
[----:B--2---:R-:W-:Y:S01]  /*7b90*/  CCTL.IVALL ;  /* 0x00000000ff00798f */ /* 0x004fe20002000000 */
[----:B------:R-:W-:Y:S05]  /*7ba0*/  YIELD ;  /* 0x0000000000007946 */ /* 0x000fea0003800000 */
[----:B------:R-:W-:-:S13]  /*7bb0*/  ISETP.NE.AND P1, PT, R0, UR23, PT ;  /* 0x0000001700007c0c */ /* 0x000fda000bf25270 */
[----:B------:R-:W-:Y:S05]  /*7bc0*/  @P1 BRA `(.L_x_1322) ;  /* 0xfffffffc00ec1947 */ /* 0x000fea000383ffff */
.L_x_1321:
[----:B------:R-:W-:Y:S05]  /*7bd0*/  BSYNC B0 ;  /* 0x0000000000007941 */ /* 0x000fea0003800000 */
.L_x_1320:
[----:B------:R-:W-:-:S03]  /*7be0*/  UMOV UR16, 0xffffffff ;  /* 0xffffffff00107882 */ /* 0x000fc60000000000 */
[----:B------:R-:W-:Y:S05]  /*7bf0*/  BRA.DIV UR16, `(.L_x_1323) ;  /* 0x0000003210d47947 */ /* 0x000fea000b800000 */
[----:B------:R-:W-:Y:S01]  /*7c00*/  NOP ;  /* 0x0000000000007918 */ /* 0x000fe20000000000 */
.L_x_1390:
        /* <DEDUP_REMOVED lines=17> */
[----:B------:R1:W-:Y:S02]  /*7d20*/  UBLKRED.G.S.ADD.F32.RN [UR16], [UR22], UR24, desc[UR26] ;  /* 0x00001a10160073bb */ /* 0x0003e400080a1418 */
[----:B-1----:R0:W-:Y:S02]  /*7d30*/  UTMACMDFLUSH ;  /* 0x00000000000079b7 */ /* 0x0021e40000000000 */
.L_x_1325:
[----:B------:R-:W-:Y:S05]  /*7d40*/  BSYNC B0 ;  /* 0x0000000000007941 */ /* 0x000fea0003800000 */
.L_x_1324:
[----:B------:R-:W-:Y:S01]  /*7d50*/  ULEA UR16, UR18, UR4, 0xd ;  /* 0x0000000412107291 */ /* 0x000fe2000f8e683f */
[----:B------:R-:W-:Y:S03]  /*7d60*/  BAR.SYNC.DEFER_BLOCKING 0xe, 0xa0 ;  /* 0x0382800000007b1d */ /* 0x000fe60000010000 */
[----:B------:R-:W-:-:S03]  /*7d70*/  UIMAD.WIDE UR16, UR16, 0x4, UR20 ;  /* 0x00000004101078a5 */ /* 0x000fc6000f8e0214 */
        /* <DEDUP_REMOVED lines=12> */
.L_x_1327:
[----:B------:R-:W-:Y:S05]  /*7e40*/  BSYNC B0 ;  /* 0x0000000000007941 */ /* 0x000fea0003800000 */
.L_x_1326:
[----:B------:R-:W-:Y:S06]  /*7e50*/  BAR.ARV 0xa, 0xa0 ;  /* 0x0282800000007b1d */ /* 0x000fec0000002000 */
[----:B------:R-:W-:Y:S04]  /*7e60*/  BSSY B0, `(.L_x_1328) ;  /* 0x0000003000007945 */ /* 0x000fe80003800000 */
[----:B------:R-:W-:Y:S05]  /*7e70*/  @!P0 BRA `(.L_x_1329) ;  /* 0x0000000000048947 */ /* 0x000fea0003800000 */
[----:B------:R-:W-:-:S04]  /*7e80*/  DEPBAR.LE SB0, 0x0 ;  /* 0x000080000000791a */ /* 0x000fc80000000000 */
.L_x_1329:
[----:B------:R-:W-:Y:S05]  /*7e90*/  BSYNC B0 ;  /* 0x0000000000007941 */ /* 0x000fea0003800000 */
.L_x_1328:
        /* <DEDUP_REMOVED lines=19> */
.L_x_1331:
[----:B------:R-:W-:Y:S05]  /*7fd0*/  BSYNC B0 ;  /* 0x0000000000007941 */ /* 0x000fea0003800000 */
.L_x_1330:
        /* <DEDUP_REMOVED lines=9> */
.L_x_1334:
[----:B------:R-:W2:Y:S04]  /*8070*/  LDG.E.STRONG.GPU R0, desc[UR46][R2.64] ;  /* 0x0000002e02007981 */ /* 0x000ea8000c1ef900 */
[----:B--2---:R-:W-:Y:S01]  /*8080*/  CCTL.IVALL ;  /* 0x00000000ff00798f */ /* 0x004fe20002000000 */
[----:B------:R-:W-:Y:S05]  /*8090*/  YIELD ;  /* 0x0000000000007946 */ /* 0x000fea0003800000 */
[----:B------:R-:W-:-:S13]  /*80a0*/  ISETP.NE.AND P1, PT, R0, UR23, PT ;  /* 0x0000001700007c0c */ /* 0x000fda000bf25270 */
[----:B------:R-:W-:Y:S05]  /*80b0*/  @P1 BRA `(.L_x_1334) ;  /* 0xfffffffc00ec1947 */ /* 0x000fea000383ffff */
.L_x_1333:
[----:B------:R-:W-:Y:S05]  /*80c0*/  BSYNC B0 ;  /* 0x0000000000007941 */ /* 0x000fea0003800000 */
.L_x_1332:
[----:B------:R-:W-:-:S03]  /*80d0*/  UMOV UR12, 0xffffffff ;  /* 0xffffffff000c7882 */ /* 0x000fc60000000000 */
[----:B------:R-:W-:Y:S05]  /*80e0*/  BRA.DIV UR12, `(.L_x_1335) ;  /* 0x0000002e0cb47947 */ /* 0x000fea000b800000 */
[----:B------:R-:W-:Y:S01]  /*80f0*/  NOP ;  /* 0x0000000000007918 */ /* 0x000fe20000000000 */
.L_x_1393:
[----:B------:R-:W-:Y:S05]  /*8100*/  WARPSYNC.ALL ;  /* 0x0000000000007948 */ /* 0x000fea0003800000 */
[----:B------:R-:W-:Y:S06]  /*8110*/  BAR.SYNC.DEFER_BLOCKING 0xd, 0xa0 ;  /* 0x0342800000007b1d */ /* 0x000fec0000010000 */
[----:B------:R-:W-:Y:S04]  /*8120*/  BSSY B0, `(.L_x_1336) ;  /* 0x000000d000007945 */ /* 0x000fe80003800000 */
[----:B------:R-:W-:Y:S05]  /*8130*/  @!P0 BRA `(.L_x_1337) ;  /* 0x00000000002c8947 */ /* 0x000fea0003800000 */
[----:B------:R-:W1:Y:S01]  /*8140*/  S2UR UR13, SR_CgaCtaId ;  /* 0x00000000000d79c3 */ /* 0x000e620000008800 */
[----:B------:R-:W-:Y:S01]  /*8150*/  UMOV UR12, 0x400 ;  /* 0x00000400000c7882 */ /* 0x000fe20000000000 */
[----:B------:R-:W-:Y:S01]  /*8160*/  UIADD3 UR24, UP0, UR16, 0x4000, URZ ;  /* 0x0000400010187890 */ /* 0x000fe2000ff1e03f */
[----:B------:R-:W-:Y:S01]  /*8170*/  UMOV UR26, 0x0 ;  /* 0x00000000001a7882 */ /* 0x000fe20000000000 */
[----:B------:R-:W-:Y:S02]  /*8180*/  UMOV UR27, 0x14f00000 ;  /* 0x14f00000001b7882 */ /* 0x000fe40000000000 */
[----:B------:R-:W-:Y:S02]  /*8190*/  UIADD3.X UR25, URZ, UR17, URZ, UP0, !UPT ;  /* 0x000000113f197290 */ /* 0x000fe400087fe43f */
[----:B-1----:R-:W-:-:S03]  /*81a0*/  ULEA UR12, UR13, UR12, 0x18 ;  /* 0x0000000c0d0c7291 */ /* 0x002fc6000f8ec03f */
[----:B------:R-:W-:Y:S01]  /*81b0*/  UMOV UR13, 0x400 ;  /* 0x00000400000d7882 */ /* 0x000fe20000000000 */
[----:B------:R-:W-:-:S09]  /*81c0*/  UIADD3 UR12, UR12, 0x10000, URZ ;  /* 0x000100000c0c7890 */ /* 0x000fd2000fffe03f */
[----:B------:R1:W-:Y:S02]  /*81d0*/  UBLKRED.G.S.ADD.F32.RN [UR24], [UR12], UR13, desc[UR26] ;  /* 0x00001a180c0073bb */ /* 0x0003e400080a140d */
[----:B-1----:R0:W-:Y:S02]  /*81e0*/  UTMACMDFLUSH ;  /* 0x00000000000079b7 */ /* 0x0021e40000000000 */
.L_x_1337:
[----:B------:R-:W-:Y:S05]  /*81f0*/  BSYNC B0 ;  /* 0x0000000000007941 */ /* 0x000fea0003800000 */
.L_x_1336:
        /* <DEDUP_REMOVED lines=12> */
[----:B------:R1:W-:Y:S01]  /*82c0*/  UBLKRED.G.S.ADD.F32.RN [UR24], [UR12], UR13, desc[UR26] ;  /* 0x00001a180c0073bb */ /* 0x0003e200080a140d */
[----:B------:R0:W-:Y:S01]  /*82d0*/  UTMACMDFLUSH ;  /* 0x00000000000079b7 */ /* 0x0001e20000000000 */
[----:B-1----:R-:W-:-:S04]  /*82e0*/  DEPBAR.LE SB0, 0x1 ;  /* 0x000080400000791a */ /* 0x002fc80000000000 */
.L_x_1339:
[----:B------:R-:W-:Y:S05]  /*82f0*/  BSYNC B0 ;  /* 0x0000000000007941 */ /* 0x000fea0003800000 */
.L_x_1338:
[----:B------:R-:W-:Y:S06]  /*8300*/  BAR.ARV 0xa, 0xa0 ;  /* 0x0282800000007b1d */ /* 0x000fec0000002000 */
[----:B------:R-:W-:Y:S04]  /*8310*/  BSSY B0, `(.L_x_1340) ;  /* 0x0000003000007945 */ /* 0x000fe80003800000 */
[----:B------:R-:W-:Y:S05]  /*8320*/  @!P0 BRA `(.L_x_1341) ;  /* 0x0000000000048947 */ /* 0x000fea0003800000 */
[----:B------:R-:W-:-:S04]  /*8330*/  DEPBAR.LE SB0, 0x0 ;  /* 0x000080000000791a */ /* 0x000fc80000000000 */
.L_x_1341:
[----:B------:R-:W-:Y:S05]  /*8340*/  BSYNC B0 ;  /* 0x0000000000007941 */ /* 0x000fea0003800000 */
.L_x_1340:
        /* <DEDUP_REMOVED lines=19> */
.L_x_1343:
[----:B------:R-:W-:Y:S05]  /*8480*/  BSYNC B0 ;  /* 0x0000000000007941 */ /* 0x000fea0003800000 */
.L_x_1342:
[----:B------:R-:W-:Y:S02]  /*8490*/  UIADD3 UR6, UR6, 0x2, URZ ;  /* 0x0000000206067890 */ /* 0x000fe4000fffe03f */
[----:B------:R-:W-:Y:S02]  /*84a0*/  UIADD3 UR4, UR4, 0x4000, URZ ;  /* 0x0000400004047890 */ /* 0x000fe4000fffe03f */
[----:B------:R-:W-:-:S06]  /*84b0*/  UISETP.GE.AND UP0, UPT, UR6, UR11, UPT ;  /* 0x0000000b0600728c */ /* 0x000fcc000bf06270 */
[----:B------:R-:W-:-:S13]  /*84c0*/  PLOP3.LUT P1, PT, PT, PT, UP0, 0x80, 0x0 ;  /* 0x000000000000781c */ /* 0x000fda0003f2f008 */
[----:B------:R-:W-:Y:S05]  /*84d0*/  @!P1 BRA `(.L_x_1344) ;  /* 0xfffffff4007c9947 */ /* 0x000fea000383ffff */
.L_x_1305:
[----:B------:R-:W-:-:S06]  /*84e0*/  UISETP.GT.AND UP0, UPT, UR5, UR6, UPT ;  /* 0x000000060500728c */ /* 0x000fcc000bf04270 */
[----:B------:R-:W-:-:S13]  /*84f0*/  PLOP3.LUT P0, PT, PT, PT, UP0, 0x80, 0x0 ;  /* 0x000000000000781c */ /* 0x000fda0003f0f008 */
[----:B------:R-:W-:Y:S05]  /*8500*/  @!P0 BRA `(.L_x_1244) ;  /* 0x0000002800088947 */ /* 0x000fea0003800000 */
[----:B------:R-:W2:Y:S01]  /*8510*/  S2R R0, SR_TID.X ;  /* 0x0000000000007919 */ /* 0x000ea20000002100 */
[----:B------:R-:W-:Y:S01]  /*8520*/  UIADD3 UR4, UR5, -UR6, URZ ;  /* 0x8000000605047290 */ /* 0x000fe2000fffe03f */
[----:B------:R-:W-:Y:S01]  /*8530*/  ULDC UR16, c[0x0][0x288] ;  /* 0x0000a20000107ab9 */ /* 0x000fe20000000800 */
[----:B------:R-:W-:Y:S02]  /*8540*/  ULDC UR17, c[0x0][0x760] ;  /* 0x0001d80000117ab9 */ /* 0x000fe40000000800 */
[----:B------:R-:W-:Y:S02]  /*8550*/  ULOP3.LUT UR4, UR4, 0x1, URZ, 0xc0, !UPT ;  /* 0x0000000104047892 */ /* 0x000fe4000f8ec03f */
[----:B------:R-:W-:Y:S02]  /*8560*/  UIMAD UR18, UR16, UR17, URZ ;  /* 0x00000011101272a4 */ /* 0x000fe4000f8e023f */
[----:B------:R-:W-:-:S06]  /*8570*/  UISETP.NE.U32.AND UP0, UPT, UR4, 0x1, UPT ;  /* 0x000000010400788c */ /* 0x000fcc000bf05070 */
[----:B------:R-:W-:Y:S02]  /*8580*/  PLOP3.LUT P0, PT, PT, PT, UP0, 0x80, 0x0 ;  /* 0x000000000000781c */ /* 0x000fe40003f0f008 */
[----:B--2---:R-:W-:-:S11]  /*8590*/  LOP3.LUT R0, R0, 0x1f, RZ, 0xc0, !PT ;  /* 0x0000001f00007812 */ /* 0x004fd600078ec0ff */
[----:B------:R-:W-:Y:S05]  /*85a0*/  @P0 BRA `(.L_x_1345) ;  /* 0x0000000000780947 */ /* 0x000fea0003800000 */
[----:B------:R-:W-:Y:S01]  /*85b0*/  UIMAD UR4, UR18, UR6, URZ ;  /* 0x00000006120472a4 */ /* 0x000fe2000f8e023f */
[----:B------:R-:W-:Y:S01]  /*85c0*/  ISETP.NE.AND P0, PT, R0, RZ, PT ;  /* 0x000000ff0000720c */ /* 0x000fe20003f05270 */
[----:B------:R-:W-:Y:S01]  /*85d0*/  ULDC.64 UR12, c[0x0][0x768] ;  /* 0x0001da00000c7ab9 */ /* 0x000fe20000000a00 */
[----:B------:R-:W-:Y:S01]  /*85e0*/  BSSY B0, `(.L_x_1346) ;  /* 0x0000019000007945 */ /* 0x000fe20003800000 */
[----:B------:R-:W-:-:S04]  /*85f0*/  UIADD3 UR8, UP0, UR4, UR7, URZ ;  /* 0x0000000704087290 */ /* 0x000fc8000ff1e03f */
[----:B------:R-:W-:Y:S02]  /*8600*/  ULEA.HI.X.SX32 UR9, UR4, UR10, 0x1, UP0 ;  /* 0x0000000a04097291 */ /* 0x000fe400080f0e3f */
[----:B------:R-:W-:Y:S02]  /*8610*/  ULEA UR11, UP0, UR8, UR12, 0x2 ;  /* 0x0000000c080b7291 */ /* 0x000fe4000f80103f */
[----:B------:R-:W-:Y:S02]  /*8620*/  UIADD3 UR4, UR6, 0x1, URZ ;  /* 0x0000000106047890 */ /* 0x000fe4000fffe03f */
[----:B------:R-:W-:Y:S01]  /*8630*/  ULEA.HI.X UR9, UR8, UR13, UR9, 0x2, UP0 ;  /* 0x0000000d08097291 */ /* 0x000fe200080f1409 */
[----:B------:R-:W-:Y:S01]  /*8640*/  NOP ;  /* 0x0000000000007918 */ /* 0x000fe20000000000 */
[----:B------:R-:W-:Y:S10]  /*8650*/  @P0 BRA `(.L_x_1347) ;  /* 0x0000000000440947 */ /* 0x000ff40003800000 */
        /* <DEDUP_REMOVED lines=9> */
[----:B-1----:R-:W1:Y:S01]  /*86f0*/  S2R R2, SR_LANEID ;  /* 0x0000000000027919 */ /* 0x002e620000000000 */
[----:B------:R-:W-:Y:S01]  /*8700*/  VOTEU.ANY UR8, UPT, PT ;  /* 0x0000000000087886 */ /* 0x000fe200038e0100 */
[----:B------:R-:W-:Y:S01]  /*8710*/  IMAD.U32 R3, RZ, RZ, UR9 ;  /* 0x00000009ff037e24 */ /* 0x000fe2000f8e00ff */
[----:B------:R-:W-:-:S02]  /*8720*/  UFLO.U32 UR12, UR8 ;  /* 0x00000008000c72bd */ /* 0x000fc400080e0000 */
[----:B------:R-:W2:Y:S04]  /*8730*/  POPC R5, UR8 ;  /* 0x0000000800057d09 */ /* 0x000ea80008000000 */
[----:B-1----:R-:W-:Y:S01]  /*8740*/  ISETP.EQ.U32.AND P0, PT, R2, UR12, PT ;  /* 0x0000000c02007c0c */ /* 0x002fe2000bf02070 */
[----:B------:R-:W-:-:S12]  /*8750*/  IMAD.U32 R2, RZ, RZ, UR11 ;  /* 0x0000000bff027e24 */ /* 0x000fd8000f8e00ff */
[----:B--2---:R2:W-:Y:S02]  /*8760*/  @P0 REDG.E.ADD.S32.STRONG.GPU desc[UR46][R2.64], R5 ;  /* 0x000000050200098e */ /* 0x0045e4000c10e3ae */
.L_x_1347:
[----:B------:R-:W-:Y:S05]  /*8770*/  BSYNC B0 ;  /* 0x0000000000007941 */ /* 0x000fea0003800000 */
.L_x_1346:
[----:B------:R-:W-:Y:S05]  /*8780*/  BRA `(.L_x_1348) ;  /* 0x0000000000047947 */ /* 0x000fea0003800000 */
.L_x_1345:
[----:B------:R-:W-:-:S05]  /*8790*/  UMOV UR4, UR6 ;  /* 0x0000000600047c82 */ /* 0x000fca0008000000 */
.L_x_1348:
[----:B------:R-:W-:-:S04]  /*87a0*/  UIADD3 UR8, UR6, 0x1, URZ ;  /* 0x0000000106087890 */ /* 0x000fc8000fffe03f */
[----:B------:R-:W-:-:S06]  /*87b0*/  UISETP.NE.AND UP0, UPT, UR5, UR8, UPT ;  /* 0x000000080500728c */ /* 0x000fcc000bf05270 */
[----:B------:R-:W-:-:S13]  /*87c0*/  PLOP3.LUT P0, PT, PT, PT, UP0, 0x80, 0x0 ;  /* 0x000000000000781c */ /* 0x000fda0003f0f008 */
[----:B------:R-:W-:Y:S05]  /*87d0*/  @!P0 BRA `(.L_x_1244) ;  /* 0x0000002400548947 */ /* 0x000fea0003800000 */
[----:B------:R-:W-:Y:S01]  /*87e0*/  UIADD3 UR8, UR4, 0x1, URZ ;  /* 0x0000000104087890 */ /* 0x000fe2000fffe03f */
[----:B------:R-:W-:Y:S01]  /*87f0*/  ISETP.NE.AND P1, PT, R0, RZ, PT ;  /* 0x000000ff0000720c */ /* 0x000fe20003f25270 */
[----:B------:R-:W-:Y:S02]  /*8800*/  UIMAD UR9, UR4, UR16, URZ ;  /* 0x00000010040972a4 */ /* 0x000fe4000f8e023f */
[----:B------:R-:W-:Y:S02]  /*8810*/  UIADD3 UR11, -UR5, UR4, URZ ;  /* 0x00000004050b7290 */ /* 0x000fe4000fffe13f */
[----:B------:R-:W-:Y:S02]  /*8820*/  UIMAD UR8, UR18, UR8, URZ ;  /* 0x00000008120872a4 */ /* 0x000fe4000f8e023f */
[----:B------:R-:W-:Y:S01]  /*8830*/  UIMAD UR9, UR9, UR17, URZ ;  /* 0x00000011090972a4 */ /* 0x000fe2000f8e023f */
[----:B------:R-:W-:-:S11]  /*8840*/  ULDC.64 UR20, c[0x0][0x768] ;  /* 0x0001da0000147ab9 */ /* 0x000fd60000000a00 */
.L_x_1353:
[----:B------:R-:W-:Y:S01]  /*8850*/  UIADD3 UR12, UP0, UR9, UR7, URZ ;  /* 0x00000007090c7290 */ /* 0x000fe2000ff1e03f */
[----:B------:R-:W-:-:S03]  /*8860*/  NOP ;  /* 0x0000000000007918 */ /* 0x000fc60000000000 */
[----:B------:R-:W-:Y:S01]  /*8870*/  ULEA.HI.X.SX32 UR13, UR9, UR10, 0x1, UP0 ;  /* 0x0000000a090d7291 */ /* 0x000fe200080f0e3f */
[----:B------:R-:W-:Y:S01]  /*8880*/  BSSY B0, `(.L_x_1349) ;  /* 0x0000015000007945 */ /* 0x000fe20003800000 */
[----:B------:R-:W-:-:S04]  /*8890*/  ULEA UR15, UP0, UR12, UR20, 0x2 ;  /* 0x000000140c0f7291 */ /* 0x000fc8000f80103f */
[----:B------:R-:W-:Y:S01]  /*88a0*/  ULEA.HI.X UR13, UR12, UR21, UR13, 0x2, UP0 ;  /* 0x000000150c0d7291 */ /* 0x000fe200080f140d */
[----:B---34-:R-:W-:Y:S11]  /*88b0*/  @P1 BRA `(.L_x_1350) ;  /* 0x0000000000441947 */ /* 0x018ff60003800000 */
[----:B------:R-:W-:Y:S01]  /*88c0*/  @!PT LDS RZ, [RZ] ;  /* 0x00000000fffff984 */ /* 0x000fe20000000800 */
[----:B------:R-:W-:Y:S01]  /*88d0*/  @!PT LDS RZ, [RZ] ;  /* 0x00000000fffff984 */ /* 0x000fe20000000800 */
[----:B------:R-:W-:Y:S01]  /*88e0*/  @!PT LDS RZ, [RZ] ;  /* 0x00000000fffff984 */ /* 0x000fe20000000800 */
[----:B------:R-:W-:Y:S01]  /*88f0*/  @!PT LDS RZ, [RZ] ;  /* 0x00000000fffff984 */ /* 0x000fe20000000800 */
[----:B------:R3:W-:Y:S06]  /*8900*/  MEMBAR.ALL.CTA ;  /* 0x0000000000007992 */ /* 0x0007ec0000008000 */
[----:B---3--:R-:W-:Y:S06]  /*8910*/  MEMBAR.ALL.GPU ;  /* 0x0000000000007992 */ /* 0x008fec000000a000 */
[----:B------:R-:W-:-:S00]  /*8920*/  ERRBAR ;  /* 0x00000000000079ab */ /* 0x000fc00000000000 */
[----:B------:R-:W-:Y:S06]  /*8930*/  CGAERRBAR ;  /* 0x00000000000075ab */ /* 0x000fec0000000000 */
[----:B012345:R-:W-:Y:S01]  /*8940*/  CCTL.IVALL ;  /* 0x00000000ff00798f */ /* 0x03ffe20002000000 */
[----:B------:R-:W3:Y:S01]  /*8950*/  S2R R0, SR_LANEID ;  /* 0x0000000000007919 */ /* 0x000ee20000000000 */
[----:B------:R-:W-:Y:S01]  /*8960*/  VOTEU.ANY UR12, UPT, PT ;  /* 0x00000000000c7886 */ /* 0x000fe200038e0100 */
[----:B-12---:R-:W-:Y:S01]  /*8970*/  IMAD.U32 R2, RZ, RZ, UR15 ;  /* 0x0000000fff027e24 */ /* 0x006fe2000f8e00ff */
[----:B------:R-:W-:-:S02]  /*8980*/  UFLO.U32 UR14, UR12 ;  /* 0x0000000c000e72bd */ /* 0x000fc400080e0000 */
[----:B------:R-:W1:Y:S01]  /*8990*/  POPC R5, UR12 ;  /* 0x0000000c00057d09 */ /* 0x000e620008000000 */
[----:B------:R-:W-:-:S03]  /*89a0*/  IMAD.U32 R3, RZ, RZ, UR13 ;  /* 0x0000000dff037e24 */ /* 0x000fc6000f8e00ff */
[----:B---3--:R-:W-:-:S13]  /*89b0*/  ISETP.EQ.U32.AND P0, PT, R0, UR14, PT ;  /* 0x0000000e00007c0c */ /* 0x008fda000bf02070 */
[----:B-1----:R3:W-:Y:S02]  /*89c0*/  @P0 REDG.E.ADD.S32.STRONG.GPU desc[UR46][R2.64], R5 ;  /* 0x000000050200098e */ /* 0x0027e4000c10e3ae */
.L_x_1350:
[----:B------:R-:W-:Y:S05]  /*89d0*/  BSYNC B0 ;  /* 0x0000000000007941 */ /* 0x000fea0003800000 */
.L_x_1349:
[----:B------:R-:W-:Y:S01]  /*89e0*/  UIADD3 UR12, UP0, UR8, UR7, URZ ;  /* 0x00000007080c7290 */ /* 0x000fe2000ff1e03f */
[----:B------:R-:W-:-:S03]  /*89f0*/  NOP ;  /* 0x0000000000007918 */ /* 0x000fc60000000000 */
[----:B------:R-:W-:Y:S01]  /*8a00*/  ULEA.HI.X.SX32 UR13, UR8, UR10, 0x1, UP0 ;  /* 0x0000000a080d7291 */ /* 0x000fe200080f0e3f */
[----:B------:R-:W-:Y:S01]  /*8a10*/  BSSY B0, `(.L_x_1351) ;  /* 0x0000015000007945 */ /* 0x000fe20003800000 */
[----:B------:R-:W-:-:S04]  /*8a20*/  ULEA UR15, UP0, UR12, UR20, 0x2 ;  /* 0x000000140c0f7291 */ /* 0x000fc8000f80103f */
[----:B------:R-:W-:Y:S01]  /*8a30*/  ULEA.HI.X UR13, UR12, UR21, UR13, 0x2, UP0 ;  /* 0x000000150c0d7291 */ /* 0x000fe200080f140d */
[----:B------:R-:W-:Y:S11]  /*8a40*/  @P1 BRA `(.L_x_1352) ;  /* 0x0000000000441947 */ /* 0x000ff60003800000 */
[----:B------:R-:W-:Y:S01]  /*8a50*/  @!PT LDS RZ, [RZ] ;  /* 0x00000000fffff984 */ /* 0x000fe20000000800 */
[----:B------:R-:W-:Y:S01]  /*8a60*/  @!PT LDS RZ, [RZ] ;  /* 0x00000000fffff984 */ /* 0x000fe20000000800 */
[----:B------:R-:W-:Y:S01]  /*8a70*/  @!PT LDS RZ, [RZ] ;  /* 0x00000000fffff984 */ /* 0x000fe20000000800 */
[----:B------:R-:W-:Y:S01]  /*8a80*/  @!PT LDS RZ, [RZ] ;  /* 0x00000000fffff984 */ /* 0x000fe20000000800 */
[----:B------:R4:W-:Y:S06]  /*8a90*/  MEMBAR.ALL.CTA ;  /* 0x0000000000007992 */ /* 0x0009ec0000008000 */
[----:B----4-:R-:W-:Y:S06]  /*8aa0*/  MEMBAR.ALL.GPU ;  /* 0x0000000000007992 */ /* 0x010fec000000a000 */
[----:B------:R-:W-:-:S00]  /*8ab0*/  ERRBAR ;  /* 0x00000000000079ab */ /* 0x000fc00000000000 */
[----:B------:R-:W-:Y:S06]  /*8ac0*/  CGAERRBAR ;  /* 0x00000000000075ab */ /* 0x000fec0000000000 */
[----:B012345:R-:W-:Y:S01]  /*8ad0*/  CCTL.IVALL ;  /* 0x00000000ff00798f */ /* 0x03ffe20002000000 */
[----:B------:R-:W4:Y:S01]  /*8ae0*/  S2R R0, SR_LANEID ;  /* 0x0000000000007919 */ /* 0x000f220000000000 */
[----:B------:R-:W-:Y:S01]  /*8af0*/  VOTEU.ANY UR12, UPT, PT ;  /* 0x00000000000c7886 */ /* 0x000fe200038e0100 */
[----:B-123--:R-:W-:Y:S01]  /*8b00*/  IMAD.U32 R2, RZ, RZ, UR15 ;  /* 0x0000000fff027e24 */ /* 0x00efe2000f8e00ff */
[----:B------:R-:W-:-:S02]  /*8b10*/  UFLO.U32 UR14, UR12 ;  /* 0x0000000c000e72bd */ /* 0x000fc400080e0000 */
[----:B------:R-:W1:Y:S01]  /*8b20*/  POPC R5, UR12 ;  /* 0x0000000c00057d09 */ /* 0x000e620008000000 */
[----:B------:R-:W-:-:S03]  /*8b30*/  IMAD.U32 R3, RZ, RZ, UR13 ;  /* 0x0000000dff037e24 */ /* 0x000fc6000f8e00ff */
[----:B----4-:R-:W-:-:S13]  /*8b40*/  ISETP.EQ.U32.AND P0, PT, R0, UR14, PT ;  /* 0x0000000e00007c0c */ /* 0x010fda000bf02070 */
[----:B-1----:R4:W-:Y:S02]  /*8b50*/  @P0 REDG.E.ADD.S32.STRONG.GPU desc[UR46][R2.64], R5 ;  /* 0x000000050200098e */ /* 0x0029e4000c10e3ae */
.L_x_1352:
[----:B------:R-:W-:Y:S05]  /*8b60*/  BSYNC B0 ;  /* 0x0000000000007941 */ /* 0x000fea0003800000 */
.L_x_1351:
[----:B------:R-:W-:Y:S02]  /*8b70*/  UIADD3 UR11, UR11, 0x2, URZ ;  /* 0x000000020b0b7890 */ /* 0x000fe4000fffe03f */
[----:B------:R-:W-:Y:S02]  /*8b80*/  ULEA UR8, UR18, UR8, 0x1 ;  /* 0x0000000812087291 */ /* 0x000fe4000f8e083f */
[----:B------:R-:W-:Y:S02]  /*8b90*/  ULEA UR9, UR18, UR9, 0x1 ;  /* 0x0000000912097291 */ /* 0x000fe4000f8e083f */
[----:B------:R-:W-:-:S13]  /*8ba0*/  ISETP.NE.AND P0, PT, RZ, UR11, PT ;  /* 0x0000000bff007c0c */ /* 0x000fda000bf05270 */
[----:B------:R-:W-:Y:S05]  /*8bb0*/  @!P0 BRA `(.L_x_1244) ;  /* 0x00000020005c8947 */ /* 0x000fea0003800000 */
[----:B------:R-:W-:Y:S05]  /*8bc0*/  BRA `(.L_x_1353) ;  /* 0xfffffffc00207947 */ /* 0x000fea000383ffff */
.L_x_1302:
        /* <DEDUP_REMOVED lines=33> */
.L_x_1355:
        /* <DEDUP_REMOVED lines=43> */
.L_x_1394:
        /* <DEDUP_REMOVED lines=15> */
.L_x_1358:
        /* <DEDUP_REMOVED lines=98> */
.L_x_1369:
[----:B--234-:R-:W-:-:S04]  /*97a0*/  SHF.L.U32 R21, R11, 0x1f, RZ ;  /* 0x0000001f0b157819 */ /* 0x01cfc800000006ff */
[----:B------:R-:W1:Y:S02]  /*97b0*/  SYNCS.PHASECHK.TRANS64.TRYWAIT P1, [R16+URZ+0x30840], R21 ;  /* 0x03084015100075a7 */ /* 0x000e64000802017f */
[----:B-1----:R-:W-:Y:S05]  /*97c0*/  @!P1 BRA `(.L_x_1361) ;  /* 0x00000018002c9947 */ /* 0x002fea0003800000 */
.L_x_1395:
[----:B------:R-:W-:Y:S05]  /*97d0*/  @P0 BRA `(.L_x_1362) ;  /* 0x0000000000140947 */ /* 0x000fea0003800000 */
[----:B------:R-:W-:Y:S01]  /*97e0*/  ISETP.NE.AND P1, PT, R6, RZ, PT ;  /* 0x000000ff0600720c */ /* 0x000fe20003f25270 */
[----:B------:R-:W-:-:S04]  /*97f0*/  IMAD.MOV.U32 R3, RZ, RZ, 0x4100 ;  /* 0x00004100ff037424 */ /* 0x000fc800078e00ff */
[----:B------:R3:W-:Y:S08]  /*9800*/  SYNCS.ARRIVE.TRANS64 RZ, [R16+URZ+0x30830], R3 ;  /* 0x0308300310ff79a7 */ /* 0x0007f0000800003f */
[----:B------:R-:W-:Y:S05]  /*9810*/  @!P1 BRA `(.L_x_1362) ;  /* 0x0000000000049947 */ /* 0x000fea0003800000 */
[----:B------:R-:W-:Y:S01]  /*9820*/  BPT.TRAP 0x1 ;  /* 0x000000040000795c */ /* 0x000fe20000300000 */
.L_x_1362:
        /* <DEDUP_REMOVED lines=36> */
.L_x_1396:
[----:B------:R-:W-:Y:S05]  /*9a70*/  @P0 BRA `(.L_x_1364) ;  /* 0x0000000000140947 */ /* 0x000fea0003800000 */
[----:B------:R-:W-:Y:S01]  /*9a80*/  ISETP.NE.AND P1, PT, R6, RZ, PT ;  /* 0x000000ff0600720c */ /* 0x000fe20003f25270 */
[----:B------:R-:W-:-:S04]  /*9a90*/  IMAD.MOV.U32 R2, RZ, RZ, 0x4100 ;  /* 0x00004100ff027424 */ /* 0x000fc800078e00ff */
[----:B------:R3:W-:Y:S08]  /*9aa0*/  SYNCS.ARRIVE.TRANS64 RZ, [R16+URZ+0x30818], R2 ;  /* 0x0308180210ff79a7 */ /* 0x0007f0000800003f */
[----:B------:R-:W-:Y:S05]  /*9ab0*/  @!P1 BRA `(.L_x_1364) ;  /* 0x0000000000049947 */ /* 0x000fea0003800000 */
[----:B------:R-:W-:Y:S01]  /*9ac0*/  BPT.TRAP 0x1 ;  /* 0x000000040000795c */ /* 0x000fe20000300000 */
.L_x_1364:
        /* <DEDUP_REMOVED lines=36> */
.L_x_1397:
[----:B------:R-:W-:Y:S05]  /*9d10*/  @P0 BRA `(.L_x_1366) ;  /* 0x0000000000140947 */ /* 0x000fea0003800000 */
[----:B------:R-:W-:Y:S01]  /*9d20*/  ISETP.NE.AND P1, PT, R6, RZ, PT ;  /* 0x000000ff0600720c */ /* 0x000fe20003f25270 */
[----:B-123--:R-:W-:-:S04]  /*9d30*/  IMAD.MOV.U32 R21, RZ, RZ, 0x4100 ;  /* 0x00004100ff157424 */ /* 0x00efc800078e00ff */
[----:B------:R4:W-:Y:S08]  /*9d40*/  SYNCS.ARRIVE.TRANS64 RZ, [R16+URZ+0x30838], R21 ;  /* 0x0308381510ff79a7 */ /* 0x0009f0000800003f */
[----:B------:R-:W-:Y:S05]  /*9d50*/  @!P1 BRA `(.L_x_1366) ;  /* 0x0000000000049947 */ /* 0x000fea0003800000 */
[----:B------:R-:W-:Y:S01]  /*9d60*/  BPT.TRAP 0x1 ;  /* 0x000000040000795c */ /* 0x000fe20000300000 */
.L_x_1366:
        /* <DEDUP_REMOVED lines=31> */
.L_x_1399:
[----:B------:R-:W-:Y:S05]  /*9f60*/  @P0 BRA `(.L_x_1368) ;  /* 0x0000000000140947 */ /* 0x000fea0003800000 */
[----:B------:R-:W-:Y:S01]  /*9f70*/  ISETP.NE.AND P1, PT, R6, RZ, PT ;  /* 0x000000ff0600720c */ /* 0x000fe20003f25270 */
[----:B------:R-:W-:-:S04]  /*9f80*/  IMAD.MOV.U32 R5, RZ, RZ, 0x4100 ;  /* 0x00004100ff057424 */ /* 0x000fc800078e00ff */
[----:B------:R1:W-:Y:S08]  /*9f90*/  SYNCS.ARRIVE.TRANS64 RZ, [R16+URZ+0x30810], R5 ;  /* 0x0308100510ff79a7 */ /* 0x0003f0000800003f */
[----:B------:R-:W-:Y:S05]  /*9fa0*/  @!P1 BRA `(.L_x_1368) ;  /* 0x0000000000049947 */ /* 0x000fea0003800000 */
[----:B------:R-:W-:Y:S01]  /*9fb0*/  BPT.TRAP 0x1 ;  /* 0x000000040000795c */ /* 0x000fe20000300000 */
.L_x_1368:
        /* <DEDUP_REMOVED lines=37> */
.L_x_1360:
[----:B------:R-:W3:Y:S02]  /*a210*/  LDL.LU R4, [R1+0x4] ;  /* 0x0000040001047983 */ /* 0x000ee40000300800 */
[----:B---3--:R-:W-:Y:S02]  /*a220*/  ISETP.NE.AND P1, PT, R4, RZ, PT ;  /* 0x000000ff0400720c */ /* 0x008fe40003f25270 */
[----:B------:R1:W5:Y:S11]  /*a230*/  LDL R4, [R1] ;  /* 0x0000000001047983 */ /* 0x0003760000100800 */
[----:B-1----:R-:W-:Y:S05]  /*a240*/  @!P1 BRA `(.L_x_1359) ;  /* 0x0000000400489947 */ /* 0x002fea0003800000 */
[----:B------:R-:W-:-:S04]  /*a250*/  SHF.L.U32 R13, R11, 0x1f, RZ ;  /* 0x0000001f0b0d7819 */ /* 0x000fc800000006ff */
[----:B------:R-:W1:Y:S02]  /*a260*/  SYNCS.PHASECHK.TRANS64.TRYWAIT P1, [R16+URZ+0x30840], R13 ;  /* 0x0308400d100075a7 */ /* 0x000e64000802017f */
[----:B-1----:R-:W-:Y:S05]  /*a270*/  @!P1 BRA `(.L_x_1370) ;  /* 0x0000000c00d49947 */ /* 0x002fea0003800000 */
.L_x_1400:
[----:B------:R-:W-:Y:S05]  /*a280*/  @P0 BRA `(.L_x_1371) ;  /* 0x0000000000140947 */ /* 0x000fea0003800000 */
[----:B------:R-:W-:Y:S01]  /*a290*/  ISETP.NE.AND P1, PT, R6, RZ, PT ;  /* 0x000000ff0600720c */ /* 0x000fe20003f25270 */
[----:B--2---:R-:W-:-:S04]  /*a2a0*/  IMAD.MOV.U32 R5, RZ, RZ, 0x4100 ;  /* 0x00004100ff057424 */ /* 0x004fc800078e00ff */
[----:B------:R3:W-:Y:S08]  /*a2b0*/  SYNCS.ARRIVE.TRANS64 RZ, [R16+URZ+0x30830], R5 ;  /* 0x0308300510ff79a7 */ /* 0x0007f0000800003f */
[----:B------:R-:W-:Y:S05]  /*a2c0*/  @!P1 BRA `(.L_x_1371) ;  /* 0x0000000000049947 */ /* 0x000fea0003800000 */
[----:B------:R-:W-:Y:S01]  /*a2d0*/  BPT.TRAP 0x1 ;  /* 0x000000040000795c */ /* 0x000fe20000300000 */
.L_x_1371:
        /* <DEDUP_REMOVED lines=33> */
.L_x_1401:
[----:B------:R-:W-:Y:S05]  /*a4f0*/  @P0 BRA `(.L_x_1373) ;  /* 0x0000000000140947 */ /* 0x000fea0003800000 */
[----:B------:R-:W-:Y:S01]  /*a500*/  ISETP.NE.AND P0, PT, R6, RZ, PT ;  /* 0x000000ff0600720c */ /* 0x000fe20003f05270 */
[----:B------:R-:W-:-:S04]  /*a510*/  IMAD.MOV.U32 R5, RZ, RZ, 0x4100 ;  /* 0x00004100ff057424 */ /* 0x000fc800078e00ff */
[----:B------:R3:W-:Y:S08]  /*a520*/  SYNCS.ARRIVE.TRANS64 RZ, [R16+URZ+0x30818], R5 ;  /* 0x0308180510ff79a7 */ /* 0x0007f0000800003f */
[----:B------:R-:W-:Y:S05]  /*a530*/  @!P0 BRA `(.L_x_1373) ;  /* 0x0000000000048947 */ /* 0x000fea0003800000 */
[----:B------:R-:W-:Y:S01]  /*a540*/  BPT.TRAP 0x1 ;  /* 0x000000040000795c */ /* 0x000fe20000300000 */
.L_x_1373:
        /* <DEDUP_REMOVED lines=34> */
.L_x_1359:
[----:B------:R-:W3:Y:S01]  /*a770*/  S2R R0, SR_TID.X ;  /* 0x0000000000007919 */ /* 0x000ee20000002100 */
[----:B------:R-:W-:Y:S01]  /*a780*/  IMAD R3, R19, 0x8, R16 ;  /* 0x0000000813037824 */ /* 0x000fe200078e0210 */
[----:B---3--:R-:W-:Y:S02]  /*a790*/  LOP3.LUT R2, R0, 0x7f, RZ, 0xc0, !PT ;  /* 0x0000007f00027812 */ /* 0x008fe400078ec0ff */
[----:B------:R-:W-:Y:S02]  /*a7a0*/  SHF.L.U32 R0, R11, 0x1f, RZ ;  /* 0x0000001f0b007819 */ /* 0x000fe400000006ff */
[----:B------:R-:W-:Y:S02]  /*a7b0*/  ISETP.NE.AND P1, PT, R2, RZ, PT ;  /* 0x000000ff0200720c */ /* 0x000fe40003f25270 */
[----:B------:R-:W3:Y:S02]  /*a7c0*/  SYNCS.PHASECHK.TRANS64.TRYWAIT P0, [R3+URZ+0x30840], R0 ;  /* 0x03084000030075a7 */ /* 0x000ee4000800017f */
[----:B---3--:R-:W-:Y:S09]  /*a7d0*/  @!P0 BRA `(.L_x_1374) ;  /* 0x0000000800a48947 */ /* 0x008ff20003800000 */
.L_x_1402:
[----:B------:R-:W-:Y:S05]  /*a7e0*/  @P1 BRA `(.L_x_1375) ;  /* 0x0000000000181947 */ /* 0x000fea0003800000 */
[----:B------:R-:W1:Y:S01]  /*a7f0*/  S2R R2, SR_TID.X ;  /* 0x0000000000027919 */ /* 0x000e620000002100 */
[----:B---3--:R-:W-:-:S04]  /*a800*/  IMAD.MOV.U32 R0, RZ, RZ, 0x4100 ;  /* 0x00004100ff007424 */ /* 0x008fc800078e00ff */
[----:B------:R3:W-:Y:S01]  /*a810*/  SYNCS.ARRIVE.TRANS64 RZ, [R3+URZ+0x30830], R0 ;  /* 0x0308300003ff79a7 */ /* 0x0007e2000800003f */
[----:B-1----:R-:W-:-:S13]  /*a820*/  LOP3.LUT P0, RZ, R2, 0x1f, RZ, 0xc0, !PT ;  /* 0x0000001f02ff7812 */ /* 0x002fda000780c0ff */
[----:B---3--:R-:W-:Y:S05]  /*a830*/  @!P0 BRA `(.L_x_1375) ;  /* 0x0000000000048947 */ /* 0x008fea0003800000 */
[----:B------:R-:W-:Y:S01]  /*a840*/  BPT.TRAP 0x1 ;  /* 0x000000040000795c */ /* 0x000fe20000300000 */
.L_x_1375:
        /* <DEDUP_REMOVED lines=40> */
.L_x_1356:
[----:B------:R-:W-:Y:S05]  /*aad0*/  BSYNC B0 ;  /* 0x0000000000007941 */ /* 0x000fea0003800000 */
.L_x_1354:
[----:B------:R-:W-:-:S03]  /*aae0*/  UMOV UR7, 0xffffffff ;  /* 0xffffffff00077882 */ /* 0x000fc60000000000 */
[----:B------:R-:W-:Y:S05]  /*aaf0*/  BRA.DIV UR7, `(.L_x_1376) ;  /* 0x0000000607f07947 */ /* 0x000fea000b800000 */
[----:B------:R-:W-:-:S13]  /*ab00*/  ELECT P6, URZ, PT ;  /* 0x00000000003f782f */ /* 0x000fda00038c0000 */
.L_x_1405:
[----:B------:R-:W-:Y:S05]  /*ab10*/  @!P6 BRA `(.L_x_1244) ;  /* 0x000000000084e947 */ /* 0x000fea0003800000 */
[----:B------:R-:W-:-:S06]  /*ab20*/  ULOP3.LUT UR7, UR38, 0x2, URZ, 0xfc, !UPT ;  /* 0x0000000226077892 */ /* 0x000fcc000f8efc3f */
[----:B------:R-:W-:-:S05]  /*ab30*/  IMAD.U32 R2, RZ, RZ, UR7 ;  /* 0x00000007ff027e24 */ /* 0x000fca000f8e00ff */
[----:B------:R-:W-:-:S13]  /*ab40*/  ISETP.NE.AND P2, PT, R2, 0x3, PT ;  /* 0x000000030200780c */ /* 0x000fda0003f45270 */
[----:B------:R-:W-:Y:S05]  /*ab50*/  @!P2 BRA `(.L_x_1377) ;  /* 0x000000000004a947 */ /* 0x000fea0003800000 */
[----:B------:R-:W-:Y:S01]  /*ab60*/  BPT.TRAP 0x1 ;  /* 0x000000040000795c */ /* 0x000fe20000300000 */
.L_x_1377:
        /* <DEDUP_REMOVED lines=15> */
.L_x_1406:
[----:B------:R-:W2:Y:S02]  /*ac60*/  SYNCS.PHASECHK.TRANS64.TRYWAIT P0, [R3+URZ], R2 ;  /* 0x00000002030075a7 */ /* 0x000ea4000800017f */
[----:B--2---:R-:W-:Y:S05]  /*ac70*/  @!P0 BRA `(.L_x_1379) ;  /* 0x0000000400c48947 */ /* 0x004fea0003800000 */
.L_x_1407:
[----:B------:R-:W-:Y:S05]  /*ac80*/  @!P2 BRA `(.L_x_1380) ;  /* 0x000000000004a947 */ /* 0x000fea0003800000 */
[----:B------:R-:W-:Y:S01]  /*ac90*/  BPT.TRAP 0x1 ;  /* 0x000000040000795c */ /* 0x000fe20000300000 */
.L_x_1380:
[----:B--2---:R-:W-:-:S04]  /*aca0*/  VIADD R3, R7, 0x30840 ;  /* 0x0003084007037836 */ /* 0x004fc80000000000 */
[----:B------:R-:W-:-:S04]  /*acb0*/  IMAD R0, R0, 0x8, R3 ;  /* 0x0000000800007824 */ /* 0x000fc800078e0203 */
[----:B------:R-:W2:Y:S02]  /*acc0*/  SYNCS.PHASECHK.TRANS64.TRYWAIT P0, [R0+URZ], R5 ;  /* 0x00000005000075a7 */ /* 0x000ea4000800017f */
[----:B--2---:R-:W-:Y:S05]  /*acd0*/  @!P0 BRA `(.L_x_1381) ;  /* 0x0000000400c08947 */ /* 0x004fea0003800000 */
.L_x_1408:
[----:B------:R-:W-:-:S07]  /*ace0*/  IMAD R3, R4, 0x8, R3 ;  /* 0x0000000804037824 */ /* 0x000fce00078e0203 */
.L_x_1382:
[----:B---3--:R3:W4:Y:S02]  /*acf0*/  SYNCS.PHASECHK.TRANS64.TRYWAIT P0, [R3+URZ], R2 ;  /* 0x00000002030075a7 */ /* 0x008724000800017f */
[----:B----4-:R-:W-:Y:S05]  /*ad00*/  @!P0 NANOSLEEP.SYNCS 0x989680 ;  /* 0x009896800000895d */ /* 0x010fea0003900000 */
[----:B------:R-:W4:Y:S02]  /*ad10*/  @!P0 SYNCS.PHASECHK.TRANS64 P0, [R3+URZ], R2 ;  /* 0x00000002030085a7 */ /* 0x000f24000800007f */
[----:B----4-:R-:W-:Y:S05]  /*ad20*/  @!P0 BRA `(.L_x_1382) ;  /* 0xfffffffc00f08947 */ /* 0x010fea000383ffff */
.L_x_1244:
[----:B------:R-:W-:Y:S05]  /*ad30*/  BSYNC B6 ;  /* 0x0000000000067941 */ /* 0x000fea0003800000 */
.L_x_1241:
[----:B------:R-:W-:Y:S05]  /*ad40*/  EXIT ;  /* 0x000000000000794d */ /* 0x000fea0003800000 */
.L_x_1251:
[----:B------:R-:W-:Y:S02]  /*ad50*/  IMAD.MOV.U32 R12, RZ, RZ, RZ ;  /* 0x000000ffff0c7224 */ /* 0x000fe400078e00ff */
[----:B------:R-:W-:Y:S02]  /*ad60*/  IMAD.MOV.U32 R11, RZ, RZ, 0x1f ;  /* 0x0000001fff0b7424 */ /* 0x000fe400078e00ff */
[----:B------:R-:W-:-:S07]  /*ad70*/  IMAD.MOV.U32 R15, RZ, RZ, -0x1 ;  /* 0xffffffffff0f7424 */ /* 0x000fce00078e00ff */
[----:B------:R-:W-:Y:S05]  /*ad80*/  WARPSYNC.COLLECTIVE R15, `(.L_x_1383) ;  /* 0x000000000f087348 */ /* 0x000fea0003c00000 */
[----:B------:R1:W2:Y:S02]  /*ad90*/  SHFL.IDX P6, R14, R13, R12, R11 ;  /* 0x0000000c0d0e7389 */ /* 0x0002a400000c000b */
[----:B-12---:R-:W-:Y:S01]  /*ada0*/  ENDCOLLECTIVE ;  /* 0x000000000000791b */ /* 0x006fe20003800000 */
.L_x_1383:
[----:B------:R-:W-:Y:S05]  /*adb0*/  BRA `(.L_x_1384) ;  /* 0xffffff6400107947 */ /* 0x000fea000383ffff */
.L_x_1253:
        /* <DEDUP_REMOVED lines=8> */
.L_x_1257:
[----:B---3--:R3:W4:Y:S02]  /*ae40*/  SYNCS.PHASECHK.TRANS64.TRYWAIT P0, [R0+URZ+0x30810], R191 ;  /* 0x030810bf000075a7 */ /* 0x008724000800017f */
[----:B----4-:R-:W-:Y:S05]  /*ae50*/  @!P0 NANOSLEEP.SYNCS 0x989680 ;  /* 0x009896800000895d */ /* 0x010fea0003900000 */
[----:B------:R-:W4:Y:S02]  /*ae60*/  @!P0 SYNCS.PHASECHK.TRANS64 P0, [R0+URZ+0x30810], R191 ;  /* 0x030810bf000085a7 */ /* 0x000f24000800007f */
[----:B----4-:R-:W-:Y:S05]  /*ae70*/  @!P0 BRA `(.L_x_1257) ;  /* 0xfffffffc00f08947 */ /* 0x010fea000383ffff */
[----:B------:R-:W-:Y:S05]  /*ae80*/  BRA `(.L_x_1256) ;  /* 0xffffff6c00047947 */ /* 0x000fea000383ffff */
.L_x_1261:
[----:B--2---:R2:W1:Y:S02]  /*ae90*/  SYNCS.PHASECHK.TRANS64.TRYWAIT P0, [R0+URZ+0x30830], R191 ;  /* 0x030830bf000075a7 */ /* 0x004464000800017f */
[----:B-1----:R-:W-:Y:S05]  /*aea0*/  @!P0 NANOSLEEP.SYNCS 0x989680 ;  /* 0x009896800000895d */ /* 0x002fea0003900000 */
[----:B------:R-:W1:Y:S02]  /*aeb0*/  @!P0 SYNCS.PHASECHK.TRANS64 P0, [R0+URZ+0x30830], R191 ;  /* 0x030830bf000085a7 */ /* 0x000e64000800007f */
[----:B-1----:R-:W-:Y:S05]  /*aec0*/  @!P0 BRA `(.L_x_1261) ;  /* 0xfffffffc00f08947 */ /* 0x002fea000383ffff */
[----:B------:R-:W-:Y:S05]  /*aed0*/  BRA `(.L_x_1260) ;  /* 0xffffff74001c7947 */ /* 0x000fea000383ffff */
.L_x_1310:
[----:B------:R-:W-:Y:S01]  /*aee0*/  BSSY B0, `(.L_x_1385) ;  /* 0x0000005000007945 */ /* 0x000fe20003800000 */
[----:B------:R-:W-:-:S07]  /*aef0*/  IMAD.MOV.U32 R15, RZ, RZ, -0x1 ;  /* 0xffffffffff0f7424 */ /* 0x000fce00078e00ff */
[----:B------:R-:W-:Y:S05]  /*af00*/  WARPSYNC.COLLECTIVE R15, `(.L_x_1386) ;  /* 0x000000000f087348 */ /* 0x000fea0003c00000 */
[----:B------:R-:W-:Y:S01]  /*af10*/  NOP ;  /* 0x0000000000007918 */ /* 0x000fe20000000000 */
[----:B------:R-:W-:Y:S01]  /*af20*/  ENDCOLLECTIVE ;  /* 0x000000000000791b */ /* 0x000fe20003800000 */
.L_x_1386:
[----:B------:R-:W-:Y:S05]  /*af30*/  BSYNC B0 ;  /* 0x0000000000007941 */ /* 0x000fea0003800000 */
.L_x_1385:
[----:B------:R-:W-:Y:S05]  /*af40*/  BRA `(.L_x_1387) ;  /* 0xffffffc400907947 */ /* 0x000fea000383ffff */
.L_x_1323:
[----:B------:R-:W-:Y:S01]  /*af50*/  BSSY B0, `(.L_x_1388) ;  /* 0x0000005000007945 */ /* 0x000fe20003800000 */
[----:B------:R-:W-:-:S07]  /*af60*/  IMAD.MOV.U32 R15, RZ, RZ, -0x1 ;  /* 0xffffffffff0f7424 */ /* 0x000fce00078e00ff */
[----:B------:R-:W-:Y:S05]  /*af70*/  WARPSYNC.COLLECTIVE R15, `(.L_x_1389) ;  /* 0x000000000f087348 */ /* 0x000fea0003c00000 */
[----:B------:R-:W-:Y:S01]  /*af80*/  NOP ;  /* 0x0000000000007918 */ /* 0x000fe20000000000 */
[----:B------:R-:W-:Y:S01]  /*af90*/  ENDCOLLECTIVE ;  /* 0x000000000000791b */ /* 0x000fe20003800000 */
.L_x_1389:
[----:B------:R-:W-:Y:S05]  /*afa0*/  BSYNC B0 ;  /* 0x0000000000007941 */ /* 0x000fea0003800000 */
.L_x_1388:
[----:B------:R-:W-:Y:S05]  /*afb0*/  BRA `(.L_x_1390) ;  /* 0xffffffcc00147947 */ /* 0x000fea000383ffff */
.L_x_1335:
[----:B------:R-:W-:Y:S01]  /*afc0*/  BSSY B0, `(.L_x_1391) ;  /* 0x0000005000007945 */ /* 0x000fe20003800000 */
[----:B------:R-:W-:-:S07]  /*afd0*/  IMAD.MOV.U32 R15, RZ, RZ, -0x1 ;  /* 0xffffffffff0f7424 */ /* 0x000fce00078e00ff */
[----:B------:R-:W-:Y:S05]  /*afe0*/  WARPSYNC.COLLECTIVE R15, `(.L_x_1392) ;  /* 0x000000000f087348 */ /* 0x000fea0003c00000 */
[----:B------:R-:W-:Y:S01]  /*aff0*/  NOP ;  /* 0x0000000000007918 */ /* 0x000fe20000000000 */
[----:B------:R-:W-:Y:S01]  /*b000*/  ENDCOLLECTIVE ;  /* 0x000000000000791b */ /* 0x000fe20003800000 */
.L_x_1392:
[----:B------:R-:W-:Y:S05]  /*b010*/  BSYNC B0 ;  /* 0x0000000000007941 */ /* 0x000fea0003800000 */
.L_x_1391:
[----:B------:R-:W-:Y:S05]  /*b020*/  BRA `(.L_x_1393) ;  /* 0xffffffd000347947 */ /* 0x000fea000383ffff */
.L_x_1357:
[----:B-1----:R1:W2:Y:S02]  /*b030*/  SYNCS.PHASECHK.TRANS64.TRYWAIT P0, [R16+URZ+0x30820], R3 ;  /* 0x03082003100075a7 */ /* 0x0022a4000800017f */
[----:B--2---:R-:W-:Y:S05]  /*b040*/  @!P0 NANOSLEEP.SYNCS 0x989680 ;  /* 0x009896800000895d */ /* 0x004fea0003900000 */
[----:B------:R-:W2:Y:S02]  /*b050*/  @!P0 SYNCS.PHASECHK.TRANS64 P0, [R16+URZ+0x30820], R3 ;  /* 0x03082003100085a7 */ /* 0x000ea4000800007f */
[----:B--2---:R-:W-:Y:S05]  /*b060*/  @!P0 BRA `(.L_x_1357) ;  /* 0xfffffffc00f08947 */ /* 0x004fea000383ffff */
[----:B------:R-:W-:Y:S05]  /*b070*/  BRA `(.L_x_1394) ;  /* 0xffffffe000047947 */ /* 0x000fea000383ffff */
.L_x_1361:
[----:B-1----:R1:W3:Y:S02]  /*b080*/  SYNCS.PHASECHK.TRANS64.TRYWAIT P1, [R16+URZ+0x30840], R21 ;  /* 0x03084015100075a7 */ /* 0x0022e4000802017f */
[----:B---3--:R-:W-:Y:S05]  /*b090*/  @!P1 NANOSLEEP.SYNCS 0x989680 ;  /* 0x009896800000995d */ /* 0x008fea0003900000 */
[----:B------:R-:W3:Y:S02]  /*b0a0*/  @!P1 SYNCS.PHASECHK.TRANS64 P1, [R16+URZ+0x30840], R21 ;  /* 0x03084015100095a7 */ /* 0x000ee4000802007f */
[----:B---3--:R-:W-:Y:S05]  /*b0b0*/  @!P1 BRA `(.L_x_1361) ;  /* 0xfffffffc00f09947 */ /* 0x008fea000383ffff */
[----:B------:R-:W-:Y:S05]  /*b0c0*/  BRA `(.L_x_1395) ;  /* 0xffffffe400c07947 */ /* 0x000fea000383ffff */
.L_x_1363:
[----:B--2---:R2:W3:Y:S02]  /*b0d0*/  SYNCS.PHASECHK.TRANS64.TRYWAIT P1, [R16+URZ+0x30828], R21 ;  /* 0x03082815100075a7 */ /* 0x0044e4000802017f */
[----:B---3--:R-:W-:Y:S05]  /*b0e0*/  @!P1 NANOSLEEP.SYNCS 0x989680 ;  /* 0x009896800000995d */ /* 0x008fea0003900000 */
[----:B------:R-:W3:Y:S02]  /*b0f0*/  @!P1 SYNCS.PHASECHK.TRANS64 P1, [R16+URZ+0x30828], R21 ;  /* 0x03082815100095a7 */ /* 0x000ee4000802007f */
[----:B---3--:R-:W-:Y:S05]  /*b100*/  @!P1 BRA `(.L_x_1363) ;  /* 0xfffffffc00f09947 */ /* 0x008fea000383ffff */
[----:B------:R-:W-:Y:S05]  /*b110*/  BRA `(.L_x_1396) ;  /* 0xffffffe800547947 */ /* 0x000fea000383ffff */
.L_x_1365:
[----:B---3--:R3:W4:Y:S02]  /*b120*/  SYNCS.PHASECHK.TRANS64.TRYWAIT P1, [R16+URZ+0x30848], R21 ;  /* 0x03084815100075a7 */ /* 0x008724000802017f */
[----:B----4-:R-:W-:Y:S05]  /*b130*/  @!P1 NANOSLEEP.SYNCS 0x989680 ;  /* 0x009896800000995d */ /* 0x010fea0003900000 */
[----:B------:R-:W4:Y:S02]  /*b140*/  @!P1 SYNCS.PHASECHK.TRANS64 P1, [R16+URZ+0x30848], R21 ;  /* 0x03084815100095a7 */ /* 0x000f24000802007f */
[----:B----4-:R-:W-:Y:S05]  /*b150*/  @!P1 BRA `(.L_x_1365) ;  /* 0xfffffffc00f09947 */ /* 0x010fea000383ffff */
[----:B------:R-:W-:Y:S05]  /*b160*/  BRA `(.L_x_1397) ;  /* 0xffffffe800e87947 */ /* 0x000fea000383ffff */
.L_x_1367:
[----:B------:R-:W-:-:S07]  /*b170*/  SHF.L.U32 R5, R11, 0x1f, RZ ;  /* 0x0000001f0b057819 */ /* 0x000fce00000006ff */
.L_x_1398:
[----:B------:R1:W1:Y:S02]  /*b180*/  SYNCS.PHASECHK.TRANS64.TRYWAIT P1, [R16+URZ+0x30820], R5 ;  /* 0x03082005100075a7 */ /* 0x000264000802017f */
[----:B-1----:R-:W-:Y:S05]  /*b190*/  @!P1 NANOSLEEP.SYNCS 0x989680 ;  /* 0x009896800000995d */ /* 0x002fea0003900000 */
[----:B------:R-:W1:Y:S02]  /*b1a0*/  @!P1 SYNCS.PHASECHK.TRANS64 P1, [R16+URZ+0x30820], R5 ;  /* 0x03082005100095a7 */ /* 0x000e64000802007f */
[----:B-1----:R-:W-:Y:S05]  /*b1b0*/  @!P1 BRA `(.L_x_1398) ;  /* 0xfffffffc00f09947 */ /* 0x002fea000383ffff */
[----:B------:R-:W-:Y:S05]  /*b1c0*/  BRA `(.L_x_1399) ;  /* 0xffffffec00647947 */ /* 0x000fea000383ffff */
.L_x_1370:
[----:B-1----:R1:W3:Y:S02]  /*b1d0*/  SYNCS.PHASECHK.TRANS64.TRYWAIT P1, [R16+URZ+0x30840], R13 ;  /* 0x0308400d100075a7 */ /* 0x0022e4000802017f */
[----:B---3--:R-:W-:Y:S05]  /*b1e0*/  @!P1 NANOSLEEP.SYNCS 0x989680 ;  /* 0x009896800000995d */ /* 0x008fea0003900000 */
[----:B------:R-:W3:Y:S02]  /*b1f0*/  @!P1 SYNCS.PHASECHK.TRANS64 P1, [R16+URZ+0x30840], R13 ;  /* 0x0308400d100095a7 */ /* 0x000ee4000802007f */
[----:B---3--:R-:W-:Y:S05]  /*b200*/  @!P1 BRA `(.L_x_1370) ;  /* 0xfffffffc00f09947 */ /* 0x008fea000383ffff */
[----:B------:R-:W-:Y:S05]  /*b210*/  BRA `(.L_x_1400) ;  /* 0xfffffff000187947 */ /* 0x000fea000383ffff */
.L_x_1372:
[----:B--2---:R2:W3:Y:S02]  /*b220*/  SYNCS.PHASECHK.TRANS64.TRYWAIT P1, [R16+URZ+0x30828], R13 ;  /* 0x0308280d100075a7 */ /* 0x0044e4000802017f */
[----:B---3--:R-:W-:Y:S05]  /*b230*/  @!P1 NANOSLEEP.SYNCS 0x989680 ;  /* 0x009896800000995d */ /* 0x008fea0003900000 */
[----:B------:R-:W3:Y:S02]  /*b240*/  @!P1 SYNCS.PHASECHK.TRANS64 P1, [R16+URZ+0x30828], R13 ;  /* 0x0308280d100095a7 */ /* 0x000ee4000802007f */
[----:B---3--:R-:W-:Y:S05]  /*b250*/  @!P1 BRA `(.L_x_1372) ;  /* 0xfffffffc00f09947 */ /* 0x008fea000383ffff */
[----:B------:R-:W-:Y:S05]  /*b260*/  BRA `(.L_x_1401) ;  /* 0xfffffff000a07947 */ /* 0x000fea000383ffff */
.L_x_1374:
[----:B---3--:R3:W1:Y:S02]  /*b270*/  SYNCS.PHASECHK.TRANS64.TRYWAIT P0, [R3+URZ+0x30840], R0 ;  /* 0x03084000030075a7 */ /* 0x008664000800017f */
[----:B-1----:R-:W-:Y:S05]  /*b280*/  @!P0 NANOSLEEP.SYNCS 0x989680 ;  /* 0x009896800000895d */ /* 0x002fea0003900000 */
[----:B------:R-:W1:Y:S02]  /*b290*/  @!P0 SYNCS.PHASECHK.TRANS64 P0, [R3+URZ+0x30840], R0 ;  /* 0x03084000030085a7 */ /* 0x000e64000800007f */
[----:B-1----:R-:W-:Y:S05]  /*b2a0*/  @!P0 BRA `(.L_x_1374) ;  /* 0xfffffffc00f08947 */ /* 0x002fea000383ffff */
[----:B------:R-:W-:Y:S05]  /*b2b0*/  BRA `(.L_x_1402) ;  /* 0xfffffff400487947 */ /* 0x000fea000383ffff */
.L_x_1376:
[----:B------:R-:W-:Y:S01]  /*b2c0*/  BSSY B0, `(.L_x_1403) ;  /* 0x0000006000007945 */ /* 0x000fe20003800000 */
[----:B------:R-:W-:-:S07]  /*b2d0*/  IMAD.MOV.U32 R15, RZ, RZ, -0x1 ;  /* 0xffffffffff0f7424 */ /* 0x000fce00078e00ff */
[----:B------:R-:W-:Y:S05]  /*b2e0*/  WARPSYNC.COLLECTIVE R15, `(.L_x_1404) ;  /* 0x000000000f0c7348 */ /* 0x000fea0003c00000 */
[----:B------:R-:W-:Y:S02]  /*b2f0*/  ELECT P6, UR62, PT ;  /* 0x00000000003e782f */ /* 0x000fe400038c0000 */
[----:B------:R-:W-:Y:S01]  /*b300*/  MOV R14, UR62 ;  /* 0x0000003e000e7c02 */ /* 0x000fe20008000f00 */
[----:B------:R-:W-:Y:S10]  /*b310*/  ENDCOLLECTIVE ;  /* 0x000000000000791b */ /* 0x000ff40003800000 */
.L_x_1404:
[----:B------:R-:W-:Y:S05]  /*b320*/  BSYNC B0 ;  /* 0x0000000000007941 */ /* 0x000fea0003800000 */
.L_x_1403:
[----:B------:R-:W-:Y:S05]  /*b330*/  BRA `(.L_x_1405) ;  /* 0xfffffff400f47947 */ /* 0x000fea000383ffff */
.L_x_1378:
[----:B-1----:R1:W2:Y:S02]  /*b340*/  SYNCS.PHASECHK.TRANS64.TRYWAIT P0, [R6+URZ], R5 ;  /* 0x00000005060075a7 */ /* 0x0022a4000800017f */
[----:B--2---:R-:W-:Y:S05]  /*b350*/  @!P0 NANOSLEEP.SYNCS 0x989680 ;  /* 0x009896800000895d */ /* 0x004fea0003900000 */
[----:B------:R-:W2:Y:S02]  /*b360*/  @!P0 SYNCS.PHASECHK.TRANS64 P0, [R6+URZ], R5 ;  /* 0x00000005060085a7 */ /* 0x000ea4000800007f */
[----:B--2---:R-:W-:Y:S05]  /*b370*/  @!P0 BRA `(.L_x_1378) ;  /* 0xfffffffc00f08947 */ /* 0x004fea000383ffff */
[----:B------:R-:W-:Y:S05]  /*b380*/  BRA `(.L_x_1406) ;  /* 0xfffffff800347947 */ /* 0x000fea000383ffff */
.L_x_1379:
[----:B--2---:R2:W3:Y:S02]  /*b390*/  SYNCS.PHASECHK.TRANS64.TRYWAIT P0, [R3+URZ], R2 ;  /* 0x00000002030075a7 */ /* 0x0044e4000800017f */
[----:B---3--:R-:W-:Y:S05]  /*b3a0*/  @!P0 NANOSLEEP.SYNCS 0x989680 ;  /* 0x009896800000895d */ /* 0x008fea0003900000 */
[----:B------:R-:W3:Y:S02]  /*b3b0*/  @!P0 SYNCS.PHASECHK.TRANS64 P0, [R3+URZ], R2 ;  /* 0x00000002030085a7 */ /* 0x000ee4000800007f */
[----:B---3--:R-:W-:Y:S05]  /*b3c0*/  @!P0 BRA `(.L_x_1379) ;  /* 0xfffffffc00f08947 */ /* 0x008fea000383ffff */
[----:B------:R-:W-:Y:S05]  /*b3d0*/  BRA `(.L_x_1407) ;  /* 0xfffffff800287947 */ /* 0x000fea000383ffff */
.L_x_1381:
[----:B--2---:R2:W3:Y:S02]  /*b3e0*/  SYNCS.PHASECHK.TRANS64.TRYWAIT P0, [R0+URZ], R5 ;  /* 0x00000005000075a7 */ /* 0x0044e4000800017f */
[----:B---3--:R-:W-:Y:S05]  /*b3f0*/  @!P0 NANOSLEEP.SYNCS 0x989680 ;  /* 0x009896800000895d */ /* 0x008fea0003900000 */
[----:B------:R-:W3:Y:S02]  /*b400*/  @!P0 SYNCS.PHASECHK.TRANS64 P0, [R0+URZ], R5 ;  /* 0x00000005000085a7 */ /* 0x000ee4000800007f */
[----:B---3--:R-:W-:Y:S05]  /*b410*/  @!P0 BRA `(.L_x_1381) ;  /* 0xfffffffc00f08947 */ /* 0x008fea000383ffff */
[----:B------:R-:W-:Y:S05]  /*b420*/  BRA `(.L_x_1408) ;  /* 0xfffffff8002c7947 */ /* 0x000fea000383ffff */
.L_x_1409:
        /* <DEDUP_REMOVED lines=13> */
.L_x_3662:


//--------------------- .text._ZN7cutlass13device_kernelIN5flash11enable_sm90INS1_16FlashAttnBwdSm90INS1_25CollectiveMainloopBwdSm90ILi2ELi2ELi2EN4cute5tupleIJNS5_1CILi1EEES8_S8_EEENS6_IJNS7_ILi64EEENS7_ILi128EEESB_EEENS_10bfloat16_tEfNS_4arch4Sm90ELb0ELb1ELb1ELb0ELb0ELb1ELb0ELb0ELi2ELi1ELi2ELi1ELb0EEENS1_24CollectiveEpilogueBwdGQAISC_fSF_Li256ELb0ELb0EEENS1_19SingleTileSchedulerILb0ELb0ELb0ELi128EEEEEEEEEvNT_6ParamsE --------------------------
	.section	.text._ZN7cutlass13device_kernelIN5flash11enable_sm90INS1_16FlashAttnBwdSm90INS1_25CollectiveMainloopBwdSm90ILi2ELi2ELi2EN4cute5tupleIJNS5_1CILi1EEES8_S8_EEENS6_IJNS7_ILi64EEENS7_ILi128EEESB_EEENS_10bfloat16_tEfNS_4arch4Sm90ELb0ELb1ELb1ELb0ELb0ELb1ELb0ELb0ELi2ELi1ELi2ELi1ELb0EEENS1_24CollectiveEpilogueBwdGQAISC_fSF_Li256ELb0ELb0EEENS1_19SingleTileSchedulerILb0ELb0ELb0ELi128EEEEEEEEEvNT_6ParamsE,"ax",@progbits
	.align	128
.text._ZN7cutlass13device_kernelIN5flash11enable_sm90INS1_16FlashAttnBwdSm90INS1_25CollectiveMainloopBwdSm90ILi2ELi2ELi2EN4cute5tupleIJNS5_1CILi1EEES8_S8_EEENS6_IJNS7_ILi64EEENS7_ILi128EEESB_EEENS_10bfloat16_tEfNS_4arch4Sm90ELb0ELb1ELb1ELb0ELb0ELb1ELb0ELb0ELi2ELi1ELi2ELi1ELb0EEENS1_24CollectiveEpilogueBwdGQAISC_fSF_Li256ELb0ELb0EEENS1_19SingleTileSchedulerILb0ELb0ELb0ELi128EEEEEEEEEvNT_6ParamsE:
        .type           _ZN7cutlass13device_kernelIN5flash11enable_sm90INS1_16FlashAttnBwdSm90INS1_25CollectiveMainloopBwdSm90ILi2ELi2ELi2EN4cute5tupleIJNS5_1CILi1EEES8_S8_EEENS6_IJNS7_ILi64EEENS7_ILi128EEESB_EEENS_10bfloat16_tEfNS_4arch4Sm90ELb0ELb1ELb1ELb0ELb0ELb1ELb0ELb0ELi2ELi1ELi2ELi1ELb0EEENS1_24CollectiveEpilogueBwdGQAISC_fSF_Li256ELb0ELb0EEENS1_19SingleTileSchedulerILb0ELb0ELb0ELi128EEEEEEEEEvNT_6ParamsE,@function
        .size           _ZN7cutlass13device_kernelIN5flash11enable_sm90INS1_16FlashAttnBwdSm90INS1_25CollectiveMainloopBwdSm90ILi2ELi2ELi2EN4cute5tupleIJNS5_1CILi1EEES8_S8_EEENS6_IJNS7_ILi64EEENS7_ILi128EEESB_EEENS_10bfloat16_tEfNS_4arch4Sm90ELb0ELb1ELb1ELb0ELb0ELb1ELb0ELb0ELi2ELi1ELi2ELi1ELb0EEENS1_24CollectiveEpilogueBwdGQAISC_fSF_Li256ELb0ELb0EEENS1_19SingleTileSchedulerILb0ELb0ELb0ELi128EEEEEEEEEvNT_6ParamsE,(.L_x_3663 - _ZN7cutlass13device_kernelIN5flash11enable_sm90INS1_16FlashAttnBwdSm90INS1_25CollectiveMainloopBwdSm90ILi2ELi2ELi2EN4cute5tupleIJNS5_1CILi1EEES8_S8_EEENS6_IJNS7_ILi64EEENS7_ILi128EEESB_EEENS_10bfloat16_tEfNS_4arch4Sm90ELb0ELb1ELb1ELb0ELb0ELb1ELb0ELb0ELi2ELi1ELi2ELi1ELb0EEENS1_24CollectiveEpilogueBwdGQAISC_fSF_Li256ELb0ELb0EEENS1_19SingleTileSchedulerILb0ELb0ELb0ELi128EEEEEEEEEvNT_6ParamsE)
        .other          _ZN7cutlass13device_kernelIN5flash11enable_sm90INS1_16FlashAttnBwdSm90INS1_25CollectiveMainloopBwdSm90ILi2ELi2ELi2EN4cute5tupleIJNS5_1CILi1EEES8_S8_EEENS6_IJNS7_ILi64EEENS7_ILi128EEESB_EEENS_10bfloat16_tEfNS_4arch4Sm90ELb0ELb1ELb1ELb0ELb0ELb1ELb0ELb0ELi2ELi1ELi2ELi1ELb0EEENS1_24CollectiveEpilogueBwdGQAISC_fSF_Li256ELb0ELb0EEENS1_19SingleTileSchedulerILb0ELb0ELb0ELi128EEEEEEEEEvNT_6ParamsE,@"STO_CUDA_ENTRY STV_DEFAULT"
_ZN7cutlass13device_kernelIN5flash11enable_sm90INS1_16FlashAttnBwdSm90INS1_25CollectiveMainloopBwdSm90ILi2ELi2ELi2EN4cute5tupleIJNS5_1CILi1EEES8_S8_EEENS6_IJNS7_ILi64EEENS7_ILi128EEESB_EEENS_10bfloat16_tEfNS_4arch4Sm90ELb0ELb1ELb1ELb0ELb0ELb1ELb0ELb0ELi2ELi1ELi2ELi1ELb0EEENS1_24CollectiveEpilogueBwdGQAISC_fSF_Li256ELb0ELb0EEENS1_19SingleTileSchedulerILb0ELb0ELb0ELi128EEEEEEEEEvNT_6ParamsE:
        /* <DEDUP_REMOVED lines=24> */
.L_x_1411:
[----:B------:R-:W-:Y:S05]  /*0180*/  BSYNC B0 ;  /* 0x0000000000007941 */ /* 0x000fea0003800000 */
.L_x_1410:
        /* <DEDUP_REMOVED lines=37> */
.L_x_1412:
        /* <DEDUP_REMOVED lines=22> */
.L_x_1413:
[----:B------:R-:W-:Y:S01]  /*0540*/  PLOP3.LUT P0, PT, PT, PT, UP0, 0x80, 0x0 ;  /* 0x000000000000781c */ /* 0x000fe20003f0f008 */
[----:B------:R-:W-:Y:S01]  /*0550*/  NOP ;  /* 0x0000000000007918 */ /* 0x000fe20000000000 */
[----:B------:R-:W-:Y:S01]  /*0560*/  BSSY B6, `(.L_x_1414) ;  /* 0x00007db000067945 */ /* 0x000fe20003800000 */
[----:B-12-4-:R-:W-:Y:S10]  /*0570*/  BAR.SYNC.DEFER_BLOCKING 0x0 ;  /* 0x0000000000007b1d */ /* 0x016ff40000010000 */
[----:B------:R-:W-:Y:S05]  /*0580*/  @!P0 BRA `(.L_x_1415) ;  /* 0x0000004c00cc8947 */ /* 0x000fea0003800000 */
.L_x_1416:
        /* <DEDUP_REMOVED lines=101> */
.L_x_1418:
        /* <DEDUP_REMOVED lines=31> */
.L_x_1421:
        /* <DEDUP_REMOVED lines=15> */
.L_x_1420:
        /* <DEDUP_REMOVED lines=22> */
.L_x_1423:
        /* <DEDUP_REMOVED lines=15> */
.L_x_1422:
        /* <DEDUP_REMOVED lines=8> */
.L_x_1495:
        /* <DEDUP_REMOVED lines=23> */
.L_x_1425:
        /* <DEDUP_REMOVED lines=98> */
.L_x_1437:
[----:B------:R-:W-:-:S05]  /*1920*/  IMAD.U32 R0, RZ, RZ, UR38 ;  /* 0x00000026ff007e24 */ /* 0x000fca000f8e00ff */
[----:B------:R-:W-:-:S04]  /*1930*/  LOP3.LUT R0, R0, 0x1, RZ, 0xfc, !PT ;  /* 0x0000000100007812 */ /* 0x000fc800078efcff */
[----:B------:R-:W-:-:S13]  /*1940*/  ISETP.NE.AND P6, PT, R0, 0x3, PT ;  /* 0x000000030000780c */ /* 0x000fda0003fc5270 */
[----:B-1----:R-:W-:Y:S05]  /*1950*/  @!P6 BRA `(.L_x_1427) ;  /* 0x000000000004e947 */ /* 0x002fea0003800000 */
[----:B------:R-:W-:Y:S01]  /*1960*/  BPT.TRAP 0x1 ;  /* 0x000000040000795c */ /* 0x000fe20000300000 */
.L_x_1427:
        /* <DEDUP_REMOVED lines=8> */
.L_x_1428:
[----:B---3--:R-:W-:Y:S05]  /*19f0*/  @P0 BRA `(.L_x_1429) ;  /* 0x0000000000080947 */ /* 0x008fea0003800000 */
[----:B------:R-:W3:Y:S02]  /*1a00*/  SYNCS.PHASECHK.TRANS64.TRYWAIT P0, [R0+URZ+0x30810], R191 ;  /* 0x030810bf000075a7 */ /* 0x000ee4000800017f */
[----:B---3--:R-:W-:Y:S05]  /*1a10*/  @!P0 BRA `(.L_x_1430) ;  /* 0x0000006800808947 */ /* 0x008fea0003800000 */
.L_x_1429:
        /* <DEDUP_REMOVED lines=84> */
.L_x_1431:
[----:B------:R1:W1:Y:S01]  /*1f60*/  SYNCS.PHASECHK.TRANS64.TRYWAIT P0, [R0+URZ+0x30830], R191 ;  /* 0x030830bf000075a7 */ /* 0x000262000800017f */
[----:B------:R-:W-:Y:S05]  /*1f70*/  @!P6 BRA `(.L_x_1432) ;  /* 0x000000000004e947 */ /* 0x000fea0003800000 */
[----:B------:R-:W-:Y:S01]  /*1f80*/  BPT.TRAP 0x1 ;  /* 0x000000040000795c */ /* 0x000fe20000300000 */
.L_x_1432:
        /* <DEDUP_REMOVED lines=52> */
.L_x_1433:
        /* <DEDUP_REMOVED lines=539> */
.L_x_1435:
        /* <DEDUP_REMOVED lines=49> */
.L_x_1436:
        /* <DEDUP_REMOVED lines=78> */
.L_x_1419:
[----:B------:R-:W-:Y:S05]  /*4c70*/  @P0 BRA `(.L_x_1417) ;  /* 0x0000003400a40947 */ /* 0x000fea0003800000 */
[----:B------:R-:W2:Y:S01]  /*4c80*/  S2R R4, SR_TID.X ;  /* 0x0000000000047919 */ /* 0x000ea20000002100 */
[----:B------:R-:W3:Y:S01]  /*4c90*/  S2UR UR6, SR_CgaCtaId ;  /* 0x00000000000679c3 */ /* 0x000ee20000008800 */
[----:B------:R-:W-:Y:S01]  /*4ca0*/  ULDC UR7, c[0x0][0x850] ;  /* 0x0002140000077ab9 */ /* 0x000fe20000000800 */
[----:B------:R-:W-:Y:S01]  /*4cb0*/  UMOV UR4, 0x400 ;  /* 0x0000040000047882 */ /* 0x000fe20000000000 */
[----:B------:R-:W-:Y:S01]  /*4cc0*/  UISETP.NE.AND UP0, UPT, UR7, 0x1, UPT ;  /* 0x000000010700788c */ /* 0x000fe2000bf05270 */
[----:B------:R-:W-:Y:S01]  /*4cd0*/  BSSY B0, `(.L_x_1438) ;  /* 0x0000056000007945 */ /* 0x000fe20003800000 */
[----:B------:R-:W-:Y:S01]  /*4ce0*/  ULDC.64 UR12, c[0x0][0x818] ;  /* 0x00020600000c7ab9 */ /* 0x000fe20000000a00 */
[----:B------:R-:W-:Y:S01]  /*4cf0*/  ULDC.64 UR14, c[0x0][0x820] ;  /* 0x00020800000e7ab9 */ /* 0x000fe20000000a00 */
[----:B------:R-:W-:Y:S01]  /*4d00*/  ULDC.64 UR16, c[0x0][0x848] ;  /* 0x0002120000107ab9 */ /* 0x000fe20000000a00 */
[----:B------:R-:W4:Y:S06]  /*4d10*/  S2UR UR5, SR_CTAID.Y ;  /* 0x00000000000579c3 */ /* 0x000f2c0000002600 */
[----:B------:R-:W-:-:S02]  /*4d20*/  @UP0 ULDC UR9, c[0x0][0x858] ;  /* 0x0002160000090ab9 */ /* 0x000fc40000000800 */
[----:B------:R-:W5:Y:S01]  /*4d30*/  S2UR UR8, SR_CTAID.X ;  /* 0x00000000000879c3 */ /* 0x000f620000002500 */
[----:B---3--:R-:W-:-:S07]  /*4d40*/  ULEA UR4, UR6, UR4, 0x18 ;  /* 0x0000000406047291 */ /* 0x008fce000f8ec03f */
[----:B------:R-:W3:Y:S01]  /*4d50*/  S2UR UR18, SR_CTAID.Z ;  /* 0x00000000001279c3 */ /* 0x000ee20000002700 */
[----:B------:R-:W-:Y:S01]  /*4d60*/  @UP0 ULDC UR6, c[0x0][0x854] ;  /* 0x0002150000060ab9 */ /* 0x000fe20000000800 */
[----:B--2---:R-:W-:Y:S01]  /*4d70*/  VIADD R5, R4, 0xffffff80 ;  /* 0xffffff8004057836 */ /* 0x004fe20000000000 */
[----:B----4-:R-:W-:-:S04]  /*4d80*/  UIMAD.WIDE.U32 UR6, UR5, UR6, URZ ;  /* 0x00000006050672a5 */ /* 0x010fc8000f8e003f */
[----:B------:R-:W-:Y:S01]  /*4d90*/  SHF.R.S32.HI R0, RZ, 0x1f, R5 ;  /* 0x0000001fff007819 */ /* 0x000fe20000011405 */
[----:B------:R-:W-:Y:S01]  /*4da0*/  @UP0 USHF.R.U32.HI UR5, URZ, UR9, UR7 ;  /* 0x000000093f050299 */ /* 0x000fe20008011607 */
[----:B------:R-:W-:Y:S01]  /*4db0*/  BAR.SYNC.DEFER_BLOCKING 0x1, 0x100 ;  /* 0x0044000000007b1d */ /* 0x000fe20000010000 */
[----:B------:R-:W-:Y:S01]  /*4dc0*/  ISETP.NE.AND P0, PT, R5, RZ, PT ;  /* 0x000000ff0500720c */ /* 0x000fe20003f05270 */
[----:B-----5:R-:W-:Y:S01]  /*4dd0*/  USHF.L.U32 UR8, UR8, 0xe, URZ ;  /* 0x0000000e08087899 */ /* 0x020fe2000800063f */
[----:B------:R-:W-:Y:S01]  /*4de0*/  LEA.HI R2, R0, R5, RZ, 0x7 ;  /* 0x0000000500027211 */ /* 0x000fe200078f38ff */
[----:B------:R-:W-:Y:S02]  /*4df0*/  USHF.R.S32.HI UR10, URZ, 0x1f, UR5 ;  /* 0x0000001f3f0a7899 */ /* 0x000fe40008011405 */
[----:B------:R-:W-:Y:S01]  /*4e00*/  USHF.R.S32.HI UR9, URZ, 0x1f, UR8 ;  /* 0x0000001f3f097899 */ /* 0x000fe20008011408 */
[C---:B------:R-:W-:Y:S01]  /*4e10*/  LOP3.LUT R0, R2.reuse, 0xfffff80, RZ, 0xc0, !PT ;  /* 0x0fffff8002007812 */ /* 0x040fe200078ec0ff */
[----:B------:R-:W-:Y:S01]  /*4e20*/  IMAD.SHL.U32 R2, R2, 0x40, RZ ;  /* 0x0000004002027824 */ /* 0x000fe200078e00ff */
[----:B------:R-:W-:-:S02]  /*4e30*/  UIMAD UR11, UR10, UR12, URZ ;  /* 0x0000000c0a0b72a4 */ /* 0x000fc4000f8e023f */
[----:B------:R-:W-:Y:S01]  /*4e40*/  UIMAD.WIDE.U32 UR6, UR5, UR12, UR8 ;  /* 0x0000000c050672a5 */ /* 0x000fe2000f8e0008 */
[----:B------:R-:W-:Y:S01]  /*4e50*/  IMAD.IADD R0, R5, 0x1, -R0 ;  /* 0x0000000105007824 */ /* 0x000fe200078e0a00 */
[----:B-1----:R-:W-:Y:S01]  /*4e60*/  LOP3.LUT R3, R2, 0x3fffe000, RZ, 0xc0, !PT ;  /* 0x3fffe00002037812 */ /* 0x002fe200078ec0ff */
[----:B------:R-:W-:-:S03]  /*4e70*/  UIMAD UR11, UR5, UR13, UR11 ;  /* 0x0000000d050b72a4 */ /* 0x000fc6000f8e020b */
[----:B------:R-:W-:Y:S01]  /*4e80*/  ULDC.64 UR12, c[0x0][0x840] ;  /* 0x00021000000c7ab9 */ /* 0x000fe20000000a00 */
[----:B------:R-:W-:Y:S01]  /*4e90*/  IMAD R0, R0, 0x4, R3 ;  /* 0x0000000400007824 */ /* 0x000fe200078e0203 */
[----:B------:R-:W-:Y:S02]  /*4ea0*/  UIMAD UR10, UR10, UR12, URZ ;  /* 0x0000000c0a0a72a4 */ /* 0x000fe4000f8e023f */
[----:B------:R-:W-:Y:S02]  /*4eb0*/  UIMAD.WIDE.U32 UR8, UR5, UR12, UR8 ;  /* 0x0000000c050872a5 */ /* 0x000fe4000f8e0008 */
[----:B------:R-:W-:Y:S01]  /*4ec0*/  LEA R0, R0, UR4, 0x2 ;  /* 0x0000000400007c11 */ /* 0x000fe2000f8e10ff */
[----:B------:R-:W-:Y:S02]  /*4ed0*/  UIMAD UR12, UR5, UR13, UR10 ;  /* 0x0000000d050c72a4 */ /* 0x000fe4000f8e020a */
[----:B---3--:R-:W-:Y:S02]  /*4ee0*/  USHF.R.S32.HI UR5, URZ, 0x1f, UR18 ;  /* 0x0000001f3f057899 */ /* 0x008fe40008011412 */
[----:B------:R1:W-:Y:S01]  /*4ef0*/  STS.128 [R0], R24 ;  /* 0x0000001800007388 */ /* 0x0003e20000000c00 */
[----:B------:R-:W-:-:S02]  /*4f00*/  UIADD3 UR7, UR7, UR11, URZ ;  /* 0x0000000b07077290 */ /* 0x000fc4000fffe03f */
[----:B------:R-:W-:Y:S01]  /*4f10*/  UIMAD UR10, UR5, UR14, URZ ;  /* 0x0000000e050a72a4 */ /* 0x000fe2000f8e023f */
[----:B------:R1:W-:Y:S01]  /*4f20*/  STS.128 [R0+0x800], R28 ;  /* 0x0008001c00007388 */ /* 0x0003e20000000c00 */
[----:B------:R-:W-:Y:S02]  /*4f30*/  UIMAD UR5, UR5, UR16, URZ ;  /* 0x00000010050572a4 */ /* 0x000fe4000f8e023f */
[----:B------:R-:W-:Y:S01]  /*4f40*/  UIADD3 UR9, UR9, UR12, URZ ;  /* 0x0000000c09097290 */ /* 0x000fe2000fffe03f */
[----:B------:R1:W-:Y:S01]  /*4f50*/  STS.128 [R0+0x1000], R32 ;  /* 0x0010002000007388 */ /* 0x0003e20000000c00 */
[----:B------:R-:W-:Y:S02]  /*4f60*/  UIMAD UR10, UR18, UR15, UR10 ;  /* 0x0000000f120a72a4 */ /* 0x000fe4000f8e020a */
[----:B------:R-:W-:Y:S01]  /*4f70*/  UIMAD.WIDE.U32 UR6, UR18, UR14, UR6 ;  /* 0x0000000e120672a5 */ /* 0x000fe2000f8e0006 */
[----:B------:R1:W-:Y:S01]  /*4f80*/  STS.128 [R0+0x1800], R36 ;  /* 0x0018002400007388 */ /* 0x0003e20000000c00 */
[----:B------:R-:W-:-:S02]  /*4f90*/  UIMAD UR5, UR18, UR17, UR5 ;  /* 0x00000011120572a4 */ /* 0x000fc4000f8e0205 */
[----:B------:R-:W-:Y:S01]  /*4fa0*/  UIMAD.WIDE.U32 UR8, UR18, UR16, UR8 ;  /* 0x00000010120872a5 */ /* 0x000fe2000f8e0008 */
[----:B------:R1:W-:Y:S01]  /*4fb0*/  STS.128 [R0+0x2000], R40 ;  /* 0x0020002800007388 */ /* 0x0003e20000000c00 */
[----:B------:R-:W-:Y:S01]  /*4fc0*/  ULDC.64 UR12, c[0x0][0x800] ;  /* 0x00020000000c7ab9 */ /* 0x000fe20000000a00 */
[----:B------:R-:W-:Y:S01]  /*4fd0*/  ULDC.64 UR14, c[0x0][0x828] ;  /* 0x00020a00000e7ab9 */ /* 0x000fe20000000a00 */
[----:B------:R-:W-:Y:S01]  /*4fe0*/  UIADD3 UR7, UR7, UR10, URZ ;  /* 0x0000000a07077290 */ /* 0x000fe2000fffe03f */
[----:B------:R1:W-:Y:S01]  /*4ff0*/  STS.128 [R0+0x2800], R44 ;  /* 0x0028002c00007388 */ /* 0x0003e20000000c00 */
[----:B------:R-:W-:Y:S02]  /*5000*/  ULEA UR12, UP0, UR6, UR12, 0x2 ;  /* 0x0000000c060c7291 */ /* 0x000fe4000f80103f */
[----:B------:R-:W-:Y:S01]  /*5010*/  UIADD3 UR5, UR9, UR5, URZ ;  /* 0x0000000509057290 */ /* 0x000fe2000fffe03f */
[----:B------:R1:W-:Y:S01]  /*5020*/  STS.128 [R0+0x3000], R48 ;  /* 0x0030003000007388 */ /* 0x0003e20000000c00 */
[----:B------:R-:W-:-:S02]  /*5030*/  ULEA UR14, UP1, UR8, UR14, 0x2 ;  /* 0x0000000e080e7291 */ /* 0x000fc4000f82103f */
[----:B------:R-:W-:Y:S01]  /*5040*/  ULEA.HI.X UR13, UR6, UR13, UR7, 0x2, UP0 ;  /* 0x0000000d060d7291 */ /* 0x000fe200080f1407 */
[----:B------:R1:W-:Y:S01]  /*5050*/  STS.128 [R0+0x3800], R52 ;  /* 0x0038003400007388 */ /* 0x0003e20000000c00 */
[----:B------:R-:W-:-:S03]  /*5060*/  ULEA.HI.X UR7, UR8, UR15, UR5, 0x2, UP1 ;  /* 0x0000000f08077291 */ /* 0x000fc600088f1405 */
        /* <DEDUP_REMOVED lines=14> */
[----:B--2---:R-:W-:Y:S06]  /*5150*/  BAR.SYNC.DEFER_BLOCKING 0x1, 0x100 ;  /* 0x0044000000007b1d */ /* 0x004fec0000010000 */
[----:B------:R-:W-:Y:S05]  /*5160*/  @P0 BRA `(.L_x_1439) ;  /* 0x0000000000300947 */ /* 0x000fea0003800000 */
[----:B------:R-:W-:Y:S01]  /*5170*/  PLOP3.LUT P0, PT, PT, PT, PT, 0x80, 0x0 ;  /* 0x000000000000781c */ /* 0x000fe20003f0f070 */
[----:B------:R-:W-:Y:S01]  /*5180*/  UMOV UR5, 0x1000 ;  /* 0x0000100000057882 */ /* 0x000fe20000000000 */
[----:B------:R-:W-:Y:S01]  /*5190*/  UMOV UR8, 0x0 ;  /* 0x0000000000087882 */ /* 0x000fe20000000000 */
[----:B------:R-:W-:Y:S01]  /*51a0*/  UMOV UR9, 0x14f00000 ;  /* 0x14f0000000097882 */ /* 0x000fe20000000000 */
[----:B------:R-:W-:-:S09]  /*51b0*/  UMOV UR6, UR14 ;  /* 0x0000000e00067c82 */ /* 0x000fd20008000000 */
.L_x_1440:
[----:B------:R-:W-:Y:S01]  /*51c0*/  @P0 ELECT P1, URZ, PT ;  /* 0x00000000003f082f */ /* 0x000fe20003820000 */
[----:B------:R2:W-:-:S12]  /*51d0*/  UBLKRED.G.S.ADD.F32.RN [UR6], [UR4], UR5, desc[UR8] ;  /* 0x00000806040073bb */ /* 0x0005d800080a1405 */
[----:B------:R-:W-:Y:S02]  /*51e0*/  @P1 PLOP3.LUT P0, PT, P1, PT, PT, 0x8, 0x0 ;  /* 0x000000000000181c */ /* 0x000fe40000f0e170 */
[----:B------:R-:W-:-:S11]  /*51f0*/  PLOP3.LUT P1, PT, PT, PT, PT, 0x8, 0x0 ;  /* 0x000000000000781c */ /* 0x000fd60003f2e170 */
[----:B--2---:R-:W-:Y:S05]  /*5200*/  @P0 BRA.U.ANY `(.L_x_1440) ;  /* 0xfffffffd00ec0947 */ /* 0x004fea000393ffff */
[----:B------:R0:W-:Y:S01]  /*5210*/  UTMACMDFLUSH ;  /* 0x00000000000079b7 */ /* 0x0001e20000000000 */
[----:B------:R-:W-:-:S04]  /*5220*/  DEPBAR.LE SB0, 0x0 ;  /* 0x000080000000791a */ /* 0x000fc80000000000 */
.L_x_1439:
[----:B------:R-:W-:Y:S05]  /*5230*/  BSYNC B0 ;  /* 0x0000000000007941 */ /* 0x000fea0003800000 */
.L_x_1438:
        /* <DEDUP_REMOVED lines=23> */
[----:B---3--:R-:W3:Y:S02]  /*53b0*/  FENCE.VIEW.ASYNC.S ;  /* 0x00000000000073c6 */ /* 0x008ee40000000000 */
[----:B---3--:R-:W-:Y:S06]  /*53c0*/  BAR.SYNC.DEFER_BLOCKING 0x1, 0x100 ;  /* 0x0044000000007b1d */ /* 0x008fec0000010000 */
[----:B------:R-:W-:Y:S05]  /*53d0*/  @P0 BRA `(.L_x_1417) ;  /* 0x0000002c00cc0947 */ /* 0x000fea0003800000 */
[----:B------:R-:W-:Y:S01]  /*53e0*/  PLOP3.LUT P0, PT, PT, PT, PT, 0x80, 0x0 ;  /* 0x000000000000781c */ /* 0x000fe20003f0f070 */
[----:B------:R-:W-:Y:S01]  /*53f0*/  UMOV UR5, 0x1000 ;  /* 0x0000100000057882 */ /* 0x000fe20000000000 */
[----:B------:R-:W-:Y:S01]  /*5400*/  UMOV UR8, 0x0 ;  /* 0x0000000000087882 */ /* 0x000fe20000000000 */
[----:B------:R-:W-:Y:S01]  /*5410*/  UMOV UR9, 0x14f00000 ;  /* 0x14f0000000097882 */ /* 0x000fe20000000000 */
[----:B------:R-:W-:Y:S01]  /*5420*/  UMOV UR6, UR12 ;  /* 0x0000000c00067c82 */ /* 0x000fe20008000000 */
[----:B------:R-:W-:-:S08]  /*5430*/  UMOV UR7, UR13 ;  /* 0x0000000d00077c82 */ /* 0x000fd00008000000 */
.L_x_1441:
[----:B------:R-:W-:Y:S01]  /*5440*/  @P0 ELECT P1, URZ, PT ;  /* 0x00000000003f082f */ /* 0x000fe20003820000 */
[----:B------:R3:W-:-:S12]  /*5450*/  UBLKRED.G.S.ADD.F32.RN [UR6], [UR4], UR5, desc[UR8] ;  /* 0x00000806040073bb */ /* 0x0007d800080a1405 */
[----:B------:R-:W-:Y:S02]  /*5460*/  @P1 PLOP3.LUT P0, PT, P1, PT, PT, 0x8, 0x0 ;  /* 0x000000000000181c */ /* 0x000fe40000f0e170 */
[----:B------:R-:W-:-:S11]  /*5470*/  PLOP3.LUT P1, PT, PT, PT, PT, 0x8, 0x0 ;  /* 0x000000000000781c */ /* 0x000fd60003f2e170 */
[----:B---3--:R-:W-:Y:S05]  /*5480*/  @P0 BRA.U.ANY `(.L_x_1441) ;  /* 0xfffffffd00ec0947 */ /* 0x008fea000393ffff */
[----:B------:R0:W-:Y:S01]  /*5490*/  UTMACMDFLUSH ;  /* 0x00000000000079b7 */ /* 0x0001e20000000000 */
[----:B------:R-:W-:-:S04]  /*54a0*/  DEPBAR.LE SB0, 0x0 ;  /* 0x000080000000791a */ /* 0x000fc80000000000 */
[----:B------:R-:W-:Y:S05]  /*54b0*/  BRA `(.L_x_1417) ;  /* 0x0000002c00947947 */ /* 0x000fea0003800000 */
.L_x_1415:
        /* <DEDUP_REMOVED lines=40> */
.L_x_1443:
[----:B------:R-:W-:Y:S02]  /*5740*/  UISETP.GT.AND UP0, UPT, UR8, UR5, UPT ;  /* 0x000000050800728c */ /* 0x000fe4000bf04270 */
[----:B------:R-:W-:Y:S02]  /*5750*/  USHF.R.S32.HI UR14, URZ, 0x1f, UR12 ;  /* 0x0000001f3f0e7899 */ /* 0x000fe4000801140c */
[----:B------:R-:W-:Y:S02]  /*5760*/  USHF.R.S32.HI UR4, URZ, 0x1f, UR13 ;  /* 0x0000001f3f047899 */ /* 0x000fe4000801140d */
[----:B------:R-:W-:-:S13]  /*5770*/  PLOP3.LUT P0, PT, PT, PT, UP0, 0x80, 0x0 ;  /* 0x000000000000781c */ /* 0x000fda0003f0f008 */
[----:B------:R-:W-:Y:S05]  /*5780*/  @!P0 BRA `(.L_x_1417) ;  /* 0x0000002800e08947 */ /* 0x000fea0003800000 */
[----:B------:R-:W-:Y:S01]  /*5790*/  ULDC.64 UR10, c[0x0][0x2d8] ;  /* 0x0000b600000a7ab9 */ /* 0x000fe20000000a00 */
[----:B------:R-:W-:Y:S01]  /*57a0*/  ELECT P0, URZ, PT ;  /* 0x00000000003f782f */ /* 0x000fe20003800000 */
[----:B------:R-:W-:Y:S02]  /*57b0*/  UIMAD UR9, UR4, UR10, URZ ;  /* 0x0000000a040972a4 */ /* 0x000fe4000f8e023f */
[----:B------:R-:W-:Y:S02]  /*57c0*/  UIADD3 UR4, -UR5, UR8, URZ ;  /* 0x0000000805047290 */ /* 0x000fe4000fffe13f */
[----:B------:R-:W-:Y:S02]  /*57d0*/  UIMAD.WIDE.U32 UR6, UR13, UR10, URZ ;  /* 0x0000000a0d0672a5 */ /* 0x000fe4000f8e003f */
[----:B------:R-:W-:Y:S02]  /*57e0*/  ULOP3.LUT UR4, UR4, 0x1, URZ, 0xc0, !UPT ;  /* 0x0000000104047892 */ /* 0x000fe4000f8ec03f */
[----:B------:R-:W-:-:S02]  /*57f0*/  UIMAD UR9, UR13, UR11, UR9 ;  /* 0x0000000b0d0972a4 */ /* 0x000fc4000f8e0209 */
[----:B------:R-:W-:Y:S01]  /*5800*/  UISETP.NE.U32.AND UP0, UPT, UR4, 0x1, UPT ;  /* 0x000000010400788c */ /* 0x000fe2000bf05070 */
[----:B------:R-:W-:Y:S01]  /*5810*/  ULDC.64 UR10, c[0x0][0x2e0] ;  /* 0x0000b800000a7ab9 */ /* 0x000fe20000000a00 */
[----:B------:R-:W-:Y:S02]  /*5820*/  UIADD3 UR7, UR7, UR9, URZ ;  /* 0x0000000907077290 */ /* 0x000fe4000fffe03f */
[----:B------:R-:W-:Y:S02]  /*5830*/  UIMAD UR9, UR14, UR10, URZ ;  /* 0x0000000a0e0972a4 */ /* 0x000fe4000f8e023f */
[----:B------:R-:W-:Y:S01]  /*5840*/  PLOP3.LUT P1, PT, PT, PT, UP0, 0x80, 0x0 ;  /* 0x000000000000781c */ /* 0x000fe20003f2f008 */
[----:B------:R-:W-:Y:S02]  /*5850*/  UIMAD.WIDE.U32 UR6, UR12, UR10, UR6 ;  /* 0x0000000a0c0672a5 */ /* 0x000fe4000f8e0006 */
[----:B------:R-:W-:-:S04]  /*5860*/  UIMAD UR9, UR12, UR11, UR9 ;  /* 0x0000000b0c0972a4 */ /* 0x000fc8000f8e0209 */
[----:B------:R-:W-:-:S06]  /*5870*/  UIADD3 UR9, UR7, UR9, URZ ;  /* 0x0000000907097290 */ /* 0x000fcc000fffe03f */
[----:B------:R-:W-:Y:S06]  /*5880*/  @P1 BRA `(.L_x_1444) ;  /* 0x0000000000bc1947 */ /* 0x000fec0003800000 */
        /* <DEDUP_REMOVED lines=18> */
.L_x_1446:
[----:B------:R-:W-:Y:S05]  /*59b0*/  BSYNC B0 ;  /* 0x0000000000007941 */ /* 0x000fea0003800000 */
.L_x_1445:
        /* <DEDUP_REMOVED lines=19> */
.L_x_1448:
[----:B------:R-:W-:Y:S05]  /*5af0*/  BSYNC B0 ;  /* 0x0000000000007941 */ /* 0x000fea0003800000 */
.L_x_1447:
[----:B------:R-:W-:Y:S06]  /*5b00*/  BAR.ARV 0xa, 0xa0 ;  /* 0x0282800000007b1d */ /* 0x000fec0000002000 */
[----:B------:R-:W-:Y:S04]  /*5b10*/  BSSY B0, `(.L_x_1449) ;  /* 0x0000003000007945 */ /* 0x000fe80003800000 */
[----:B------:R-:W-:Y:S05]  /*5b20*/  @!P0 BRA `(.L_x_1450) ;  /* 0x0000000000048947 */ /* 0x000fea0003800000 */
[----:B------:R-:W-:-:S04]  /*5b30*/  DEPBAR.LE SB0, 0x0 ;  /* 0x000080000000791a */ /* 0x000fc80000000000 */
.L_x_1450:
[----:B------:R-:W-:Y:S05]  /*5b40*/  BSYNC B0 ;  /* 0x0000000000007941 */ /* 0x000fea0003800000 */
.L_x_1449:
[----:B------:R-:W-:Y:S06]  /*5b50*/  BAR.ARV 0xb, 0xa0 ;  /* 0x02c2800000007b1d */ /* 0x000fec0000002000 */
[----:B------:R-:W-:Y:S01]  /*5b60*/  UIADD3 UR12, UR5, 0x1, URZ ;  /* 0x00000001050c7890 */ /* 0x000fe2000fffe03f */
[----:B------:R-:W-:Y:S11]  /*5b70*/  BRA `(.L_x_1451) ;  /* 0x0000000000047947 */ /* 0x000ff60003800000 */
.L_x_1444:
[----:B------:R-:W-:-:S05]  /*5b80*/  UMOV UR12, UR5 ;  /* 0x00000005000c7c82 */ /* 0x000fca0008000000 */
.L_x_1451:
        /* <DEDUP_REMOVED lines=17> */
.L_x_1464:
        /* <DEDUP_REMOVED lines=20> */
.L_x_1453:
[----:B------:R-:W-:Y:S05]  /*5de0*/  BSYNC B0 ;  /* 0x0000000000007941 */ /* 0x000fea0003800000 */
.L_x_1452:
        /* <DEDUP_REMOVED lines=13> */
.L_x_1455:
[----:B------:R-:W-:Y:S05]  /*5ec0*/  BSYNC B0 ;  /* 0x0000000000007941 */ /* 0x000fea0003800000 */
.L_x_1454:
[----:B------:R-:W-:Y:S06]  /*5ed0*/  BAR.ARV 0xa, 0xa0 ;  /* 0x0282800000007b1d */ /* 0x000fec0000002000 */
[----:B------:R-:W-:Y:S04]  /*5ee0*/  BSSY B0, `(.L_x_1456) ;  /* 0x0000003000007945 */ /* 0x000fe80003800000 */
[----:B------:R-:W-:Y:S05]  /*5ef0*/  @!P0 BRA `(.L_x_1457) ;  /* 0x0000000000048947 */ /* 0x000fea0003800000 */
[----:B------:R-:W-:-:S04]  /*5f00*/  DEPBAR.LE SB0, 0x0 ;  /* 0x000080000000791a */ /* 0x000fc80000000000 */
.L_x_1457:
[----:B------:R-:W-:Y:S05]  /*5f10*/  BSYNC B0 ;  /* 0x0000000000007941 */ /* 0x000fea0003800000 */
.L_x_1456:
        /* <DEDUP_REMOVED lines=13> */
.L_x_1459:
[----:B------:R-:W-:Y:S05]  /*5ff0*/  BSYNC B0 ;  /* 0x0000000000007941 */ /* 0x000fea0003800000 */
.L_x_1458:
        /* <DEDUP_REMOVED lines=13> */
.L_x_1461:
[----:B------:R-:W-:Y:S05]  /*60d0*/  BSYNC B0 ;  /* 0x0000000000007941 */ /* 0x000fea0003800000 */
.L_x_1460:
[----:B------:R-:W-:Y:S01]  /*60e0*/  UIADD3 UR12, UR12, 0x2, URZ ;  /* 0x000000020c0c7890 */ /* 0x000fe2000fffe03f */
[----:B------:R-:W-:Y:S06]  /*60f0*/  BAR.ARV 0xa, 0xa0 ;  /* 0x0282800000007b1d */ /* 0x000fec0000002000 */
[----:B------:R-:W-:Y:S01]  /*6100*/  UISETP.GE.AND UP0, UPT, UR12, UR8, UPT ;  /* 0x000000080c00728c */ /* 0x000fe2000bf06270 */
[----:B------:R-:W-:Y:S04]  /*6110*/  BSSY B0, `(.L_x_1462) ;  /* 0x0000003000007945 */ /* 0x000fe80003800000 */
[----:B------:R-:W-:Y:S06]  /*6120*/  @!P0 BRA `(.L_x_1463) ;  /* 0x0000000000048947 */ /* 0x000fec0003800000 */
[----:B------:R-:W-:-:S04]  /*6130*/  DEPBAR.LE SB0, 0x0 ;  /* 0x000080000000791a */ /* 0x000fc80000000000 */
.L_x_1463:
[----:B------:R-:W-:Y:S05]  /*6140*/  BSYNC B0 ;  /* 0x0000000000007941 */ /* 0x000fea0003800000 */
.L_x_1462:
[----:B------:R-:W-:Y:S06]  /*6150*/  BAR.ARV 0xb, 0xa0 ;  /* 0x02c2800000007b1d */ /* 0x000fec0000002000 */
[----:B------:R-:W-:Y:S01]  /*6160*/  PLOP3.LUT P1, PT, PT, PT, UP0, 0x80, 0x0 ;  /* 0x000000000000781c */ /* 0x000fe20003f2f008 */
[----:B------:R-:W-:Y:S02]  /*6170*/  UIADD3 UR20, UR20, 0x4000, URZ ;  /* 0x0000400014147890 */ /* 0x000fe4000fffe03f */
[----:B------:R-:W-:-:S10]  /*6180*/  UIADD3 UR4, UR4, 0x4000, URZ ;  /* 0x0000400004047890 */ /* 0x000fd4000fffe03f */
[----:B------:R-:W-:Y:S05]  /*6190*/  @!P1 BRA `(.L_x_1464) ;  /* 0xfffffff800c09947 */ /* 0x000fea000383ffff */
[----:B------:R-:W-:Y:S05]  /*61a0*/  BRA `(.L_x_1417) ;  /* 0x0000002000587947 */ /* 0x000fea0003800000 */
.L_x_1442:
        /* <DEDUP_REMOVED lines=33> */
.L_x_1466:
        /* <DEDUP_REMOVED lines=43> */
.L_x_1496:
        /* <DEDUP_REMOVED lines=15> */
.L_x_1469:
        /* <DEDUP_REMOVED lines=98> */
.L_x_1480:
[----:B--234-:R-:W-:-:S04]  /*6d80*/  SHF.L.U32 R21, R11, 0x1f, RZ ;  /* 0x0000001f0b157819 */ /* 0x01cfc800000006ff */
[----:B------:R-:W1:Y:S02]  /*6d90*/  SYNCS.PHASECHK.TRANS64.TRYWAIT P1, [R16+URZ+0x30840], R21 ;  /* 0x03084015100075a7 */ /* 0x000e64000802017f */
[----:B-1----:R-:W-:Y:S05]  /*6da0*/  @!P1 BRA `(.L_x_1472) ;  /* 0x0000001400d89947 */ /* 0x002fea0003800000 */
.L_x_1497:
[----:B------:R-:W-:Y:S05]  /*6db0*/  @P0 BRA `(.L_x_1473) ;  /* 0x0000000000140947 */ /* 0x000fea0003800000 */
[----:B------:R-:W-:Y:S01]  /*6dc0*/  ISETP.NE.AND P1, PT, R6, RZ, PT ;  /* 0x000000ff0600720c */ /* 0x000fe20003f25270 */
[----:B------:R-:W-:-:S04]  /*6dd0*/  IMAD.MOV.U32 R3, RZ, RZ, 0x4100 ;  /* 0x00004100ff037424 */ /* 0x000fc800078e00ff */
[----:B------:R3:W-:Y:S08]  /*6de0*/  SYNCS.ARRIVE.TRANS64 RZ, [R16+URZ+0x30830], R3 ;  /* 0x0308300310ff79a7 */ /* 0x0007f0000800003f */
[----:B------:R-:W-:Y:S05]  /*6df0*/  @!P1 BRA `(.L_x_1473) ;  /* 0x0000000000049947 */ /* 0x000fea0003800000 */
[----:B------:R-:W-:Y:S01]  /*6e00*/  BPT.TRAP 0x1 ;  /* 0x000000040000795c */ /* 0x000fe20000300000 */
.L_x_1473:
        /* <DEDUP_REMOVED lines=36> */
.L_x_1498:
[----:B------:R-:W-:Y:S05]  /*7050*/  @P0 BRA `(.L_x_1475) ;  /* 0x0000000000140947 */ /* 0x000fea0003800000 */
[----:B------:R-:W-:Y:S01]  /*7060*/  ISETP.NE.AND P1, PT, R6, RZ, PT ;  /* 0x000000ff0600720c */ /* 0x000fe20003f25270 */
[----:B------:R-:W-:-:S04]  /*7070*/  IMAD.MOV.U32 R2, RZ, RZ, 0x4100 ;  /* 0x00004100ff027424 */ /* 0x000fc800078e00ff */
[----:B------:R3:W-:Y:S08]  /*7080*/  SYNCS.ARRIVE.TRANS64 RZ, [R16+URZ+0x30818], R2 ;  /* 0x0308180210ff79a7 */ /* 0x0007f0000800003f */
[----:B------:R-:W-:Y:S05]  /*7090*/  @!P1 BRA `(.L_x_1475) ;  /* 0x0000000000049947 */ /* 0x000fea0003800000 */
[----:B------:R-:W-:Y:S01]  /*70a0*/  BPT.TRAP 0x1 ;  /* 0x000000040000795c */ /* 0x000fe20000300000 */
.L_x_1475:
        /* <DEDUP_REMOVED lines=36> */
.L_x_1499:
[----:B------:R-:W-:Y:S05]  /*72f0*/  @P0 BRA `(.L_x_1477) ;  /* 0x0000000000140947 */ /* 0x000fea0003800000 */
[----:B------:R-:W-:Y:S01]  /*7300*/  ISETP.NE.AND P1, PT, R6, RZ, PT ;  /* 0x000000ff0600720c */ /* 0x000fe20003f25270 */
[----:B-123--:R-:W-:-:S04]  /*7310*/  IMAD.MOV.U32 R21, RZ, RZ, 0x4100 ;  /* 0x00004100ff157424 */ /* 0x00efc800078e00ff */
[----:B------:R4:W-:Y:S08]  /*7320*/  SYNCS.ARRIVE.TRANS64 RZ, [R16+URZ+0x30838], R21 ;  /* 0x0308381510ff79a7 */ /* 0x0009f0000800003f */
[----:B------:R-:W-:Y:S05]  /*7330*/  @!P1 BRA `(.L_x_1477) ;  /* 0x0000000000049947 */ /* 0x000fea0003800000 */
[----:B------:R-:W-:Y:S01]  /*7340*/  BPT.TRAP 0x1 ;  /* 0x000000040000795c */ /* 0x000fe20000300000 */
.L_x_1477:
        /* <DEDUP_REMOVED lines=31> */
.L_x_1501:
[----:B------:R-:W-:Y:S05]  /*7540*/  @P0 BRA `(.L_x_1479) ;  /* 0x0000000000140947 */ /* 0x000fea0003800000 */
[----:B------:R-:W-:Y:S01]  /*7550*/  ISETP.NE.AND P1, PT, R6, RZ, PT ;  /* 0x000000ff0600720c */ /* 0x000fe20003f25270 */
[----:B------:R-:W-:-:S04]  /*7560*/  IMAD.MOV.U32 R5, RZ, RZ, 0x4100 ;  /* 0x00004100ff057424 */ /* 0x000fc800078e00ff */
[----:B------:R1:W-:Y:S08]  /*7570*/  SYNCS.ARRIVE.TRANS64 RZ, [R16+URZ+0x30810], R5 ;  /* 0x0308100510ff79a7 */ /* 0x0003f0000800003f */
[----:B------:R-:W-:Y:S05]  /*7580*/  @!P1 BRA `(.L_x_1479) ;  /* 0x0000000000049947 */ /* 0x000fea0003800000 */
[----:B------:R-:W-:Y:S01]  /*7590*/  BPT.TRAP 0x1 ;  /* 0x000000040000795c */ /* 0x000fe20000300000 */
.L_x_1479:
        /* <DEDUP_REMOVED lines=37> */
.L_x_1471:
[----:B------:R-:W3:Y:S02]  /*77f0*/  LDL.LU R4, [R1+0x4] ;  /* 0x0000040001047983 */ /* 0x000ee40000300800 */
[----:B---3--:R-:W-:Y:S02]  /*7800*/  ISETP.NE.AND P1, PT, R4, RZ, PT ;  /* 0x000000ff0400720c */ /* 0x008fe40003f25270 */
[----:B------:R1:W5:Y:S11]  /*7810*/  LDL R4, [R1] ;  /* 0x0000000001047983 */ /* 0x0003760000100800 */
[----:B-1----:R-:W-:Y:S05]  /*7820*/  @!P1 BRA `(.L_x_1470) ;  /* 0x0000000400489947 */ /* 0x002fea0003800000 */
[----:B------:R-:W-:-:S04]  /*7830*/  SHF.L.U32 R13, R11, 0x1f, RZ ;  /* 0x0000001f0b0d7819 */ /* 0x000fc800000006ff */
[----:B------:R-:W1:Y:S02]  /*7840*/  SYNCS.PHASECHK.TRANS64.TRYWAIT P1, [R16+URZ+0x30840], R13 ;  /* 0x0308400d100075a7 */ /* 0x000e64000802017f */
[----:B-1----:R-:W-:Y:S05]  /*7850*/  @!P1 BRA `(.L_x_1481) ;  /* 0x0000000c00809947 */ /* 0x002fea0003800000 */
.L_x_1502:
[----:B------:R-:W-:Y:S05]  /*7860*/  @P0 BRA `(.L_x_1482) ;  /* 0x0000000000140947 */ /* 0x000fea0003800000 */
[----:B------:R-:W-:Y:S01]  /*7870*/  ISETP.NE.AND P1, PT, R6, RZ, PT ;  /* 0x000000ff0600720c */ /* 0x000fe20003f25270 */
[----:B--2---:R-:W-:-:S04]  /*7880*/  IMAD.MOV.U32 R5, RZ, RZ, 0x4100 ;  /* 0x00004100ff057424 */ /* 0x004fc800078e00ff */
[----:B------:R3:W-:Y:S08]  /*7890*/  SYNCS.ARRIVE.TRANS64 RZ, [R16+URZ+0x30830], R5 ;  /* 0x0308300510ff79a7 */ /* 0x0007f0000800003f */
[----:B------:R-:W-:Y:S05]  /*78a0*/  @!P1 BRA `(.L_x_1482) ;  /* 0x0000000000049947 */ /* 0x000fea0003800000 */
[----:B------:R-:W-:Y:S01]  /*78b0*/  BPT.TRAP 0x1 ;  /* 0x000000040000795c */ /* 0x000fe20000300000 */
.L_x_1482:
        /* <DEDUP_REMOVED lines=33> */
.L_x_1503:
[----:B------:R-:W-:Y:S05]  /*7ad0*/  @P0 BRA `(.L_x_1484) ;  /* 0x0000000000140947 */ /* 0x000fea0003800000 */
[----:B------:R-:W-:Y:S01]  /*7ae0*/  ISETP.NE.AND P0, PT, R6, RZ, PT ;  /* 0x000000ff0600720c */ /* 0x000fe20003f05270 */
[----:B------:R-:W-:-:S04]  /*7af0*/  IMAD.MOV.U32 R5, RZ, RZ, 0x4100 ;  /* 0x00004100ff057424 */ /* 0x000fc800078e00ff */
[----:B------:R3:W-:Y:S08]  /*7b00*/  SYNCS.ARRIVE.TRANS64 RZ, [R16+URZ+0x30818], R5 ;  /* 0x0308180510ff79a7 */ /* 0x0007f0000800003f */
[----:B------:R-:W-:Y:S05]  /*7b10*/  @!P0 BRA `(.L_x_1484) ;  /* 0x0000000000048947 */ /* 0x000fea0003800000 */
[----:B------:R-:W-:Y:S01]  /*7b20*/  BPT.TRAP 0x1 ;  /* 0x000000040000795c */ /* 0x000fe20000300000 */
.L_x_1484:
        /* <DEDUP_REMOVED lines=34> */
.L_x_1470:
[----:B------:R-:W3:Y:S01]  /*7d50*/  S2R R0, SR_TID.X ;  /* 0x0000000000007919 */ /* 0x000ee20000002100 */
[----:B------:R-:W-:Y:S01]  /*7d60*/  IMAD R3, R19, 0x8, R16 ;  /* 0x0000000813037824 */ /* 0x000fe200078e0210 */
[----:B---3--:R-:W-:Y:S02]  /*7d70*/  LOP3.LUT R2, R0, 0x7f, RZ, 0xc0, !PT ;  /* 0x0000007f00027812 */ /* 0x008fe400078ec0ff */
[----:B------:R-:W-:Y:S02]  /*7d80*/  SHF.L.U32 R0, R11, 0x1f, RZ ;  /* 0x0000001f0b007819 */ /* 0x000fe400000006ff */
[----:B------:R-:W-:Y:S02]  /*7d90*/  ISETP.NE.AND P1, PT, R2, RZ, PT ;  /* 0x000000ff0200720c */ /* 0x000fe40003f25270 */
[----:B------:R-:W3:Y:S02]  /*7da0*/  SYNCS.PHASECHK.TRANS64.TRYWAIT P0, [R3+URZ+0x30840], R0 ;  /* 0x03084000030075a7 */ /* 0x000ee4000800017f */
[----:B---3--:R-:W-:Y:S09]  /*7db0*/  @!P0 BRA `(.L_x_1485) ;  /* 0x0000000800508947 */ /* 0x008ff20003800000 */
.L_x_1504:
[----:B------:R-:W-:Y:S05]  /*7dc0*/  @P1 BRA `(.L_x_1486) ;  /* 0x0000000000181947 */ /* 0x000fea0003800000 */
[----:B------:R-:W1:Y:S01]  /*7dd0*/  S2R R2, SR_TID.X ;  /* 0x0000000000027919 */ /* 0x000e620000002100 */
[----:B---3--:R-:W-:-:S04]  /*7de0*/  IMAD.MOV.U32 R0, RZ, RZ, 0x4100 ;  /* 0x00004100ff007424 */ /* 0x008fc800078e00ff */
[----:B------:R3:W-:Y:S01]  /*7df0*/  SYNCS.ARRIVE.TRANS64 RZ, [R3+URZ+0x30830], R0 ;  /* 0x0308300003ff79a7 */ /* 0x0007e2000800003f */
[----:B-1----:R-:W-:-:S13]  /*7e00*/  LOP3.LUT P0, RZ, R2, 0x1f, RZ, 0xc0, !PT ;  /* 0x0000001f02ff7812 */ /* 0x002fda000780c0ff */
[----:B---3--:R-:W-:Y:S05]  /*7e10*/  @!P0 BRA `(.L_x_1486) ;  /* 0x0000000000048947 */ /* 0x008fea0003800000 */
[----:B------:R-:W-:Y:S01]  /*7e20*/  BPT.TRAP 0x1 ;  /* 0x000000040000795c */ /* 0x000fe20000300000 */
.L_x_1486:
        /* <DEDUP_REMOVED lines=40> */
.L_x_1467:
[----:B------:R-:W-:Y:S05]  /*80b0*/  BSYNC B0 ;  /* 0x0000000000007941 */ /* 0x000fea0003800000 */
.L_x_1465:
[----:B------:R-:W-:-:S03]  /*80c0*/  UMOV UR7, 0xffffffff ;  /* 0xffffffff00077882 */ /* 0x000fc60000000000 */
[----:B------:R-:W-:Y:S05]  /*80d0*/  BRA.DIV UR7, `(.L_x_1487) ;  /* 0x00000006079c7947 */ /* 0x000fea000b800000 */
[----:B------:R-:W-:-:S13]  /*80e0*/  ELECT P6, URZ, PT ;  /* 0x00000000003f782f */ /* 0x000fda00038c0000 */
.L_x_1507:
[----:B------:R-:W-:Y:S05]  /*80f0*/  @!P6 BRA `(.L_x_1417) ;  /* 0x000000000084e947 */ /* 0x000fea0003800000 */
[----:B------:R-:W-:-:S06]  /*8100*/  ULOP3.LUT UR7, UR38, 0x2, URZ, 0xfc, !UPT ;  /* 0x0000000226077892 */ /* 0x000fcc000f8efc3f */
[----:B------:R-:W-:-:S05]  /*8110*/  IMAD.U32 R2, RZ, RZ, UR7 ;  /* 0x00000007ff027e24 */ /* 0x000fca000f8e00ff */
[----:B------:R-:W-:-:S13]  /*8120*/  ISETP.NE.AND P2, PT, R2, 0x3, PT ;  /* 0x000000030200780c */ /* 0x000fda0003f45270 */
[----:B------:R-:W-:Y:S05]  /*8130*/  @!P2 BRA `(.L_x_1488) ;  /* 0x000000000004a947 */ /* 0x000fea0003800000 */
[----:B------:R-:W-:Y:S01]  /*8140*/  BPT.TRAP 0x1 ;  /* 0x000000040000795c */ /* 0x000fe20000300000 */
.L_x_1488:
        /* <DEDUP_REMOVED lines=15> */
.L_x_1508:
[----:B------:R-:W2:Y:S02]  /*8240*/  SYNCS.PHASECHK.TRANS64.TRYWAIT P0, [R3+URZ], R2 ;  /* 0x00000002030075a7 */ /* 0x000ea4000800017f */
[----:B--2---:R-:W-:Y:S05]  /*8250*/  @!P0 BRA `(.L_x_1490) ;  /* 0x0000000400708947 */ /* 0x004fea0003800000 */
.L_x_1509:
[----:B------:R-:W-:Y:S05]  /*8260*/  @!P2 BRA `(.L_x_1491) ;  /* 0x000000000004a947 */ /* 0x000fea0003800000 */
[----:B------:R-:W-:Y:S01]  /*8270*/  BPT.TRAP 0x1 ;  /* 0x000000040000795c */ /* 0x000fe20000300000 */
.L_x_1491:
[----:B--2---:R-:W-:-:S04]  /*8280*/  VIADD R3, R7, 0x30840 ;  /* 0x0003084007037836 */ /* 0x004fc80000000000 */
[----:B------:R-:W-:-:S04]  /*8290*/  IMAD R0, R0, 0x8, R3 ;  /* 0x0000000800007824 */ /* 0x000fc800078e0203 */
[----:B------:R-:W2:Y:S02]  /*82a0*/  SYNCS.PHASECHK.TRANS64.TRYWAIT P0, [R0+URZ], R5 ;  /* 0x00000005000075a7 */ /* 0x000ea4000800017f */
[----:B--2---:R-:W-:Y:S05]  /*82b0*/  @!P0 BRA `(.L_x_1492) ;  /* 0x00000004006c8947 */ /* 0x004fea0003800000 */
.L_x_1510:
[----:B------:R-:W-:-:S07]  /*82c0*/  IMAD R3, R4, 0x8, R3 ;  /* 0x0000000804037824 */ /* 0x000fce00078e0203 */
.L_x_1493:
[----:B---3--:R3:W4:Y:S02]  /*82d0*/  SYNCS.PHASECHK.TRANS64.TRYWAIT P0, [R3+URZ], R2 ;  /* 0x00000002030075a7 */ /* 0x008724000800017f */
[----:B----4-:R-:W-:Y:S05]  /*82e0*/  @!P0 NANOSLEEP.SYNCS 0x989680 ;  /* 0x009896800000895d */ /* 0x010fea0003900000 */
[----:B------:R-:W4:Y:S02]  /*82f0*/  @!P0 SYNCS.PHASECHK.TRANS64 P0, [R3+URZ], R2 ;  /* 0x00000002030085a7 */ /* 0x000f24000800007f */
[----:B----4-:R-:W-:Y:S05]  /*8300*/  @!P0 BRA `(.L_x_1493) ;  /* 0xfffffffc00f08947 */ /* 0x010fea000383ffff */
.L_x_1417:
[----:B------:R-:W-:Y:S05]  /*8310*/  BSYNC B6 ;  /* 0x0000000000067941 */ /* 0x000fea0003800000 */
.L_x_1414:
[----:B------:R-:W-:Y:S05]  /*8320*/  EXIT ;  /* 0x000000000000794d */ /* 0x000fea0003800000 */
.L_x_1424:
[----:B------:R-:W-:Y:S02]  /*8330*/  IMAD.MOV.U32 R12, RZ, RZ, RZ ;  /* 0x000000ffff0c7224 */ /* 0x000fe400078e00ff */
[----:B------:R-:W-:Y:S02]  /*8340*/  IMAD.MOV.U32 R11, RZ, RZ, 0x1f ;  /* 0x0000001fff0b7424 */ /* 0x000fe400078e00ff */
[----:B------:R-:W-:-:S07]  /*8350*/  IMAD.MOV.U32 R15, RZ, RZ, -0x1 ;  /* 0xffffffffff0f7424 */ /* 0x000fce00078e00ff */
[----:B------:R-:W-:Y:S05]  /*8360*/  WARPSYNC.COLLECTIVE R15, `(.L_x_1494) ;  /* 0x000000000f087348 */ /* 0x000fea0003c00000 */
[----:B------:R1:W2:Y:S02]  /*8370*/  SHFL.IDX P6, R14, R13, R12, R11 ;  /* 0x0000000c0d0e7389 */ /* 0x0002a400000c000b */
[----:B-12---:R-:W-:Y:S01]  /*8380*/  ENDCOLLECTIVE ;  /* 0x000000000000791b */ /* 0x006fe20003800000 */
.L_x_1494:
[----:B------:R-:W-:Y:S05]  /*8390*/  BRA `(.L_x_1495) ;  /* 0xffffff8c007c7947 */ /* 0x000fea000383ffff */
.L_x_1426:
        /* <DEDUP_REMOVED lines=8> */
.L_x_1430:
[----:B---3--:R3:W4:Y:S02]  /*8420*/  SYNCS.PHASECHK.TRANS64.TRYWAIT P0, [R0+URZ+0x30810], R191 ;  /* 0x030810bf000075a7 */ /* 0x008724000800017f */
[----:B----4-:R-:W-:Y:S05]  /*8430*/  @!P0 NANOSLEEP.SYNCS 0x989680 ;  /* 0x009896800000895d */ /* 0x010fea0003900000 */
[----:B------:R-:W4:Y:S02]  /*8440*/  @!P0 SYNCS.PHASECHK.TRANS64 P0, [R0+URZ+0x30810], R191 ;  /* 0x030810bf000085a7 */ /* 0x000f24000800007f */
[----:B----4-:R-:W-:Y:S05]  /*8450*/  @!P0 BRA `(.L_x_1430) ;  /* 0xfffffffc00f08947 */ /* 0x010fea000383ffff */
[----:B------:R-:W-:Y:S05]  /*8460*/  BRA `(.L_x_1429) ;  /* 0xffffff94006c7947 */ /* 0x000fea000383ffff */
.L_x_1434:
[----:B--2---:R2:W1:Y:S02]  /*8470*/  SYNCS.PHASECHK.TRANS64.TRYWAIT P0, [R0+URZ+0x30830], R191 ;  /* 0x030830bf000075a7 */ /* 0x004464000800017f */
[----:B-1----:R-:W-:Y:S05]  /*8480*/  @!P0 NANOSLEEP.SYNCS 0x989680 ;  /* 0x009896800000895d */ /* 0x002fea0003900000 */
[----:B------:R-:W1:Y:S02]  /*8490*/  @!P0 SYNCS.PHASECHK.TRANS64 P0, [R0+URZ+0x30830], R191 ;  /* 0x030830bf000085a7 */ /* 0x000e64000800007f */
[----:B-1----:R-:W-:Y:S05]  /*84a0*/  @!P0 BRA `(.L_x_1434) ;  /* 0xfffffffc00f08947 */ /* 0x002fea000383ffff */
[----:B------:R-:W-:Y:S05]  /*84b0*/  BRA `(.L_x_1433) ;  /* 0xffffff9c00847947 */ /* 0x000fea000383ffff */
.L_x_1468:
[----:B-1----:R1:W2:Y:S02]  /*84c0*/  SYNCS.PHASECHK.TRANS64.TRYWAIT P0, [R16+URZ+0x30820], R3 ;  /* 0x03082003100075a7 */ /* 0x0022a4000800017f */
[----:B--2---:R-:W-:Y:S05]  /*84d0*/  @!P0 NANOSLEEP.SYNCS 0x989680 ;  /* 0x009896800000895d */ /* 0x004fea0003900000 */
[----:B------:R-:W2:Y:S02]  /*84e0*/  @!P0 SYNCS.PHASECHK.TRANS64 P0, [R16+URZ+0x30820], R3 ;  /* 0x03082003100085a7 */ /* 0x000ea4000800007f */
[----:B--2---:R-:W-:Y:S05]  /*84f0*/  @!P0 BRA `(.L_x_1468) ;  /* 0xfffffffc00f08947 */ /* 0x004fea000383ffff */
[----:B------:R-:W-:Y:S05]  /*8500*/  BRA `(.L_x_1496) ;  /* 0xffffffe000587947 */ /* 0x000fea000383ffff */
.L_x_1472:
[----:B-1----:R1:W3:Y:S02]  /*8510*/  SYNCS.PHASECHK.TRANS64.TRYWAIT P1, [R16+URZ+0x30840], R21 ;  /* 0x03084015100075a7 */ /* 0x0022e4000802017f */
[----:B---3--:R-:W-:Y:S05]  /*8520*/  @!P1 NANOSLEEP.SYNCS 0x989680 ;  /* 0x009896800000995d */ /* 0x008fea0003900000 */
[----:B------:R-:W3:Y:S02]  /*8530*/  @!P1 SYNCS.PHASECHK.TRANS64 P1, [R16+URZ+0x30840], R21 ;  /* 0x03084015100095a7 */ /* 0x000ee4000802007f */
[----:B---3--:R-:W-:Y:S05]  /*8540*/  @!P1 BRA `(.L_x_1472) ;  /* 0xfffffffc00f09947 */ /* 0x008fea000383ffff */
[----:B------:R-:W-:Y:S05]  /*8550*/  BRA `(.L_x_1497) ;  /* 0xffffffe800147947 */ /* 0x000fea000383ffff */
.L_x_1474:
[----:B--2---:R2:W3:Y:S02]  /*8560*/  SYNCS.PHASECHK.TRANS64.TRYWAIT P1, [R16+URZ+0x30828], R21 ;  /* 0x03082815100075a7 */ /* 0x0044e4000802017f */
[----:B---3--:R-:W-:Y:S05]  /*8570*/  @!P1 NANOSLEEP.SYNCS 0x989680 ;  /* 0x009896800000995d */ /* 0x008fea0003900000 */
[----:B------:R-:W3:Y:S02]  /*8580*/  @!P1 SYNCS.PHASECHK.TRANS64 P1, [R16+URZ+0x30828], R21 ;  /* 0x03082815100095a7 */ /* 0x000ee4000802007f */
[----:B---3--:R-:W-:Y:S05]  /*8590*/  @!P1 BRA `(.L_x_1474) ;  /* 0xfffffffc00f09947 */ /* 0x008fea000383ffff */
[----:B------:R-:W-:Y:S05]  /*85a0*/  BRA `(.L_x_1498) ;  /* 0xffffffe800a87947 */ /* 0x000fea000383ffff */
.L_x_1476:
[----:B---3--:R3:W4:Y:S02]  /*85b0*/  SYNCS.PHASECHK.TRANS64.TRYWAIT P1, [R16+URZ+0x30848], R21 ;  /* 0x03084815100075a7 */ /* 0x008724000802017f */
[----:B----4-:R-:W-:Y:S05]  /*85c0*/  @!P1 NANOSLEEP.SYNCS 0x989680 ;  /* 0x009896800000995d */ /* 0x010fea0003900000 */
[----:B------:R-:W4:Y:S02]  /*85d0*/  @!P1 SYNCS.PHASECHK.TRANS64 P1, [R16+URZ+0x30848], R21 ;  /* 0x03084815100095a7 */ /* 0x000f24000802007f */
[----:B----4-:R-:W-:Y:S05]  /*85e0*/  @!P1 BRA `(.L_x_1476) ;  /* 0xfffffffc00f09947 */ /* 0x010fea000383ffff */
[----:B------:R-:W-:Y:S05]  /*85f0*/  BRA `(.L_x_1499) ;  /* 0xffffffec003c7947 */ /* 0x000fea000383ffff */
.L_x_1478:
[----:B------:R-:W-:-:S07]  /*8600*/  SHF.L.U32 R5, R11, 0x1f, RZ ;  /* 0x0000001f0b057819 */ /* 0x000fce00000006ff */
.L_x_1500:
[----:B------:R1:W1:Y:S02]  /*8610*/  SYNCS.PHASECHK.TRANS64.TRYWAIT P1, [R16+URZ+0x30820], R5 ;  /* 0x03082005100075a7 */ /* 0x000264000802017f */
[----:B-1----:R-:W-:Y:S05]  /*8620*/  @!P1 NANOSLEEP.SYNCS 0x989680 ;  /* 0x009896800000995d */ /* 0x002fea0003900000 */
[----:B------:R-:W1:Y:S02]  /*8630*/  @!P1 SYNCS.PHASECHK.TRANS64 P1, [R16+URZ+0x30820], R5 ;  /* 0x03082005100095a7 */ /* 0x000e64000802007f */
[----:B-1----:R-:W-:Y:S05]  /*8640*/  @!P1 BRA `(.L_x_1500) ;  /* 0xfffffffc00f09947 */ /* 0x002fea000383ffff */
[----:B------:R-:W-:Y:S05]  /*8650*/  BRA `(.L_x_1501) ;  /* 0xffffffec00b87947 */ /* 0x000fea000383ffff */
.L_x_1481:
[----:B-1----:R1:W3:Y:S02]  /*8660*/  SYNCS.PHASECHK.TRANS64.TRYWAIT P1, [R16+URZ+0x30840], R13 ;  /* 0x0308400d100075a7 */ /* 0x0022e4000802017f */
[----:B---3--:R-:W-:Y:S05]  /*8670*/  @!P1 NANOSLEEP.SYNCS 0x989680 ;  /* 0x009896800000995d */ /* 0x008fea0003900000 */
[----:B------:R-:W3:Y:S02]  /*8680*/  @!P1 SYNCS.PHASECHK.TRANS64 P1, [R16+URZ+0x30840], R13 ;  /* 0x0308400d100095a7 */ /* 0x000ee4000802007f */
[----:B---3--:R-:W-:Y:S05]  /*8690*/  @!P1 BRA `(.L_x_1481) ;  /* 0xfffffffc00f09947 */ /* 0x008fea000383ffff */
[----:B------:R-:W-:Y:S05]  /*86a0*/  BRA `(.L_x_1502) ;  /* 0xfffffff0006c7947 */ /* 0x000fea000383ffff */
.L_x_1483:
[----:B--2---:R2:W3:Y:S02]  /*86b0*/  SYNCS.PHASECHK.TRANS64.TRYWAIT P1, [R16+URZ+0x30828], R13 ;  /* 0x0308280d100075a7 */ /* 0x0044e4000802017f */
[----:B---3--:R-:W-:Y:S05]  /*86c0*/  @!P1 NANOSLEEP.SYNCS 0x989680 ;  /* 0x009896800000995d */ /* 0x008fea0003900000 */
[----:B------:R-:W3:Y:S02]  /*86d0*/  @!P1 SYNCS.PHASECHK.TRANS64 P1, [R16+URZ+0x30828], R13 ;  /* 0x0308280d100095a7 */ /* 0x000ee4000802007f */
[----:B---3--:R-:W-:Y:S05]  /*86e0*/  @!P1 BRA `(.L_x_1483) ;  /* 0xfffffffc00f09947 */ /* 0x008fea000383ffff */
[----:B------:R-:W-:Y:S05]  /*86f0*/  BRA `(.L_x_1503) ;  /* 0xfffffff000f47947 */ /* 0x000fea000383ffff */
.L_x_1485:
[----:B---3--:R3:W1:Y:S02]  /*8700*/  SYNCS.PHASECHK.TRANS64.TRYWAIT P0, [R3+URZ+0x30840], R0 ;  /* 0x03084000030075a7 */ /* 0x008664000800017f */
[----:B-1----:R-:W-:Y:S05]  /*8710*/  @!P0 NANOSLEEP.SYNCS 0x989680 ;  /* 0x009896800000895d */ /* 0x002fea0003900000 */
[----:B------:R-:W1:Y:S02]  /*8720*/  @!P0 SYNCS.PHASECHK.TRANS64 P0, [R3+URZ+0x30840], R0 ;  /* 0x03084000030085a7 */ /* 0x000e64000800007f */
[----:B-1----:R-:W-:Y:S05]  /*8730*/  @!P0 BRA `(.L_x_1485) ;  /* 0xfffffffc00f08947 */ /* 0x002fea000383ffff */
[----:B------:R-:W-:Y:S05]  /*8740*/  BRA `(.L_x_1504) ;  /* 0xfffffff4009c7947 */ /* 0x000fea000383ffff */
.L_x_1487:
[----:B------:R-:W-:Y:S01]  /*8750*/  BSSY B0, `(.L_x_1505) ;  /* 0x0000006000007945 */ /* 0x000fe20003800000 */
[----:B------:R-:W-:-:S07]  /*8760*/  IMAD.MOV.U32 R15, RZ, RZ, -0x1 ;  /* 0xffffffffff0f7424 */ /* 0x000fce00078e00ff */
[----:B------:R-:W-:Y:S05]  /*8770*/  WARPSYNC.COLLECTIVE R15, `(.L_x_1506) ;  /* 0x000000000f0c7348 */ /* 0x000fea0003c00000 */
[----:B------:R-:W-:Y:S02]  /*8780*/  ELECT P6, UR62, PT ;  /* 0x00000000003e782f */ /* 0x000fe400038c0000 */
[----:B------:R-:W-:Y:S01]  /*8790*/  MOV R14, UR62 ;  /* 0x0000003e000e7c02 */ /* 0x000fe20008000f00 */
[----:B------:R-:W-:Y:S10]  /*87a0*/  ENDCOLLECTIVE ;  /* 0x000000000000791b */ /* 0x000ff40003800000 */
.L_x_1506:
[----:B------:R-:W-:Y:S05]  /*87b0*/  BSYNC B0 ;  /* 0x0000000000007941 */ /* 0x000fea0003800000 */
.L_x_1505:
[----:B------:R-:W-:Y:S05]  /*87c0*/  BRA `(.L_x_1507) ;  /* 0xfffffff800487947 */ /* 0x000fea000383ffff */
.L_x_1489:
[----:B-1----:R1:W2:Y:S02]  /*87d0*/  SYNCS.PHASECHK.TRANS64.TRYWAIT P0, [R6+URZ], R5 ;  /* 0x00000005060075a7 */ /* 0x0022a4000800017f */
[----:B--2---:R-:W-:Y:S05]  /*87e0*/  @!P0 NANOSLEEP.SYNCS 0x989680 ;  /* 0x009896800000895d */ /* 0x004fea0003900000 */
[----:B------:R-:W2:Y:S02]  /*87f0*/  @!P0 SYNCS.PHASECHK.TRANS64 P0, [R6+URZ], R5 ;  /* 0x00000005060085a7 */ /* 0x000ea4000800007f */
[----:B--2---:R-:W-:Y:S05]  /*8800*/  @!P0 BRA `(.L_x_1489) ;  /* 0xfffffffc00f08947 */ /* 0x004fea000383ffff */
[----:B------:R-:W-:Y:S05]  /*8810*/  BRA `(.L_x_1508) ;  /* 0xfffffff800887947 */ /* 0x000fea000383ffff */
.L_x_1490:
[----:B--2---:R2:W3:Y:S02]  /*8820*/  SYNCS.PHASECHK.TRANS64.TRYWAIT P0, [R3+URZ], R2 ;  /* 0x00000002030075a7 */ /* 0x0044e4000800017f */
[----:B---3--:R-:W-:Y:S05]  /*8830*/  @!P0 NANOSLEEP.SYNCS 0x989680 ;  /* 0x009896800000895d */ /* 0x008fea0003900000 */
[----:B------:R-:W3:Y:S02]  /*8840*/  @!P0 SYNCS.PHASECHK.TRANS64 P0, [R3+URZ], R2 ;  /* 0x00000002030085a7 */ /* 0x000ee4000800007f */
[----:B---3--:R-:W-:Y:S05]  /*8850*/  @!P0 BRA `(.L_x_1490) ;  /* 0xfffffffc00f08947 */ /* 0x008fea000383ffff */
[----:B------:R-:W-:Y:S05]  /*8860*/  BRA `(.L_x_1509) ;  /* 0xfffffff8007c7947 */ /* 0x000fea000383ffff */
.L_x_1492:
[----:B--2---:R2:W3:Y:S02]  /*8870*/  SYNCS.PHASECHK.TRANS64.TRYWAIT P0, [R0+URZ], R5 ;  /* 0x00000005000075a7 */ /* 0x0044e4000800017f */
[----:B---3--:R-:W-:Y:S05]  /*8880*/  @!P0 NANOSLEEP.SYNCS 0x989680 ;  /* 0x009896800000895d */ /* 0x008fea0003900000 */
[----:B------:R-:W3:Y:S02]  /*8890*/  @!P0 SYNCS.PHASECHK.TRANS64 P0, [R0+URZ], R5 ;  /* 0x00000005000085a7 */ /* 0x000ee4000800007f */
[----:B---3--:R-:W-:Y:S05]  /*88a0*/  @!P0 BRA `(.L_x_1492) ;  /* 0xfffffffc00f08947 */ /* 0x008fea000383ffff */
[----:B------:R-:W-:Y:S05]  /*88b0*/  BRA `(.L_x_1510) ;  /* 0xfffffff800807947 */ /* 0x000fea000383ffff */
.L_x_1511:
        /* <DEDUP_REMOVED lines=12> */
.L_x_3663:


//--------------------- .text._ZN7cutlass13device_kernelIN5flash11enable_sm90INS1_16FlashAttnBwdSm90INS1_25CollectiveMainloopBwdSm90ILi2ELi2ELi2EN4cute5tupleIJNS5_1CILi1EEES8_S8_EEENS6_IJNS7_ILi64EEENS7_ILi128EEESB_EEENS_10bfloat16_tEfNS_4arch4Sm90ELb0ELb1ELb1ELb0ELb1ELb1ELb0ELb0ELi2ELi1ELi2ELi1ELb0EEENS1_24CollectiveEpilogueBwdGQAISC_fSF_Li256ELb0ELb1EEENS1_19SingleTileSchedulerILb0ELb0ELb0ELi128EEEEEEEEEvNT_6ParamsE --------------------------
	.section	.text._ZN7cutlass13device_kernelIN5flash11enable_sm90INS1_16FlashAttnBwdSm90INS1_25CollectiveMainloopBwdSm90ILi2ELi2ELi2EN4cute5tupleIJNS5_1CILi1EEES8_S8_EEENS6_IJNS7_ILi64EEENS7_ILi128EEESB_EEENS_10bfloat16_tEfNS_4arch4Sm90ELb0ELb1ELb1ELb0ELb1ELb1ELb0ELb0ELi2ELi1ELi2ELi1ELb0EEENS1_24CollectiveEpilogueBwdGQAISC_fSF_Li256ELb0ELb1EEENS1_19SingleTileSchedulerILb0ELb0ELb0ELi128EEEEEEEEEvNT_6ParamsE,"ax",@progbits
	.align	128
.text._ZN7cutlass13device_kernelIN5flash11enable_sm90INS1_16FlashAttnBwdSm90INS1_25CollectiveMainloopBwdSm90ILi2ELi2ELi2EN4cute5tupleIJNS5_1CILi1EEES8_S8_EEENS6_IJNS7_ILi64EEENS7_ILi128EEESB_EEENS_10bfloat16_tEfNS_4arch4Sm90ELb0ELb1ELb1ELb0ELb1ELb1ELb0ELb0ELi2ELi1ELi2ELi1ELb0EEENS1_24CollectiveEpilogueBwdGQAISC_fSF_Li256ELb0ELb1EEENS1_19SingleTileSchedulerILb0ELb0ELb0ELi128EEEEEEEEEvNT_6ParamsE:
        .type           _ZN7cutlass13device_kernelIN5flash11enable_sm90INS1_16FlashAttnBwdSm90INS1_25CollectiveMainloopBwdSm90ILi2ELi2ELi2EN4cute5tupleIJNS5_1CILi1EEES8_S8_EEENS6_IJNS7_ILi64EEENS7_ILi128EEESB_EEENS_10bfloat16_tEfNS_4arch4Sm90ELb0ELb1ELb1ELb0ELb1ELb1ELb0ELb0ELi2ELi1ELi2ELi1ELb0EEENS1_24CollectiveEpilogueBwdGQAISC_fSF_Li256ELb0ELb1EEENS1_19SingleTileSchedulerILb0ELb0ELb0ELi128EEEEEEEEEvNT_6ParamsE,@function
        .size           _ZN7cutlass13device_kernelIN5flash11enable_sm90INS1_16FlashAttnBwdSm90INS1_25CollectiveMainloopBwdSm90ILi2ELi2ELi2EN4cute5tupleIJNS5_1CILi1EEES8_S8_EEENS6_IJNS7_ILi64EEENS7_ILi128EEESB_EEENS_10bfloat16_tEfNS_4arch4Sm90ELb0ELb1ELb1ELb0ELb1ELb1ELb0ELb0ELi2ELi1ELi2ELi1ELb0EEENS1_24CollectiveEpilogueBwdGQAISC_fSF_Li256ELb0ELb1EEENS1_19SingleTileSchedulerILb0ELb0ELb0ELi128EEEEEEEEEvNT_6ParamsE,(.L_x_3664 - _ZN7cutlass13device_kernelIN5flash11enable_sm90INS1_16FlashAttnBwdSm90INS1_25CollectiveMainloopBwdSm90ILi2ELi2ELi2EN4cute5tupleIJNS5_1CILi1EEES8_S8_EEENS6_IJNS7_ILi64EEENS7_ILi128EEESB_EEENS_10bfloat16_tEfNS_4arch4Sm90ELb0ELb1ELb1ELb0ELb1ELb1ELb0ELb0ELi2ELi1ELi2ELi1ELb0EEENS1_24CollectiveEpilogueBwdGQAISC_fSF_Li256ELb0ELb1EEENS1_19SingleTileSchedulerILb0ELb0ELb0ELi128EEEEEEEEEvNT_6ParamsE)
        .other          _ZN7cutlass13device_kernelIN5flash11enable_sm90INS1_16FlashAttnBwdSm90INS1_25CollectiveMainloopBwdSm90ILi2ELi2ELi2EN4cute5tupleIJNS5_1CILi1EEES8_S8_EEENS6_IJNS7_ILi64EEENS7_ILi128EEESB_EEENS_10bfloat16_tEfNS_4arch4Sm90ELb0ELb1ELb1ELb0ELb1ELb1ELb0ELb0ELi2ELi1ELi2ELi1ELb0EEENS1_24CollectiveEpilogueBwdGQAISC_fSF_Li256ELb0ELb1EEENS1_19SingleTileSchedulerILb0ELb0ELb0ELi128EEEEEEEEEvNT_6ParamsE,@"STO_CUDA_ENTRY STV_DEFAULT"
_ZN7cutlass13device_kernelIN5flash11enable_sm90INS1_16FlashAttnBwdSm90INS1_25CollectiveMainloopBwdSm90ILi2ELi2ELi2EN4cute5tupleIJNS5_1CILi1EEES8_S8_EEENS6_IJNS7_ILi64EEENS7_ILi128EEESB_EEENS_10bfloat16_tEfNS_4arch4Sm90ELb0ELb1ELb1ELb0ELb1ELb1ELb0ELb0ELi2ELi1ELi2ELi1ELb0EEENS1_24CollectiveEpilogueBwdGQAISC_fSF_Li256ELb0ELb1EEENS1_19SingleTileSchedulerILb0ELb0ELb0ELi128EEEEEEEEEvNT_6ParamsE:
        /* <DEDUP_REMOVED lines=24> */
.L_x_1513:
[----:B------:R-:W-:Y:S05]  /*0180*/  BSYNC B0 ;  /* 0x0000000000007941 */ /* 0x000fea0003800000 */
.L_x_1512:
        /* <DEDUP_REMOVED lines=37> */
.L_x_1514:
        /* <DEDUP_REMOVED lines=22> */
.L_x_1515:
[----:B------:R-:W-:Y:S01]  /*0540*/  PLOP3.LUT P0, PT, PT, PT, UP0, 0x80, 0x0 ;  /* 0x000000000000781c */ /* 0x000fe20003f0f008 */
[----:B------:R-:W-:Y:S01]  /*0550*/  NOP ;  /* 0x0000000000007918 */ /* 0x000fe20000000000 */
[----:B------:R-:W-:Y:S01]  /*0560*/  ULDC.64 UR46, c[0x0][0x208] ;  /* 0x00008200002e7ab9 */ /* 0x000fe20000000a00 */
[----:B------:R-:W-:Y:S01]  /*0570*/  BSSY B6, `(.L_x_1516) ;  /* 0x0000919000067945 */ /* 0x000fe20003800000 */
[----:B-12-4-:R-:W-:Y:S09]  /*0580*/  BAR.SYNC.DEFER_BLOCKING 0x0 ;  /* 0x0000000000007b1d */ /* 0x016ff20000010000 */
[----:B------:R-:W-:Y:S05]  /*0590*/  @!P0 BRA `(.L_x_1517) ;  /* 0x0000005400048947 */ /* 0x000fea0003800000 */
.L_x_1518:
        /* <DEDUP_REMOVED lines=101> */
.L_x_1520:
        /* <DEDUP_REMOVED lines=31> */
.L_x_1523:
        /* <DEDUP_REMOVED lines=15> */
.L_x_1522:
        /* <DEDUP_REMOVED lines=22> */
.L_x_1525:
        /* <DEDUP_REMOVED lines=15> */
.L_x_1524:
        /* <DEDUP_REMOVED lines=8> */
.L_x_1638:
        /* <DEDUP_REMOVED lines=23> */
.L_x_1527:
        /* <DEDUP_REMOVED lines=98> */
.L_x_1539:
[----:B------:R-:W-:-:S05]  /*1930*/  IMAD.U32 R0, RZ, RZ, UR38 ;  /* 0x00000026ff007e24 */ /* 0x000fca000f8e00ff */
[----:B------:R-:W-:-:S04]  /*1940*/  LOP3.LUT R0, R0, 0x1, RZ, 0xfc, !PT ;  /* 0x0000000100007812 */ /* 0x000fc800078efcff */
[----:B------:R-:W-:-:S13]  /*1950*/  ISETP.NE.AND P6, PT, R0, 0x3, PT ;  /* 0x000000030000780c */ /* 0x000fda0003fc5270 */
[----:B-1----:R-:W-:Y:S05]  /*1960*/  @!P6 BRA `(.L_x_1529) ;  /* 0x000000000004e947 */ /* 0x002fea0003800000 */
[----:B------:R-:W-:Y:S01]  /*1970*/  BPT.TRAP 0x1 ;  /* 0x000000040000795c */ /* 0x000fe20000300000 */
.L_x_1529:
        /* <DEDUP_REMOVED lines=8> */
.L_x_1530:
[----:B---3--:R-:W-:Y:S05]  /*1a00*/  @P0 BRA `(.L_x_1531) ;  /* 0x0000000000080947 */ /* 0x008fea0003800000 */
[----:B------:R-:W3:Y:S02]  /*1a10*/  SYNCS.PHASECHK.TRANS64.TRYWAIT P0, [R0+URZ+0x30810], R191 ;  /* 0x030810bf000075a7 */ /* 0x000ee4000800017f */
[----:B---3--:R-:W-:Y:S05]  /*1a20*/  @!P0 BRA `(.L_x_1532) ;  /* 0x0000007c00788947 */ /* 0x008fea0003800000 */
.L_x_1531:
        /* <DEDUP_REMOVED lines=84> */
.L_x_1533:
[----:B------:R1:W1:Y:S01]  /*1f70*/  SYNCS.PHASECHK.TRANS64.TRYWAIT P0, [R0+URZ+0x30830], R191 ;  /* 0x030830bf000075a7 */ /* 0x000262000800017f */
[----:B------:R-:W-:Y:S05]  /*1f80*/  @!P6 BRA `(.L_x_1534) ;  /* 0x000000000004e947 */ /* 0x000fea0003800000 */
[----:B------:R-:W-:Y:S01]  /*1f90*/  BPT.TRAP 0x1 ;  /* 0x000000040000795c */ /* 0x000fe20000300000 */
.L_x_1534:
        /* <DEDUP_REMOVED lines=52> */
.L_x_1535:
        /* <DEDUP_REMOVED lines=539> */
.L_x_1537:
        /* <DEDUP_REMOVED lines=49> */
.L_x_1538:
        /* <DEDUP_REMOVED lines=78> */
.L_x_1521:
[----:B------:R-:W-:Y:S05]  /*4c80*/  @P0 BRA `(.L_x_1519) ;  /* 0x00000048009c0947 */ /* 0x000fea0003800000 */
[----:B------:R-:W2:Y:S01]  /*4c90*/  S2R R4, SR_TID.X ;  /* 0x0000000000047919 */ /* 0x000ea20000002100 */
[----:B------:R-:W3:Y:S01]  /*4ca0*/  S2UR UR8, SR_CTAID.Y ;  /* 0x00000000000879c3 */ /* 0x000ee20000002600 */
[----:B------:R-:W-:Y:S01]  /*4cb0*/  ULDC UR9, c[0x0][0x850] ;  /* 0x0002140000097ab9 */ /* 0x000fe20000000800 */
[----:B------:R-:W-:Y:S01]  /*4cc0*/  ULDC.64 UR12, c[0x0][0x818] ;  /* 0x00020600000c7ab9 */ /* 0x000fe20000000a00 */
[----:B------:R-:W-:Y:S01]  /*4cd0*/  UISETP.NE.AND UP0, UPT, UR9, 0x1, UPT ;  /* 0x000000010900788c */ /* 0x000fe2000bf05270 */
[----:B------:R-:W-:Y:S01]  /*4ce0*/  BSSY B0, `(.L_x_1540) ;  /* 0x000005c000007945 */ /* 0x000fe20003800000 */
[----:B------:R-:W-:Y:S01]  /*4cf0*/  ULDC UR18, c[0x0][0x870] ;  /* 0x00021c0000127ab9 */ /* 0x000fe20000000800 */
[----:B------:R-:W-:Y:S01]  /*4d00*/  ULDC UR20, c[0x0][0x80c] ;  /* 0x0002030000147ab9 */ /* 0x000fe20000000800 */
[----:B------:R-:W-:Y:S01]  /*4d10*/  ULDC.64 UR16, c[0x0][0x840] ;  /* 0x0002100000107ab9 */ /* 0x000fe20000000a00 */
[----:B------:R-:W4:Y:S01]  /*4d20*/  S2UR UR15, SR_CTAID.X ;  /* 0x00000000000f79c3 */ /* 0x000f220000002500 */
[----:B------:R-:W-:-:S05]  /*4d30*/  ULDC.64 UR24, c[0x0][0x848] ;  /* 0x0002120000187ab9 */ /* 0x000fca0000000a00 */
[----:B------:R-:W-:Y:S01]  /*4d40*/  @UP0 ULDC UR4, c[0x0][0x854] ;  /* 0x0002150000040ab9 */ /* 0x000fe20000000800 */
[----:B------:R-:W-:Y:S01]  /*4d50*/  @UP0 ULDC UR7, c[0x0][0x858] ;  /* 0x0002160000070ab9 */ /* 0x000fe20000000800 */
[----:B------:R-:W5:Y:S08]  /*4d60*/  S2UR UR14, SR_CTAID.Z ;  /* 0x00000000000e79c3 */ /* 0x000f700000002700 */
[----:B------:R-:W1:Y:S01]  /*4d70*/  S2UR UR21, SR_CgaCtaId ;  /* 0x00000000001579c3 */ /* 0x000e620000008800 */
[----:B---3--:R-:W-:-:S02]  /*4d80*/  UIMAD.WIDE.U32 UR4, UR8, UR4, URZ ;  /* 0x00000004080472a5 */ /* 0x008fc4000f8e003f */
[----:B------:R-:W-:Y:S02]  /*4d90*/  UMOV UR11, UR8 ;  /* 0x00000008000b7c82 */ /* 0x000fe40008000000 */
[----:B------:R-:W-:Y:S01]  /*4da0*/  @UP0 USHF.R.U32.HI UR11, URZ, UR7, UR5 ;  /* 0x000000073f0b0299 */ /* 0x000fe20008011605 */
[C---:B--2---:R-:W-:Y:S01]  /*4db0*/  VIADD R5, R4.reuse, 0xffffff80 ;  /* 0xffffff8004057836 */ /* 0x044fe20000000000 */
[----:B----4-:R-:W-:Y:S01]  /*4dc0*/  UIMAD UR18, UR15, UR18, URZ ;  /* 0x000000120f1272a4 */ /* 0x010fe2000f8e023f */
[----:B------:R-:W-:Y:S01]  /*4dd0*/  BAR.SYNC.DEFER_BLOCKING 0x1, 0x100 ;  /* 0x0044000000007b1d */ /* 0x000fe20000010000 */
[----:B------:R-:W-:Y:S01]  /*4de0*/  USHF.R.S32.HI UR19, URZ, 0x1f, UR11 ;  /* 0x0000001f3f137899 */ /* 0x000fe2000801140b */
[----:B------:R-:W-:Y:S01]  /*4df0*/  ISETP.NE.AND P1, PT, R4, 0x80, PT ;  /* 0x000000800400780c */ /* 0x000fe20003f25270 */
[----:B------:R-:W-:Y:S01]  /*4e00*/  USHF.L.U32 UR6, UR15, 0xe, URZ ;  /* 0x0000000e0f067899 */ /* 0x000fe2000800063f */
[----:B------:R-:W-:Y:S01]  /*4e10*/  SHF.R.S32.HI R0, RZ, 0x1f, R5 ;  /* 0x0000001fff007819 */ /* 0x000fe20000011405 */
[----:B------:R-:W-:Y:S01]  /*4e20*/  UIMAD UR10, UR19, UR12, URZ ;  /* 0x0000000c130a72a4 */ /* 0x000fe2000f8e023f */
[----:B------:R-:W-:Y:S01]  /*4e30*/  ISETP.NE.AND P0, PT, R5, RZ, PT ;  /* 0x000000ff0500720c */ /* 0x000fe20003f05270 */
[----:B------:R-:W-:Y:S01]  /*4e40*/  UIMAD UR18, UR18, UR20, URZ ;  /* 0x00000014121272a4 */ /* 0x000fe2000f8e023f */
[----:B------:R-:W-:Y:S01]  /*4e50*/  LEA.HI R2, R0, R5, RZ, 0x7 ;  /* 0x0000000500027211 */ /* 0x000fe200078f38ff */
[----:B------:R-:W-:-:S02]  /*4e60*/  UIMAD UR22, UR11, UR13, UR10 ;  /* 0x0000000d0b1672a4 */ /* 0x000fc4000f8e020a */
[----:B-----5:R-:W-:Y:S01]  /*4e70*/  UIMAD UR15, UR14, UR20, URZ ;  /* 0x000000140e0f72a4 */ /* 0x020fe2000f8e023f */
[C---:B------:R-:W-:Y:S01]  /*4e80*/  LOP3.LUT R0, R2.reuse, 0xfffff80, RZ, 0xc0, !PT ;  /* 0x0fffff8002007812 */ /* 0x040fe200078ec0ff */
[----:B------:R-:W-:Y:S01]  /*4e90*/  IMAD.SHL.U32 R2, R2, 0x40, RZ ;  /* 0x0000004002027824 */ /* 0x000fe200078e00ff */
[----:B------:R-:W-:Y:S01]  /*4ea0*/  UMOV UR10, 0x400 ;  /* 0x00000400000a7882 */ /* 0x000fe20000000000 */
[----:B------:R-:W-:Y:S02]  /*4eb0*/  USHF.R.S32.HI UR7, URZ, 0x1f, UR6 ;  /* 0x0000001f3f077899 */ /* 0x000fe40008011406 */
[----:B------:R-:W-:Y:S01]  /*4ec0*/  IMAD.IADD R0, R5, 0x1, -R0 ;  /* 0x0000000105007824 */ /* 0x000fe200078e0a00 */
[----:B-1----:R-:W-:Y:S01]  /*4ed0*/  LOP3.LUT R3, R2, 0x3fffe000, RZ, 0xc0, !PT ;  /* 0x3fffe00002037812 */ /* 0x002fe200078ec0ff */
[----:B------:R-:W-:Y:S02]  /*4ee0*/  ULEA UR10, UR21, UR10, 0x18 ;  /* 0x0000000a150a7291 */ /* 0x000fe4000f8ec03f */
[----:B------:R-:W-:-:S02]  /*4ef0*/  USHF.R.S32.HI UR21, URZ, 0x1f, UR18 ;  /* 0x0000001f3f157899 */ /* 0x000fc40008011412 */
[----:B------:R-:W-:Y:S01]  /*4f00*/  USHF.R.S32.HI UR20, URZ, 0x1f, UR15 ;  /* 0x0000001f3f147899 */ /* 0x000fe2000801140f */
[----:B------:R-:W-:Y:S01]  /*4f10*/  IMAD R0, R0, 0x4, R3 ;  /* 0x0000000400007824 */ /* 0x000fe200078e0203 */
[----:B------:R-:W-:Y:S02]  /*4f20*/  UIADD3 UR18, UP0, UP1, UR18, UR15, UR11 ;  /* 0x0000000f12127290 */ /* 0x000fe4000f91e00b */
[----:B------:R-:W-:Y:S02]  /*4f30*/  UIMAD.WIDE.U32 UR4, UR11, UR12, UR6 ;  /* 0x0000000c0b0472a5 */ /* 0x000fe4000f8e0006 */
[----:B------:R-:W-:Y:S01]  /*4f40*/  UIMAD.WIDE.U32 UR6, UR11, UR16, UR6 ;  /* 0x000000100b0672a5 */ /* 0x000fe2000f8e0006 */
[----:B------:R-:W-:Y:S01]  /*4f50*/  LEA R0, R0, UR10, 0x2 ;  /* 0x0000000a00007c11 */ /* 0x000fe2000f8e10ff */
[----:B------:R-:W-:Y:S02]  /*4f60*/  UIMAD UR23, UR19, UR16, URZ ;  /* 0x00000010131772a4 */ /* 0x000fe4000f8e023f */
[----:B------:R-:W-:-:S02]  /*4f70*/  UIADD3.X UR16, UR21, UR20, UR19, UP0, UP1 ;  /* 0x0000001415107290 */ /* 0x000fc400087e2413 */
[----:B------:R-:W-:Y:S01]  /*4f80*/  USHF.L.U32 UR15, UR18, 0x2, URZ ;  /* 0x00000002120f7899 */ /* 0x000fe2000800063f */
[----:B------:R1:W-:Y:S01]  /*4f90*/  STS.128 [R0], R24 ;  /* 0x0000001800007388 */ /* 0x0003e20000000c00 */
[----:B------:R-:W-:Y:S01]  /*4fa0*/  ULDC.64 UR12, c[0x0][0x868] ;  /* 0x00021a00000c7ab9 */ /* 0x000fe20000000a00 */
[----:B------:R-:W-:Y:S02]  /*4fb0*/  USHF.L.U64.HI UR16, UR18, 0x2, UR16 ;  /* 0x0000000212107899 */ /* 0x000fe40008010210 */
[----:B------:R-:W-:Y:S01]  /*4fc0*/  UIADD3 UR18, UP0, UR15, UR12, URZ ;  /* 0x0000000c0f127290 */ /* 0x000fe2000ff1e03f */
[----:B------:R1:W-:Y:S01]  /*4fd0*/  STS.128 [R0+0x800], R28 ;  /* 0x0008001c00007388 */ /* 0x0003e20000000c00 */
[----:B------:R-:W-:Y:S02]  /*4fe0*/  USHF.R.S32.HI UR12, URZ, 0x1f, UR14 ;  /* 0x0000001f3f0c7899 */ /* 0x000fe4000801140e */
[----:B------:R-:W-:Y:S01]  /*4ff0*/  UIMAD UR17, UR11, UR17, UR23 ;  /* 0x000000110b1172a4 */ /* 0x000fe2000f8e0217 */
[----:B------:R1:W-:Y:S01]  /*5000*/  STS.128 [R0+0x1000], R32 ;  /* 0x0010002000007388 */ /* 0x0003e20000000c00 */
[----:B------:R-:W-:Y:S01]  /*5010*/  ULDC.64 UR20, c[0x0][0x820] ;  /* 0x0002080000147ab9 */ /* 0x000fe20000000a00 */
[----:B------:R-:W-:Y:S01]  /*5020*/  UIADD3.X UR19, UR16, UR13, URZ, UP0, !UPT ;  /* 0x0000000d10137290 */ /* 0x000fe200087fe43f */
[----:B------:R-:W-:Y:S01]  /*5030*/  IMAD.U32 R2, RZ, RZ, UR18 ;  /* 0x00000012ff027e24 */ /* 0x000fe2000f8e00ff */
[----:B------:R1:W-:Y:S01]  /*5040*/  STS.128 [R0+0x1800], R36 ;  /* 0x0018002400007388 */ /* 0x0003e20000000c00 */
[----:B------:R-:W-:-:S02]  /*5050*/  UIMAD UR13, UR12, UR20, URZ ;  /* 0x000000140c0d72a4 */ /* 0x000fc4000f8e023f */
[----:B------:R-:W-:Y:S01]  /*5060*/  UIADD3 UR5, UR5, UR22, URZ ;  /* 0x0000001605057290 */ /* 0x000fe2000fffe03f */
[----:B------:R1:W-:Y:S01]  /*5070*/  STS.128 [R0+0x2000], R40 ;  /* 0x0020002800007388 */ /* 0x0003e20000000c00 */
[----:B------:R-:W-:Y:S01]  /*5080*/  UIMAD UR12, UR12, UR24, URZ ;  /* 0x000000180c0c72a4 */ /* 0x000fe2000f8e023f */
[----:B------:R-:W-:Y:S01]  /*5090*/  IMAD.U32 R3, RZ, RZ, UR19 ;  /* 0x00000013ff037e24 */ /* 0x000fe2000f8e00ff */
        /* <DEDUP_REMOVED lines=10> */
[----:B------:R-:W-:Y:S01]  /*5140*/  UIADD3 UR14, -UR11, URZ, URZ ;  /* 0x0000003f0b0e7290 */ /* 0x000fe2000fffe13f */
[----:B------:R1:W-:Y:S01]  /*5150*/  STS.128 [R0+0x4000], R56 ;  /* 0x0040003800007388 */ /* 0x0003e20000000c00 */
[----:B------:R-:W-:Y:S02]  /*5160*/  UIADD3 UR11, UR5, UR13, URZ ;  /* 0x0000000d050b7290 */ /* 0x000fe4000fffe03f */
[----:B------:R-:W-:Y:S01]  /*5170*/  ULEA UR20, UP0, UR4, UR20, 0x2 ;  /* 0x0000001404147291 */ /* 0x000fe2000f80103f */
[----:B------:R1:W-:Y:S01]  /*5180*/  STS.128 [R0+0x4800], R60 ;  /* 0x0048003c00007388 */ /* 0x0003e20000000c00 */
[----:B------:R-:W-:-:S02]  /*5190*/  UIADD3 UR5, UR7, UR12, URZ ;  /* 0x0000000c07057290 */ /* 0x000fc4000fffe03f */
[----:B------:R-:W-:Y:S01]  /*51a0*/  ULEA UR22, UP1, UR6, UR22, 0x2 ;  /* 0x0000001606167291 */ /* 0x000fe2000f82103f */
[----:B------:R1:W-:Y:S01]  /*51b0*/  STS.128 [R0+0x5000], R64 ;  /* 0x0050004000007388 */ /* 0x0003e20000000c00 */
[----:B------:R-:W-:Y:S02]  /*51c0*/  ULEA.HI.X UR21, UR4, UR21, UR11, 0x2, UP0 ;  /* 0x0000001504157291 */ /* 0x000fe400080f140b */
[----:B------:R-:W-:Y:S01]  /*51d0*/  ULEA.HI.X UR5, UR6, UR23, UR5, 0x2, UP1 ;  /* 0x0000001706057291 */ /* 0x000fe200088f1405 */
[----:B------:R1:W-:Y:S01]  /*51e0*/  STS.128 [R0+0x5800], R68 ;  /* 0x0058004400007388 */ /* 0x0003e20000000c00 */
[----:B------:R-:W-:-:S03]  /*51f0*/  UIMAD UR14, UR9, UR14, UR8 ;  /* 0x0000000e090e72a4 */ /* 0x000fc6000f8e0208 */
[----:B------:R1:W-:Y:S04]  /*5200*/  STS.128 [R0+0x6000], R72 ;  /* 0x0060004800007388 */ /* 0x0003e80000000c00 */
[----:B------:R1:W-:Y:S04]  /*5210*/  STS.128 [R0+0x6800], R76 ;  /* 0x0068004c00007388 */ /* 0x0003e80000000c00 */
[----:B------:R1:W-:Y:S04]  /*5220*/  STS.128 [R0+0x7000], R80 ;  /* 0x0070005000007388 */ /* 0x0003e80000000c00 */
[----:B------:R1:W-:Y:S01]  /*5230*/  STS.128 [R0+0x7800], R84 ;  /* 0x0078005400007388 */ /* 0x0003e20000000c00 */
[----:B------:R-:W-:Y:S05]  /*5240*/  @P0 BRA `(.L_x_1541) ;  /* 0x0000000000140947 */ /* 0x000fea0003800000 */
.L_x_1542:
[----:B------:R-:W2:Y:S04]  /*5250*/  LDG.E.STRONG.GPU R4, desc[UR46][R2.64] ;  /* 0x0000002e02047981 */ /* 0x000ea8000c1ef900 */
[----:B--2---:R-:W-:Y:S01]  /*5260*/  CCTL.IVALL ;  /* 0x00000000ff00798f */ /* 0x004fe20002000000 */
[----:B------:R-:W-:Y:S05]  /*5270*/  YIELD ;  /* 0x0000000000007946 */ /* 0x000fea0003800000 */
[----:B------:R-:W-:-:S13]  /*5280*/  ISETP.NE.AND P0, PT, R4, UR14, PT ;  /* 0x0000000e04007c0c */ /* 0x000fda000bf05270 */
[----:B------:R-:W-:Y:S05]  /*5290*/  @P0 BRA `(.L_x_1542) ;  /* 0xfffffffc00ec0947 */ /* 0x000fea000383ffff */
.L_x_1541:
[----:B------:R-:W-:Y:S05]  /*52a0*/  BSYNC B0 ;  /* 0x0000000000007941 */ /* 0x000fea0003800000 */
.L_x_1540:
[----:B------:R-:W-:-:S03]  /*52b0*/  UMOV UR4, 0xffffffff ;  /* 0xffffffff00047882 */ /* 0x000fc60000000000 */
[----:B------:R-:W-:Y:S05]  /*52c0*/  BRA.DIV UR4, `(.L_x_1543) ;  /* 0x0000004604787947 */ /* 0x000fea000b800000 */
[----:B------:R-:W-:Y:S01]  /*52d0*/  NOP ;  /* 0x0000000000007918 */ /* 0x000fe20000000000 */
.L_x_1641:
        /* <DEDUP_REMOVED lines=10> */
[----:B------:R-:W-:Y:S01]  /*5380*/  PLOP3.LUT P0, PT, PT, PT, PT, 0x80, 0x0 ;  /* 0x000000000000781c */ /* 0x000fe20003f0f070 */
[----:B------:R-:W-:Y:S01]  /*5390*/  UMOV UR6, 0x1000 ;  /* 0x0000100000067882 */ /* 0x000fe20000000000 */
[----:B------:R-:W-:Y:S01]  /*53a0*/  UMOV UR8, 0x0 ;  /* 0x0000000000087882 */ /* 0x000fe20000000000 */
[----:B------:R-:W-:Y:S01]  /*53b0*/  UMOV UR9, 0x14f00000 ;  /* 0x14f0000000097882 */ /* 0x000fe20000000000 */
[----:B------:R-:W-:-:S09]  /*53c0*/  UMOV UR4, UR22 ;  /* 0x0000001600047c82 */ /* 0x000fd20008000000 */
.L_x_1546:
[----:B------:R-:W-:Y:S01]  /*53d0*/  @P0 ELECT P2, URZ, PT ;  /* 0x00000000003f082f */ /* 0x000fe20003840000 */
[----:B------:R2:W-:-:S12]  /*53e0*/  UBLKRED.G.S.ADD.F32.RN [UR4], [UR10], UR6, desc[UR8] ;  /* 0x000008040a0073bb */ /* 0x0005d800080a1406 */
[----:B------:R-:W-:Y:S02]  /*53f0*/  @P2 PLOP3.LUT P0, PT, P2, PT, PT, 0x8, 0x0 ;  /* 0x000000000000281c */ /* 0x000fe4000170e170 */
[----:B------:R-:W-:-:S11]  /*5400*/  PLOP3.LUT P2, PT, PT, PT, PT, 0x8, 0x0 ;  /* 0x000000000000781c */ /* 0x000fd60003f4e170 */
[----:B--2---:R-:W-:Y:S05]  /*5410*/  @P0 BRA.U.ANY `(.L_x_1546) ;  /* 0xfffffffd00ec0947 */ /* 0x004fea000393ffff */
[----:B------:R0:W-:Y:S01]  /*5420*/  UTMACMDFLUSH ;  /* 0x00000000000079b7 */ /* 0x0001e20000000000 */
[----:B------:R-:W-:-:S04]  /*5430*/  DEPBAR.LE SB0, 0x0 ;  /* 0x000080000000791a */ /* 0x000fc80000000000 */
.L_x_1545:
[----:B------:R-:W-:Y:S05]  /*5440*/  BSYNC B0 ;  /* 0x0000000000007941 */ /* 0x000fea0003800000 */
.L_x_1544:
        /* <DEDUP_REMOVED lines=12> */
[----:B------:R-:W-:-:S05]  /*5510*/  IMAD.MOV.U32 R5, RZ, RZ, 0x1 ;  /* 0x00000001ff057424 */ /* 0x000fca00078e00ff */
[----:B------:R2:W-:Y:S02]  /*5520*/  REDG.E.ADD.S32.STRONG.GPU desc[UR46][R2.64], R5 ;  /* 0x000000050200798e */ /* 0x0005e4000c10e3ae */
.L_x_1548:
[----:B------:R-:W-:Y:S05]  /*5530*/  BSYNC B0 ;  /* 0x0000000000007941 */ /* 0x000fea0003800000 */
.L_x_1547:
[----:B------:R-:W-:Y:S06]  /*5540*/  BAR.SYNC.DEFER_BLOCKING 0x1, 0x100 ;  /* 0x0044000000007b1d */ /* 0x000fec0000010000 */
[----:B------:R-:W-:Y:S01]  /*5550*/  ULDC.64 UR4, c[0x0][0x860] ;  /* 0x0002180000047ab9 */ /* 0x000fe20000000a00 */
[----:B------:R-:W-:Y:S01]  /*5560*/  BSSY B0, `(.L_x_1549) ;  /* 0x000001b000007945 */ /* 0x000fe20003800000 */
[----:B------:R-:W-:-:S04]  /*5570*/  UIADD3 UR15, UP0, UR15, UR4, URZ ;  /* 0x000000040f0f7290 */ /* 0x000fc8000ff1e03f */
[----:B------:R-:W-:Y:S02]  /*5580*/  UIADD3.X UR16, UR16, UR5, URZ, UP0, !UPT ;  /* 0x0000000510107290 */ /* 0x000fe400087fe43f */
[----:B--2---:R-:W-:-:S04]  /*5590*/  IMAD.U32 R2, RZ, RZ, UR15 ;  /* 0x0000000fff027e24 */ /* 0x004fc8000f8e00ff */
[----:B------:R-:W-:Y:S01]  /*55a0*/  IMAD.U32 R3, RZ, RZ, UR16 ;  /* 0x00000010ff037e24 */ /* 0x000fe2000f8e00ff */
        /* <DEDUP_REMOVED lines=17> */
.L_x_1551:
[----:B-12---:R-:W2:Y:S04]  /*56c0*/  LDG.E.STRONG.GPU R0, desc[UR46][R2.64] ;  /* 0x0000002e02007981 */ /* 0x006ea8000c1ef900 */
[----:B--2---:R-:W-:Y:S01]  /*56d0*/  CCTL.IVALL ;  /* 0x00000000ff00798f */ /* 0x004fe20002000000 */
[----:B------:R-:W-:Y:S05]  /*56e0*/  YIELD ;  /* 0x0000000000007946 */ /* 0x000fea0003800000 */
[----:B------:R-:W-:-:S13]  /*56f0*/  ISETP.NE.AND P0, PT, R0, UR14, PT ;  /* 0x0000000e00007c0c */ /* 0x000fda000bf05270 */
[----:B------:R-:W-:Y:S05]  /*5700*/  @P0 BRA `(.L_x_1551) ;  /* 0xfffffffc00ec0947 */ /* 0x000fea000383ffff */
.L_x_1550:
[----:B------:R-:W-:Y:S05]  /*5710*/  BSYNC B0 ;  /* 0x0000000000007941 */ /* 0x000fea0003800000 */
.L_x_1549:
[----:B------:R-:W-:-:S03]  /*5720*/  UMOV UR4, 0xffffffff ;  /* 0xffffffff00047882 */ /* 0x000fc60000000000 */
[----:B------:R-:W-:Y:S05]  /*5730*/  BRA.DIV UR4, `(.L_x_1552) ;  /* 0x0000004204787947 */ /* 0x000fea000b800000 */
[----:B------:R-:W-:Y:S01]  /*5740*/  NOP ;  /* 0x0000000000007918 */ /* 0x000fe20000000000 */
.L_x_1644:
[----:B------:R-:W-:Y:S01]  /*5750*/  @!PT LDS RZ, [RZ] ;  /* 0x00000000fffff984 */ /* 0x000fe20000000800 */
[----:B------:R-:W-:Y:S01]  /*5760*/  @!PT LDS RZ, [RZ] ;  /* 0x00000000fffff984 */ /* 0x000fe20000000800 */
[----:B------:R-:W-:Y:S01]  /*5770*/  @!PT LDS RZ, [RZ] ;  /* 0x00000000fffff984 */ /* 0x000fe20000000800 */
[----:B------:R-:W-:Y:S01]  /*5780*/  @!PT LDS RZ, [RZ] ;  /* 0x00000000fffff984 */ /* 0x000fe20000000800 */
[----:B------:R3:W-:Y:S06]  /*5790*/  MEMBAR.ALL.CTA ;  /* 0x0000000000007992 */ /* 0x0007ec0000008000 */
[----:B---3--:R-:W3:Y:S01]  /*57a0*/  FENCE.VIEW.ASYNC.S ;  /* 0x00000000000073c6 */ /* 0x008ee20000000000 */
[----:B------:R-:W-:Y:S05]  /*57b0*/  WARPSYNC.ALL ;  /* 0x0000000000007948 */ /* 0x000fea0003800000 */
[----:B------:R-:W-:Y:S01]  /*57c0*/  BSSY B0, `(.L_x_1553) ;  /* 0x0000010000007945 */ /* 0x000fe20003800000 */
        /* <DEDUP_REMOVED lines=8> */
.L_x_1555:
[----:B------:R-:W-:Y:S01]  /*5850*/  @P0 ELECT P2, URZ, PT ;  /* 0x00000000003f082f */ /* 0x000fe20003840000 */
[----:B------:R3:W-:-:S12]  /*5860*/  UBLKRED.G.S.ADD.F32.RN [UR4], [UR10], UR6, desc[UR8] ;  /* 0x000008040a0073bb */ /* 0x0007d800080a1406 */
[----:B------:R-:W-:Y:S02]  /*5870*/  @P2 PLOP3.LUT P0, PT, P2, PT, PT, 0x8, 0x0 ;  /* 0x000000000000281c */ /* 0x000fe4000170e170 */
[----:B------:R-:W-:-:S11]  /*5880*/  PLOP3.LUT P2, PT, PT, PT, PT, 0x8, 0x0 ;  /* 0x000000000000781c */ /* 0x000fd60003f4e170 */
[----:B---3--:R-:W-:Y:S05]  /*5890*/  @P0 BRA.U.ANY `(.L_x_1555) ;  /* 0xfffffffd00ec0947 */ /* 0x008fea000393ffff */
[----:B------:R0:W-:Y:S01]  /*58a0*/  UTMACMDFLUSH ;  /* 0x00000000000079b7 */ /* 0x0001e20000000000 */
[----:B------:R-:W-:-:S04]  /*58b0*/  DEPBAR.LE SB0, 0x0 ;  /* 0x000080000000791a */ /* 0x000fc80000000000 */
.L_x_1554:
[----:B------:R-:W-:Y:S05]  /*58c0*/  BSYNC B0 ;  /* 0x0000000000007941 */ /* 0x000fea0003800000 */
.L_x_1553:
        /* <DEDUP_REMOVED lines=11> */
[----:B012345:R-:W-:Y:S04]  /*5980*/  CCTL.IVALL ;  /* 0x00000000ff00798f */ /* 0x03ffe80002000000 */
[----:B------:R3:W-:Y:S01]  /*5990*/  REDG.E.ADD.S32.STRONG.GPU desc[UR46][R2.64], R5 ;  /* 0x000000050200798e */ /* 0x0007e2000c10e3ae */
[----:B------:R-:W-:Y:S05]  /*59a0*/  BRA `(.L_x_1519) ;  /* 0x0000003c00547947 */ /* 0x000fea0003800000 */
.L_x_1517:
        /* <DEDUP_REMOVED lines=33> */
.L_x_1557:
[----:B------:R-:W-:-:S05]  /*5bc0*/  UMOV UR11, UR5 ;  /* 0x00000005000b7c82 */ /* 0x000fca0008000000 */
.L_x_1558:
[----:B------:R-:W-:Y:S01]  /*5bd0*/  ULEA UR6, UR23, UR6, 0x7 ;  /* 0x0000000617067291 */ /* 0x000fe2000f8e383f */
[----:B------:R-:W-:Y:S01]  /*5be0*/  ULDC UR7, c[0x0][0x290] ;  /* 0x0000a40000077ab9 */ /* 0x000fe20000000800 */
[----:B------:R-:W-:Y:S01]  /*5bf0*/  ULDC UR8, c[0x0][0x74c] ;  /* 0x0001d30000087ab9 */ /* 0x000fe20000000800 */
[----:B------:R-:W-:Y:S01]  /*5c00*/  ULDC.64 UR12, c[0x0][0x2d8] ;  /* 0x0000b600000c7ab9 */ /* 0x000fe20000000a00 */
[----:B------:R-:W-:Y:S02]  /*5c10*/  UIADD3 UR7, -UR8, UR6, -UR7 ;  /* 0x0000000608077290 */ /* 0x000fe4000fffe907 */
[----:B------:R-:W-:Y:S02]  /*5c20*/  UIMAD UR6, UR4, UR12, URZ ;  /* 0x0000000c040672a4 */ /* 0x000fe4000f8e023f */
[----:B------:R-:W-:Y:S02]  /*5c30*/  USHF.R.S32.HI UR8, URZ, 0x1f, UR7 ;  /* 0x0000001f3f087899 */ /* 0x000fe40008011407 */
[----:B------:R-:W-:-:S02]  /*5c40*/  UIMAD UR6, UR17, UR13, UR6 ;  /* 0x0000000d110672a4 */ /* 0x000fc4000f8e0206 */
[----:B------:R-:W-:Y:S02]  /*5c50*/  ULEA.HI UR7, UR8, UR7, URZ, 0x6 ;  /* 0x0000000708077291 */ /* 0x000fe4000f8f303f */
[----:B------:R-:W-:Y:S02]  /*5c60*/  UIMAD.WIDE.U32 UR8, UR17, UR12, URZ ;  /* 0x0000000c110872a5 */ /* 0x000fe4000f8e003f */
[----:B------:R-:W-:Y:S02]  /*5c70*/  USHF.R.S32.HI UR10, URZ, 0x6, UR7 ;  /* 0x000000063f0a7899 */ /* 0x000fe40008011407 */
[----:B------:R-:W-:Y:S02]  /*5c80*/  UIADD3 UR9, UR9, UR6, URZ ;  /* 0x0000000609097290 */ /* 0x000fe4000fffe03f */
[----:B------:R-:W-:Y:S02]  /*5c90*/  UISETP.LT.AND UP0, UPT, URZ, UR10, UPT ;  /* 0x0000000a3f00728c */ /* 0x000fe4000bf01270 */
[----:B------:R-:W-:-:S02]  /*5ca0*/  USHF.R.S32.HI UR7, URZ, 0x1f, UR16 ;  /* 0x0000001f3f077899 */ /* 0x000fc40008011410 */
[----:B------:R-:W-:Y:S01]  /*5cb0*/  USEL UR6, URZ, UR10, !UP0 ;  /* 0x0000000a3f067287 */ /* 0x000fe2000c000000 */
[----:B------:R-:W-:Y:S01]  /*5cc0*/  ULDC.64 UR12, c[0x0][0x2e0] ;  /* 0x0000b800000c7ab9 */ /* 0x000fe20000000a00 */
[----:B------:R-:W-:Y:S02]  /*5cd0*/  ULDC UR15, c[0x0][0x288] ;  /* 0x0000a200000f7ab9 */ /* 0x000fe40000000800 */
[----:B------:R-:W-:Y:S02]  /*5ce0*/  UISETP.GT.AND UP0, UPT, UR11, UR6, UPT ;  /* 0x000000060b00728c */ /* 0x000fe4000bf04270 */
[----:B------:R-:W-:Y:S02]  /*5cf0*/  UIMAD UR7, UR7, UR12, URZ ;  /* 0x0000000c070772a4 */ /* 0x000fe4000f8e023f */
[----:B------:R-:W-:Y:S02]  /*5d00*/  UIMAD UR10, UR16, UR15, URZ ;  /* 0x0000000f100a72a4 */ /* 0x000fe4000f8e023f */
[----:B------:R-:W-:Y:S01]  /*5d10*/  PLOP3.LUT P1, PT, PT, PT, UP0, 0x80, 0x0 ;  /* 0x000000000000781c */ /* 0x000fe20003f2f008 */
[----:B------:R-:W-:-:S02]  /*5d20*/  UIMAD UR14, UR16, UR13, UR7 ;  /* 0x0000000d100e72a4 */ /* 0x000fc4000f8e0207 */
        /* <DEDUP_REMOVED lines=26> */
.L_x_1563:
[----:B------:R-:W2:Y:S04]  /*5ed0*/  LDG.E.STRONG.GPU R0, desc[UR46][R2.64] ;  /* 0x0000002e02007981 */ /* 0x000ea8000c1ef900 */
[----:B--2---:R-:W-:Y:S01]  /*5ee0*/  CCTL.IVALL ;  /* 0x00000000ff00798f */ /* 0x004fe20002000000 */
[----:B------:R-:W-:Y:S05]  /*5ef0*/  YIELD ;  /* 0x0000000000007946 */ /* 0x000fea0003800000 */
[----:B------:R-:W-:-:S13]  /*5f00*/  ISETP.NE.AND P1, PT, R0, UR23, PT ;  /* 0x0000001700007c0c */ /* 0x000fda000bf25270 */
[----:B------:R-:W-:Y:S05]  /*5f10*/  @P1 BRA `(.L_x_1563) ;  /* 0xfffffffc00ec1947 */ /* 0x000fea000383ffff */
.L_x_1562:
[----:B------:R-:W-:Y:S05]  /*5f20*/  BSYNC B0 ;  /* 0x0000000000007941 */ /* 0x000fea0003800000 */
.L_x_1561:
[----:B------:R-:W-:-:S03]  /*5f30*/  UMOV UR4, 0xffffffff ;  /* 0xffffffff00047882 */ /* 0x000fc60000000000 */
[----:B------:R-:W-:Y:S05]  /*5f40*/  BRA.DIV UR4, `(.L_x_1564) ;  /* 0x0000003a04907947 */ /* 0x000fea000b800000 */
[----:B------:R-:W-:Y:S01]  /*5f50*/  NOP ;  /* 0x0000000000007918 */ /* 0x000fe20000000000 */
.L_x_1647:
        /* <DEDUP_REMOVED lines=22> */
.L_x_1566:
[----:B------:R-:W-:Y:S05]  /*60c0*/  BSYNC B0 ;  /* 0x0000000000007941 */ /* 0x000fea0003800000 */
.L_x_1565:
        /* <DEDUP_REMOVED lines=20> */
.L_x_1568:
[----:B------:R-:W-:Y:S05]  /*6210*/  BSYNC B0 ;  /* 0x0000000000007941 */ /* 0x000fea0003800000 */
.L_x_1567:
[----:B------:R-:W-:Y:S06]  /*6220*/  BAR.ARV 0xa, 0xa0 ;  /* 0x0282800000007b1d */ /* 0x000fec0000002000 */
[----:B------:R-:W-:Y:S04]  /*6230*/  BSSY B0, `(.L_x_1569) ;  /* 0x0000003000007945 */ /* 0x000fe80003800000 */
[----:B------:R-:W-:Y:S05]  /*6240*/  @!P0 BRA `(.L_x_1570) ;  /* 0x0000000000048947 */ /* 0x000fea0003800000 */
[----:B------:R-:W-:-:S04]  /*6250*/  DEPBAR.LE SB0, 0x0 ;  /* 0x000080000000791a */ /* 0x000fc80000000000 */
.L_x_1570:
[----:B------:R-:W-:Y:S05]  /*6260*/  BSYNC B0 ;  /* 0x0000000000007941 */ /* 0x000fea0003800000 */
.L_x_1569:
        /* <DEDUP_REMOVED lines=19> */
.L_x_1572:
[----:B------:R-:W-:Y:S05]  /*63a0*/  BSYNC B0 ;  /* 0x0000000000007941 */ /* 0x000fea0003800000 */
.L_x_1571:
[----:B------:R-:W-:Y:S01]  /*63b0*/  UIADD3 UR18, UR6, 0x1, URZ ;  /* 0x0000000106127890 */ /* 0x000fe2000fffe03f */
[----:B------:R-:W-:Y:S11]  /*63c0*/  BRA `(.L_x_1573) ;  /* 0x0000000000047947 */ /* 0x000ff60003800000 */
.L_x_1560:
[----:B------:R-:W-:-:S05]  /*63d0*/  UMOV UR18, UR6 ;  /* 0x0000000600127c82 */ /* 0x000fca0008000000 */
.L_x_1573:
        /* <DEDUP_REMOVED lines=12> */
.L_x_1598:
        /* <DEDUP_REMOVED lines=11> */
.L_x_1576:
[----:B------:R-:W2:Y:S04]  /*6550*/  LDG.E.STRONG.GPU R0, desc[UR46][R2.64] ;  /* 0x0000002e02007981 */ /* 0x000ea8000c1ef900 */
[----:B--2---:R-:W-:Y:S01]  /*6560*/  CCTL.IVALL ;  /* 0x00000000ff00798f */ /* 0x004fe20002000000 */
[----:B------:R-:W-:Y:S05]  /*6570*/  YIELD ;  /* 0x0000000000007946 */ /* 0x000fea0003800000 */
[----:B------:R-:W-:-:S13]  /*6580*/  ISETP.NE.AND P1, PT, R0, UR23, PT ;  /* 0x0000001700007c0c */ /* 0x000fda000bf25270 */
[----:B------:R-:W-:Y:S05]  /*6590*/  @P1 BRA `(.L_x_1576) ;  /* 0xfffffffc00ec1947 */ /* 0x000fea000383ffff */
.L_x_1575:
[----:B------:R-:W-:Y:S05]  /*65a0*/  BSYNC B0 ;  /* 0x0000000000007941 */ /* 0x000fea0003800000 */
.L_x_1574:
[----:B------:R-:W-:-:S03]  /*65b0*/  UMOV UR16, 0xffffffff ;  /* 0xffffffff00107882 */ /* 0x000fc60000000000 */
[----:B------:R-:W-:Y:S05]  /*65c0*/  BRA.DIV UR16, `(.L_x_1577) ;  /* 0x00000036100c7947 */ /* 0x000fea000b800000 */
[----:B------:R-:W-:Y:S01]  /*65d0*/  NOP ;  /* 0x0000000000007918 */ /* 0x000fe20000000000 */
.L_x_1650:
        /* <DEDUP_REMOVED lines=19> */
.L_x_1579:
[----:B------:R-:W-:Y:S05]  /*6710*/  BSYNC B0 ;  /* 0x0000000000007941 */ /* 0x000fea0003800000 */
.L_x_1578:
        /* <DEDUP_REMOVED lines=15> */
.L_x_1581:
[----:B------:R-:W-:Y:S05]  /*6810*/  BSYNC B0 ;  /* 0x0000000000007941 */ /* 0x000fea0003800000 */
.L_x_1580:
[----:B------:R-:W-:Y:S06]  /*6820*/  BAR.ARV 0xa, 0xa0 ;  /* 0x0282800000007b1d */ /* 0x000fec0000002000 */
[----:B------:R-:W-:Y:S04]  /*6830*/  BSSY B0, `(.L_x_1582) ;  /* 0x0000003000007945 */ /* 0x000fe80003800000 */
[----:B------:R-:W-:Y:S05]  /*6840*/  @!P0 BRA `(.L_x_1583) ;  /* 0x0000000000048947 */ /* 0x000fea0003800000 */
[----:B------:R-:W-:-:S04]  /*6850*/  DEPBAR.LE SB0, 0x0 ;  /* 0x000080000000791a */ /* 0x000fc80000000000 */
.L_x_1583:
[----:B------:R-:W-:Y:S05]  /*6860*/  BSYNC B0 ;  /* 0x0000000000007941 */ /* 0x000fea0003800000 */
.L_x_1582:
        /* <DEDUP_REMOVED lines=19> */
.L_x_1585:
[----:B------:R-:W-:Y:S05]  /*69a0*/  BSYNC B0 ;  /* 0x0000000000007941 */ /* 0x000fea0003800000 */
.L_x_1584:
        /* <DEDUP_REMOVED lines=9> */
.L_x_1588:
[----:B------:R-:W2:Y:S04]  /*6a40*/  LDG.E.STRONG.GPU R0, desc[UR46][R2.64] ;  /* 0x0000002e02007981 */ /* 0x000ea8000c1ef900 */
[----:B--2---:R-:W-:Y:S01]  /*6a50*/  CCTL.IVALL ;  /* 0x00000000ff00798f */ /* 0x004fe20002000000 */
[----:B------:R-:W-:Y:S05]  /*6a60*/  YIELD ;  /* 0x0000000000007946 */ /* 0x000fea0003800000 */
[----:B------:R-:W-:-:S13]  /*6a70*/  ISETP.NE.AND P1, PT, R0, UR23, PT ;  /* 0x0000001700007c0c */ /* 0x000fda000bf25270 */
[----:B------:R-:W-:Y:S05]  /*6a80*/  @P1 BRA `(.L_x_1588) ;  /* 0xfffffffc00ec1947 */ /* 0x000fea000383ffff */
.L_x_1587:
[----:B------:R-:W-:Y:S05]  /*6a90*/  BSYNC B0 ;  /* 0x0000000000007941 */ /* 0x000fea0003800000 */
.L_x_1586:
[----:B------:R-:W-:-:S03]  /*6aa0*/  UMOV UR12, 0xffffffff ;  /* 0xffffffff000c7882 */ /* 0x000fc60000000000 */
[----:B------:R-:W-:Y:S05]  /*6ab0*/  BRA.DIV UR12, `(.L_x_1589) ;  /* 0x0000002e0cec7947 */ /* 0x000fea000b800000 */
[----:B------:R-:W-:Y:S01]  /*6ac0*/  NOP ;  /* 0x0000000000007918 */ /* 0x000fe20000000000 */
.L_x_1653:
        /* <DEDUP_REMOVED lines=15> */
.L_x_1591:
[----:B------:R-:W-:Y:S05]  /*6bc0*/  BSYNC B0 ;  /* 0x0000000000007941 */ /* 0x000fea0003800000 */
.L_x_1590:
        /* <DEDUP_REMOVED lines=15> */
.L_x_1593:
[----:B------:R-:W-:Y:S05]  /*6cc0*/  BSYNC B0 ;  /* 0x0000000000007941 */ /* 0x000fea0003800000 */
.L_x_1592:
[----:B------:R-:W-:Y:S06]  /*6cd0*/  BAR.ARV 0xa, 0xa0 ;  /* 0x0282800000007b1d */ /* 0x000fec0000002000 */
[----:B------:R-:W-:Y:S04]  /*6ce0*/  BSSY B0, `(.L_x_1594) ;  /* 0x0000003000007945 */ /* 0x000fe80003800000 */
[----:B------:R-:W-:Y:S05]  /*6cf0*/  @!P0 BRA `(.L_x_1595) ;  /* 0x0000000000048947 */ /* 0x000fea0003800000 */
[----:B------:R-:W-:-:S04]  /*6d00*/  DEPBAR.LE SB0, 0x0 ;  /* 0x000080000000791a */ /* 0x000fc80000000000 */
.L_x_1595:
[----:B------:R-:W-:Y:S05]  /*6d10*/  BSYNC B0 ;  /* 0x0000000000007941 */ /* 0x000fea0003800000 */
.L_x_1594:
        /* <DEDUP_REMOVED lines=19> */
.L_x_1597:
[----:B------:R-:W-:Y:S05]  /*6e50*/  BSYNC B0 ;  /* 0x0000000000007941 */ /* 0x000fea0003800000 */
.L_x_1596:
[----:B------:R-:W-:Y:S02]  /*6e60*/  UIADD3 UR6, UR6, 0x2, URZ ;  /* 0x0000000206067890 */ /* 0x000fe4000fffe03f */
[----:B------:R-:W-:Y:S02]  /*6e70*/  UIADD3 UR4, UR4, 0x4000, URZ ;  /* 0x0000400004047890 */ /* 0x000fe4000fffe03f */
[----:B------:R-:W-:-:S06]  /*6e80*/  UISETP.GE.AND UP0, UPT, UR6, UR11, UPT ;  /* 0x0000000b0600728c */ /* 0x000fcc000bf06270 */
[----:B------:R-:W-:-:S13]  /*6e90*/  PLOP3.LUT P1, PT, PT, PT, UP0, 0x80, 0x0 ;  /* 0x000000000000781c */ /* 0x000fda0003f2f008 */
[----:B------:R-:W-:Y:S05]  /*6ea0*/  @!P1 BRA `(.L_x_1598) ;  /* 0xfffffff4007c9947 */ /* 0x000fea000383ffff */
.L_x_1559:
        /* <DEDUP_REMOVED lines=41> */
.L_x_1601:
[----:B------:R-:W-:Y:S05]  /*7140*/  BSYNC B0 ;  /* 0x0000000000007941 */ /* 0x000fea0003800000 */
.L_x_1600:
[----:B------:R-:W-:Y:S05]  /*7150*/  BRA `(.L_x_1602) ;  /* 0x0000000000047947 */ /* 0x000fea0003800000 */
.L_x_1599:
[----:B------:R-:W-:-:S05]  /*7160*/  UMOV UR4, UR6 ;  /* 0x0000000600047c82 */ /* 0x000fca0008000000 */
.L_x_1602:
        /* <DEDUP_REMOVED lines=11> */
.L_x_1607:
        /* <DEDUP_REMOVED lines=24> */
.L_x_1604:
[----:B------:R-:W-:Y:S05]  /*73a0*/  BSYNC B0 ;  /* 0x0000000000007941 */ /* 0x000fea0003800000 */
.L_x_1603:
        /* <DEDUP_REMOVED lines=24> */
.L_x_1606:
[----:B------:R-:W-:Y:S05]  /*7530*/  BSYNC B0 ;  /* 0x0000000000007941 */ /* 0x000fea0003800000 */
.L_x_1605:
[----:B------:R-:W-:Y:S02]  /*7540*/  UIADD3 UR11, UR11, 0x2, URZ ;  /* 0x000000020b0b7890 */ /* 0x000fe4000fffe03f */
[----:B------:R-:W-:Y:S02]  /*7550*/  ULEA UR8, UR18, UR8, 0x1 ;  /* 0x0000000812087291 */ /* 0x000fe4000f8e083f */
[----:B------:R-:W-:Y:S02]  /*7560*/  ULEA UR9, UR18, UR9, 0x1 ;  /* 0x0000000912097291 */ /* 0x000fe4000f8e083f */
[----:B------:R-:W-:-:S13]  /*7570*/  ISETP.NE.AND P0, PT, RZ, UR11, PT ;  /* 0x0000000bff007c0c */ /* 0x000fda000bf05270 */
[----:B------:R-:W-:Y:S05]  /*7580*/  @!P0 BRA `(.L_x_1519) ;  /* 0x00000020005c8947 */ /* 0x000fea0003800000 */
[----:B------:R-:W-:Y:S05]  /*7590*/  BRA `(.L_x_1607) ;  /* 0xfffffffc00207947 */ /* 0x000fea000383ffff */
.L_x_1556:
        /* <DEDUP_REMOVED lines=33> */
.L_x_1609:
        /* <DEDUP_REMOVED lines=43> */
.L_x_1654:
        /* <DEDUP_REMOVED lines=15> */
.L_x_1612:
        /* <DEDUP_REMOVED lines=98> */
.L_x_1623:
[----:B--234-:R-:W-:-:S04]  /*8170*/  SHF.L.U32 R21, R11, 0x1f, RZ ;  /* 0x0000001f0b157819 */ /* 0x01cfc800000006ff */
[----:B------:R-:W1:Y:S02]  /*8180*/  SYNCS.PHASECHK.TRANS64.TRYWAIT P1, [R16+URZ+0x30840], R21 ;  /* 0x03084015100075a7 */ /* 0x000e64000802017f */
[----:B-1----:R-:W-:Y:S05]  /*8190*/  @!P1 BRA `(.L_x_1615) ;  /* 0x0000001800649947 */ /* 0x002fea0003800000 */
.L_x_1655:
[----:B------:R-:W-:Y:S05]  /*81a0*/  @P0 BRA `(.L_x_1616) ;  /* 0x0000000000140947 */ /* 0x000fea0003800000 */
[----:B------:R-:W-:Y:S01]  /*81b0*/  ISETP.NE.AND P1, PT, R6, RZ, PT ;  /* 0x000000ff0600720c */ /* 0x000fe20003f25270 */
[----:B------:R-:W-:-:S04]  /*81c0*/  IMAD.MOV.U32 R3, RZ, RZ, 0x4100 ;  /* 0x00004100ff037424 */ /* 0x000fc800078e00ff */
[----:B------:R3:W-:Y:S08]  /*81d0*/  SYNCS.ARRIVE.TRANS64 RZ, [R16+URZ+0x30830], R3 ;  /* 0x0308300310ff79a7 */ /* 0x0007f0000800003f */
[----:B------:R-:W-:Y:S05]  /*81e0*/  @!P1 BRA `(.L_x_1616) ;  /* 0x0000000000049947 */ /* 0x000fea0003800000 */
[----:B------:R-:W-:Y:S01]  /*81f0*/  BPT.TRAP 0x1 ;  /* 0x000000040000795c */ /* 0x000fe20000300000 */
.L_x_1616:
        /* <DEDUP_REMOVED lines=36> */
.L_x_1656:
[----:B------:R-:W-:Y:S05]  /*8440*/  @P0 BRA `(.L_x_1618) ;  /* 0x0000000000140947 */ /* 0x000fea0003800000 */
[----:B------:R-:W-:Y:S01]  /*8450*/  ISETP.NE.AND P1, PT, R6, RZ, PT ;  /* 0x000000ff0600720c */ /* 0x000fe20003f25270 */
[----:B------:R-:W-:-:S04]  /*8460*/  IMAD.MOV.U32 R2, RZ, RZ, 0x4100 ;  /* 0x00004100ff027424 */ /* 0x000fc800078e00ff */
[----:B------:R3:W-:Y:S08]  /*8470*/  SYNCS.ARRIVE.TRANS64 RZ, [R16+URZ+0x30818], R2 ;  /* 0x0308180210ff79a7 */ /* 0x0007f0000800003f */
[----:B------:R-:W-:Y:S05]  /*8480*/  @!P1 BRA `(.L_x_1618) ;  /* 0x0000000000049947 */ /* 0x000fea0003800000 */
[----:B------:R-:W-:Y:S01]  /*8490*/  BPT.TRAP 0x1 ;  /* 0x000000040000795c */ /* 0x000fe20000300000 */
.L_x_1618:
        /* <DEDUP_REMOVED lines=36> */
.L_x_1657:
[----:B------:R-:W-:Y:S05]  /*86e0*/  @P0 BRA `(.L_x_1620) ;  /* 0x0000000000140947 */ /* 0x000fea0003800000 */
[----:B------:R-:W-:Y:S01]  /*86f0*/  ISETP.NE.AND P1, PT, R6, RZ, PT ;  /* 0x000000ff0600720c */ /* 0x000fe20003f25270 */
[----:B-123--:R-:W-:-:S04]  /*8700*/  IMAD.MOV.U32 R21, RZ, RZ, 0x4100 ;  /* 0x00004100ff157424 */ /* 0x00efc800078e00ff */
[----:B------:R4:W-:Y:S08]  /*8710*/  SYNCS.ARRIVE.TRANS64 RZ, [R16+URZ+0x30838], R21 ;  /* 0x0308381510ff79a7 */ /* 0x0009f0000800003f */
[----:B------:R-:W-:Y:S05]  /*8720*/  @!P1 BRA `(.L_x_1620) ;  /* 0x0000000000049947 */ /* 0x000fea0003800000 */
[----:B------:R-:W-:Y:S01]  /*8730*/  BPT.TRAP 0x1 ;  /* 0x000000040000795c */ /* 0x000fe20000300000 */
.L_x_1620:
        /* <DEDUP_REMOVED lines=31> */
.L_x_1659:
[----:B------:R-:W-:Y:S05]  /*8930*/  @P0 BRA `(.L_x_1622) ;  /* 0x0000000000140947 */ /* 0x000fea0003800000 */
[----:B------:R-:W-:Y:S01]  /*8940*/  ISETP.NE.AND P1, PT, R6, RZ, PT ;  /* 0x000000ff0600720c */ /* 0x000fe20003f25270 */
[----:B------:R-:W-:-:S04]  /*8950*/  IMAD.MOV.U32 R5, RZ, RZ, 0x4100 ;  /* 0x00004100ff057424 */ /* 0x000fc800078e00ff */
[----:B------:R1:W-:Y:S08]  /*8960*/  SYNCS.ARRIVE.TRANS64 RZ, [R16+URZ+0x30810], R5 ;  /* 0x0308100510ff79a7 */ /* 0x0003f0000800003f */
[----:B------:R-:W-:Y:S05]  /*8970*/  @!P1 BRA `(.L_x_1622) ;  /* 0x0000000000049947 */ /* 0x000fea0003800000 */
[----:B------:R-:W-:Y:S01]  /*8980*/  BPT.TRAP 0x1 ;  /* 0x000000040000795c */ /* 0x000fe20000300000 */
.L_x_1622:
        /* <DEDUP_REMOVED lines=37> */
.L_x_1614:
[----:B------:R-:W3:Y:S02]  /*8be0*/  LDL.LU R4, [R1+0x4] ;  /* 0x0000040001047983 */ /* 0x000ee40000300800 */
[----:B---3--:R-:W-:Y:S02]  /*8bf0*/  ISETP.NE.AND P1, PT, R4, RZ, PT ;  /* 0x000000ff0400720c */ /* 0x008fe40003f25270 */
[----:B------:R1:W5:Y:S11]  /*8c00*/  LDL R4, [R1] ;  /* 0x0000000001047983 */ /* 0x0003760000100800 */
[----:B-1----:R-:W-:Y:S05]  /*8c10*/  @!P1 BRA `(.L_x_1613) ;  /* 0x0000000400489947 */ /* 0x002fea0003800000 */
[----:B------:R-:W-:-:S04]  /*8c20*/  SHF.L.U32 R13, R11, 0x1f, RZ ;  /* 0x0000001f0b0d7819 */ /* 0x000fc800000006ff */
[----:B------:R-:W1:Y:S02]  /*8c30*/  SYNCS.PHASECHK.TRANS64.TRYWAIT P1, [R16+URZ+0x30840], R13 ;  /* 0x0308400d100075a7 */ /* 0x000e64000802017f */
[----:B-1----:R-:W-:Y:S05]  /*8c40*/  @!P1 BRA `(.L_x_1624) ;  /* 0x00000010000c9947 */ /* 0x002fea0003800000 */
.L_x_1660:
[----:B------:R-:W-:Y:S05]  /*8c50*/  @P0 BRA `(.L_x_1625) ;  /* 0x0000000000140947 */ /* 0x000fea0003800000 */
[----:B------:R-:W-:Y:S01]  /*8c60*/  ISETP.NE.AND P1, PT, R6, RZ, PT ;  /* 0x000000ff0600720c */ /* 0x000fe20003f25270 */
[----:B--2---:R-:W-:-:S04]  /*8c70*/  IMAD.MOV.U32 R5, RZ, RZ, 0x4100 ;  /* 0x00004100ff057424 */ /* 0x004fc800078e00ff */
[----:B------:R3:W-:Y:S08]  /*8c80*/  SYNCS.ARRIVE.TRANS64 RZ, [R16+URZ+0x30830], R5 ;  /* 0x0308300510ff79a7 */ /* 0x0007f0000800003f */
[----:B------:R-:W-:Y:S05]  /*8c90*/  @!P1 BRA `(.L_x_1625) ;  /* 0x0000000000049947 */ /* 0x000fea0003800000 */
[----:B------:R-:W-:Y:S01]  /*8ca0*/  BPT.TRAP 0x1 ;  /* 0x000000040000795c */ /* 0x000fe20000300000 */
.L_x_1625:
        /* <DEDUP_REMOVED lines=33> */
.L_x_1661:
[----:B------:R-:W-:Y:S05]  /*8ec0*/  @P0 BRA `(.L_x_1627) ;  /* 0x0000000000140947 */ /* 0x000fea0003800000 */
[----:B------:R-:W-:Y:S01]  /*8ed0*/  ISETP.NE.AND P0, PT, R6, RZ, PT ;  /* 0x000000ff0600720c */ /* 0x000fe20003f05270 */
[----:B------:R-:W-:-:S04]  /*8ee0*/  IMAD.MOV.U32 R5, RZ, RZ, 0x4100 ;  /* 0x00004100ff057424 */ /* 0x000fc800078e00ff */
[----:B------:R3:W-:Y:S08]  /*8ef0*/  SYNCS.ARRIVE.TRANS64 RZ, [R16+URZ+0x30818], R5 ;  /* 0x0308180510ff79a7 */ /* 0x0007f0000800003f */
[----:B------:R-:W-:Y:S05]  /*8f00*/  @!P0 BRA `(.L_x_1627) ;  /* 0x0000000000048947 */ /* 0x000fea0003800000 */
[----:B------:R-:W-:Y:S01]  /*8f10*/  BPT.TRAP 0x1 ;  /* 0x000000040000795c */ /* 0x000fe20000300000 */
.L_x_1627:
        /* <DEDUP_REMOVED lines=34> */
.L_x_1613:
[----:B------:R-:W3:Y:S01]  /*9140*/  S2R R0, SR_TID.X ;  /* 0x0000000000007919 */ /* 0x000ee20000002100 */
[----:B------:R-:W-:Y:S01]  /*9150*/  IMAD R3, R19, 0x8, R16 ;  /* 0x0000000813037824 */ /* 0x000fe200078e0210 */
[----:B---3--:R-:W-:Y:S02]  /*9160*/  LOP3.LUT R2, R0, 0x7f, RZ, 0xc0, !PT ;  /* 0x0000007f00027812 */ /* 0x008fe400078ec0ff */
[----:B------:R-:W-:Y:S02]  /*9170*/  SHF.L.U32 R0, R11, 0x1f, RZ ;  /* 0x0000001f0b007819 */ /* 0x000fe400000006ff */
[----:B------:R-:W-:Y:S02]  /*9180*/  ISETP.NE.AND P1, PT, R2, RZ, PT ;  /* 0x000000ff0200720c */ /* 0x000fe40003f25270 */
[----:B------:R-:W3:Y:S02]  /*9190*/  SYNCS.PHASECHK.TRANS64.TRYWAIT P0, [R3+URZ+0x30840], R0 ;  /* 0x03084000030075a7 */ /* 0x000ee4000800017f */
[----:B---3--:R-:W-:Y:S09]  /*91a0*/  @!P0 BRA `(.L_x_1628) ;  /* 0x0000000800dc8947 */ /* 0x008ff20003800000 */
.L_x_1662:
[----:B------:R-:W-:Y:S05]  /*91b0*/  @P1 BRA `(.L_x_1629) ;  /* 0x0000000000181947 */ /* 0x000fea0003800000 */
[----:B------:R-:W1:Y:S01]  /*91c0*/  S2R R2, SR_TID.X ;  /* 0x0000000000027919 */ /* 0x000e620000002100 */
[----:B---3--:R-:W-:-:S04]  /*91d0*/  IMAD.MOV.U32 R0, RZ, RZ, 0x4100 ;  /* 0x00004100ff007424 */ /* 0x008fc800078e00ff */
[----:B------:R3:W-:Y:S01]  /*91e0*/  SYNCS.ARRIVE.TRANS64 RZ, [R3+URZ+0x30830], R0 ;  /* 0x0308300003ff79a7 */ /* 0x0007e2000800003f */
[----:B-1----:R-:W-:-:S13]  /*91f0*/  LOP3.LUT P0, RZ, R2, 0x1f, RZ, 0xc0, !PT ;  /* 0x0000001f02ff7812 */ /* 0x002fda000780c0ff */
[----:B---3--:R-:W-:Y:S05]  /*9200*/  @!P0 BRA `(.L_x_1629) ;  /* 0x0000000000048947 */ /* 0x008fea0003800000 */
[----:B------:R-:W-:Y:S01]  /*9210*/  BPT.TRAP 0x1 ;  /* 0x000000040000795c */ /* 0x000fe20000300000 */
.L_x_1629:
        /* <DEDUP_REMOVED lines=40> */
.L_x_1610:
[----:B------:R-:W-:Y:S05]  /*94a0*/  BSYNC B0 ;  /* 0x0000000000007941 */ /* 0x000fea0003800000 */
.L_x_1608:
[----:B------:R-:W-:-:S03]  /*94b0*/  UMOV UR7, 0xffffffff ;  /* 0xffffffff00077882 */ /* 0x000fc60000000000 */
[----:B------:R-:W-:Y:S05]  /*94c0*/  BRA.DIV UR7, `(.L_x_1630) ;  /* 0x0000000a07287947 */ /* 0x000fea000b800000 */
[----:B------:R-:W-:-:S13]  /*94d0*/  ELECT P6, URZ, PT ;  /* 0x00000000003f782f */ /* 0x000fda00038c0000 */
.L_x_1665:
[----:B------:R-:W-:Y:S05]  /*94e0*/  @!P6 BRA `(.L_x_1519) ;  /* 0x000000000084e947 */ /* 0x000fea0003800000 */
[----:B------:R-:W-:-:S06]  /*94f0*/  ULOP3.LUT UR7, UR38, 0x2, URZ, 0xfc, !UPT ;  /* 0x0000000226077892 */ /* 0x000fcc000f8efc3f */
[----:B------:R-:W-:-:S05]  /*9500*/  IMAD.U32 R2, RZ, RZ, UR7 ;  /* 0x00000007ff027e24 */ /* 0x000fca000f8e00ff */
[----:B------:R-:W-:-:S13]  /*9510*/  ISETP.NE.AND P2, PT, R2, 0x3, PT ;  /* 0x000000030200780c */ /* 0x000fda0003f45270 */
[----:B------:R-:W-:Y:S05]  /*9520*/  @!P2 BRA `(.L_x_1631) ;  /* 0x000000000004a947 */ /* 0x000fea0003800000 */
[----:B------:R-:W-:Y:S01]  /*9530*/  BPT.TRAP 0x1 ;  /* 0x000000040000795c */ /* 0x000fe20000300000 */
.L_x_1631:
        /* <DEDUP_REMOVED lines=15> */
.L_x_1666:
[----:B------:R-:W2:Y:S02]  /*9630*/  SYNCS.PHASECHK.TRANS64.TRYWAIT P0, [R3+URZ], R2 ;  /* 0x00000002030075a7 */ /* 0x000ea4000800017f */
[----:B--2---:R-:W-:Y:S05]  /*9640*/  @!P0 BRA `(.L_x_1633) ;  /* 0x0000000400fc8947 */ /* 0x004fea0003800000 */
.L_x_1667:
[----:B------:R-:W-:Y:S05]  /*9650*/  @!P2 BRA `(.L_x_1634) ;  /* 0x000000000004a947 */ /* 0x000fea0003800000 */
[----:B------:R-:W-:Y:S01]  /*9660*/  BPT.TRAP 0x1 ;  /* 0x000000040000795c */ /* 0x000fe20000300000 */
.L_x_1634:
[----:B--2---:R-:W-:-:S04]  /*9670*/  VIADD R3, R7, 0x30840 ;  /* 0x0003084007037836 */ /* 0x004fc80000000000 */
[----:B------:R-:W-:-:S04]  /*9680*/  IMAD R0, R0, 0x8, R3 ;  /* 0x0000000800007824 */ /* 0x000fc800078e0203 */
[----:B------:R-:W2:Y:S02]  /*9690*/  SYNCS.PHASECHK.TRANS64.TRYWAIT P0, [R0+URZ], R5 ;  /* 0x00000005000075a7 */ /* 0x000ea4000800017f */
[----:B--2---:R-:W-:Y:S05]  /*96a0*/  @!P0 BRA `(.L_x_1635) ;  /* 0x0000000400f88947 */ /* 0x004fea0003800000 */
.L_x_1668:
[----:B------:R-:W-:-:S07]  /*96b0*/  IMAD R3, R4, 0x8, R3 ;  /* 0x0000000804037824 */ /* 0x000fce00078e0203 */
.L_x_1636:
[----:B---3--:R3:W4:Y:S02]  /*96c0*/  SYNCS.PHASECHK.TRANS64.TRYWAIT P0, [R3+URZ], R2 ;  /* 0x00000002030075a7 */ /* 0x008724000800017f */
[----:B----4-:R-:W-:Y:S05]  /*96d0*/  @!P0 NANOSLEEP.SYNCS 0x989680 ;  /* 0x009896800000895d */ /* 0x010fea0003900000 */
[----:B------:R-:W4:Y:S02]  /*96e0*/  @!P0 SYNCS.PHASECHK.TRANS64 P0, [R3+URZ], R2 ;  /* 0x00000002030085a7 */ /* 0x000f24000800007f */
[----:B----4-:R-:W-:Y:S05]  /*96f0*/  @!P0 BRA `(.L_x_1636) ;  /* 0xfffffffc00f08947 */ /* 0x010fea000383ffff */
.L_x_1519:
[----:B------:R-:W-:Y:S05]  /*9700*/  BSYNC B6 ;  /* 0x0000000000067941 */ /* 0x000fea0003800000 */
.L_x_1516:
[----:B------:R-:W-:Y:S05]  /*9710*/  EXIT ;  /* 0x000000000000794d */ /* 0x000fea0003800000 */
.L_x_1526:
[----:B------:R-:W-:Y:S02]  /*9720*/  IMAD.MOV.U32 R12, RZ, RZ, RZ ;  /* 0x000000ffff0c7224 */ /* 0x000fe400078e00ff */
[----:B------:R-:W-:Y:S02]  /*9730*/  IMAD.MOV.U32 R11, RZ, RZ, 0x1f ;  /* 0x0000001fff0b7424 */ /* 0x000fe400078e00ff */
[----:B------:R-:W-:-:S07]  /*9740*/  IMAD.MOV.U32 R15, RZ, RZ, -0x1 ;  /* 0xffffffffff0f7424 */ /* 0x000fce00078e00ff */
[----:B------:R-:W-:Y:S05]  /*9750*/  WARPSYNC.COLLECTIVE R15, `(.L_x_1637) ;  /* 0x000000000f087348 */ /* 0x000fea0003c00000 */
[----:B------:R1:W2:Y:S02]  /*9760*/  SHFL.IDX P6, R14, R13, R12, R11 ;  /* 0x0000000c0d0e7389 */ /* 0x0002a400000c000b */
[----:B-12---:R-:W-:Y:S01]  /*9770*/  ENDCOLLECTIVE ;  /* 0x000000000000791b */ /* 0x006fe20003800000 */
.L_x_1637:
[----:B------:R-:W-:Y:S05]  /*9780*/  BRA `(.L_x_1638) ;  /* 0xffffff7800847947 */ /* 0x000fea000383ffff */
.L_x_1528:
        /* <DEDUP_REMOVED lines=8> */
.L_x_1532:
[----:B---3--:R3:W4:Y:S02]  /*9810*/  SYNCS.PHASECHK.TRANS64.TRYWAIT P0, [R0+URZ+0x30810], R191 ;  /* 0x030810bf000075a7 */ /* 0x008724000800017f */
[----:B----4-:R-:W-:Y:S05]  /*9820*/  @!P0 NANOSLEEP.SYNCS 0x989680 ;  /* 0x009896800000895d */ /* 0x010fea0003900000 */
[----:B------:R-:W4:Y:S02]  /*9830*/  @!P0 SYNCS.PHASECHK.TRANS64 P0, [R0+URZ+0x30810], R191 ;  /* 0x030810bf000085a7 */ /* 0x000f24000800007f */
[----:B----4-:R-:W-:Y:S05]  /*9840*/  @!P0 BRA `(.L_x_1532) ;  /* 0xfffffffc00f08947 */ /* 0x010fea000383ffff */
[----:B------:R-:W-:Y:S05]  /*9850*/  BRA `(.L_x_1531) ;  /* 0xffffff8000747947 */ /* 0x000fea000383ffff */
.L_x_1536:
[----:B--2---:R2:W1:Y:S02]  /*9860*/  SYNCS.PHASECHK.TRANS64.TRYWAIT P0, [R0+URZ+0x30830], R191 ;  /* 0x030830bf000075a7 */ /* 0x004464000800017f */
[----:B-1----:R-:W-:Y:S05]  /*9870*/  @!P0 NANOSLEEP.SYNCS 0x989680 ;  /* 0x009896800000895d */ /* 0x002fea0003900000 */
[----:B------:R-:W1:Y:S02]  /*9880*/  @!P0 SYNCS.PHASECHK.TRANS64 P0, [R0+URZ+0x30830], R191 ;  /* 0x030830bf000085a7 */ /* 0x000e64000800007f */
[----:B-1----:R-:W-:Y:S05]  /*9890*/  @!P0 BRA `(.L_x_1536) ;  /* 0xfffffffc00f08947 */ /* 0x002fea000383ffff */
[----:B------:R-:W-:Y:S05]  /*98a0*/  BRA `(.L_x_1535) ;  /* 0xffffff88008c7947 */ /* 0x000fea000383ffff */
.L_x_1543:
[----:B------:R-:W-:Y:S01]  /*98b0*/  BSSY B0, `(.L_x_1639) ;  /* 0x0000005000007945 */ /* 0x000fe20003800000 */
[----:B------:R-:W-:-:S07]  /*98c0*/  IMAD.MOV.U32 R15, RZ, RZ, -0x1 ;  /* 0xffffffffff0f7424 */ /* 0x000fce00078e00ff */
[----:B-1----:R-:W-:Y:S05]  /*98d0*/  WARPSYNC.COLLECTIVE R15, `(.L_x_1640) ;  /* 0x000000000f087348 */ /* 0x002fea0003c00000 */
[----:B------:R-:W-:Y:S01]  /*98e0*/  NOP ;  /* 0x0000000000007918 */ /* 0x000fe20000000000 */
[----:B-1----:R-:W-:Y:S01]  /*98f0*/  ENDCOLLECTIVE ;  /* 0x000000000000791b */ /* 0x002fe20003800000 */
.L_x_1640:
[----:B------:R-:W-:Y:S05]  /*9900*/  BSYNC B0 ;  /* 0x0000000000007941 */ /* 0x000fea0003800000 */
.L_x_1639:
[----:B------:R-:W-:Y:S05]  /*9910*/  BRA `(.L_x_1641) ;  /* 0xffffffb800707947 */ /* 0x000fea000383ffff */
.L_x_1552:
[----:B------:R-:W-:Y:S01]  /*9920*/  BSSY B0, `(.L_x_1642) ;  /* 0x0000005000007945 */ /* 0x000fe20003800000 */
[----:B------:R-:W-:-:S07]  /*9930*/  IMAD.MOV.U32 R15, RZ, RZ, -0x1 ;  /* 0xffffffffff0f7424 */ /* 0x000fce00078e00ff */
[----:B-12---:R-:W-:Y:S05]  /*9940*/  WARPSYNC.COLLECTIVE R15, `(.L_x_1643) ;  /* 0x000000000f087348 */ /* 0x006fea0003c00000 */
[----:B------:R-:W-:Y:S01]  /*9950*/  NOP ;  /* 0x0000000000007918 */ /* 0x000fe20000000000 */
[----:B-12---:R-:W-:Y:S01]  /*9960*/  ENDCOLLECTIVE ;  /* 0x000000000000791b */ /* 0x006fe20003800000 */
.L_x_1643:
[----:B------:R-:W-:Y:S05]  /*9970*/  BSYNC B0 ;  /* 0x0000000000007941 */ /* 0x000fea0003800000 */
.L_x_1642:
[----:B------:R-:W-:Y:S05]  /*9980*/  BRA `(.L_x_1644) ;  /* 0xffffffbc00707947 */ /* 0x000fea000383ffff */
.L_x_1564:
[----:B------:R-:W-:Y:S01]  /*9990*/  BSSY B0, `(.L_x_1645) ;  /* 0x0000005000007945 */ /* 0x000fe20003800000 */
[----:B------:R-:W-:-:S07]  /*99a0*/  IMAD.MOV.U32 R15, RZ, RZ, -0x1 ;  /* 0xffffffffff0f7424 */ /* 0x000fce00078e00ff */
[----:B------:R-:W-:Y:S05]  /*99b0*/  WARPSYNC.COLLECTIVE R15, `(.L_x_1646) ;  /* 0x000000000f087348 */ /* 0x000fea0003c00000 */
[----:B------:R-:W-:Y:S01]  /*99c0*/  NOP ;  /* 0x0000000000007918 */ /* 0x000fe20000000000 */
[----:B------:R-:W-:Y:S01]  /*99d0*/  ENDCOLLECTIVE ;  /* 0x000000000000791b */ /* 0x000fe20003800000 */
.L_x_1646:
[----:B------:R-:W-:Y:S05]  /*99e0*/  BSYNC B0 ;  /* 0x0000000000007941 */ /* 0x000fea0003800000 */
.L_x_1645:
[----:B------:R-:W-:Y:S05]  /*99f0*/  BRA `(.L_x_1647) ;  /* 0xffffffc400587947 */ /* 0x000fea000383ffff */
.L_x_1577:
[----:B------:R-:W-:Y:S01]  /*9a00*/  BSSY B0, `(.L_x_1648) ;  /* 0x0000005000007945 */ /* 0x000fe20003800000 */
[----:B------:R-:W-:-:S07]  /*9a10*/  IMAD.MOV.U32 R15, RZ, RZ, -0x1 ;  /* 0xffffffffff0f7424 */ /* 0x000fce00078e00ff */
[----:B------:R-:W-:Y:S05]  /*9a20*/  WARPSYNC.COLLECTIVE R15, `(.L_x_1649) ;  /* 0x000000000f087348 */ /* 0x000fea0003c00000 */
[----:B------:R-:W-:Y:S01]  /*9a30*/  NOP ;  /* 0x0000000000007918 */ /* 0x000fe20000000000 */
[----:B------:R-:W-:Y:S01]  /*9a40*/  ENDCOLLECTIVE ;  /* 0x000000000000791b */ /* 0x000fe20003800000 */
.L_x_1649:
[----:B------:R-:W-:Y:S05]  /*9a50*/  BSYNC B0 ;  /* 0x0000000000007941 */ /* 0x000fea0003800000 */
.L_x_1648:
[----:B------:R-:W-:Y:S05]  /*9a60*/  BRA `(.L_x_1650) ;  /* 0xffffffc800dc7947 */ /* 0x000fea000383ffff */
.L_x_1589:
[----:B------:R-:W-:Y:S01]  /*9a70*/  BSSY B0, `(.L_x_1651) ;  /* 0x0000005000007945 */ /* 0x000fe20003800000 */
[----:B------:R-:W-:-:S07]  /*9a80*/  IMAD.MOV.U32 R15, RZ, RZ, -0x1 ;  /* 0xffffffffff0f7424 */ /* 0x000fce00078e00ff */
[----:B------:R-:W-:Y:S05]  /*9a90*/  WARPSYNC.COLLECTIVE R15, `(.L_x_1652) ;  /* 0x000000000f087348 */ /* 0x000fea0003c00000 */
[----:B------:R-:W-:Y:S01]  /*9aa0*/  NOP ;  /* 0x0000000000007918 */ /* 0x000fe20000000000 */
[----:B------:R-:W-:Y:S01]  /*9ab0*/  ENDCOLLECTIVE ;  /* 0x000000000000791b */ /* 0x000fe20003800000 */
.L_x_1652:
[----:B------:R-:W-:Y:S05]  /*9ac0*/  BSYNC B0 ;  /* 0x0000000000007941 */ /* 0x000fea0003800000 */
.L_x_1651:
[----:B------:R-:W-:Y:S05]  /*9ad0*/  BRA `(.L_x_1653) ;  /* 0xffffffcc00fc7947 */ /* 0x000fea000383ffff */
.L_x_1611:
[----:B-1----:R1:W2:Y:S02]  /*9ae0*/  SYNCS.PHASECHK.TRANS64.TRYWAIT P0, [R16+URZ+0x30820], R3 ;  /* 0x03082003100075a7 */ /* 0x0022a4000800017f */
[----:B--2---:R-:W-:Y:S05]  /*9af0*/  @!P0 NANOSLEEP.SYNCS 0x989680 ;  /* 0x009896800000895d */ /* 0x004fea0003900000 */
[----:B------:R-:W2:Y:S02]  /*9b00*/  @!P0 SYNCS.PHASECHK.TRANS64 P0, [R16+URZ+0x30820], R3 ;  /* 0x03082003100085a7 */ /* 0x000ea4000800007f */
[----:B--2---:R-:W-:Y:S05]  /*9b10*/  @!P0 BRA `(.L_x_1611) ;  /* 0xfffffffc00f08947 */ /* 0x004fea000383ffff */
[----:B------:R-:W-:Y:S05]  /*9b20*/  BRA `(.L_x_1654) ;  /* 0xffffffdc00cc7947 */ /* 0x000fea000383ffff */
.L_x_1615:
[----:B-1----:R1:W3:Y:S02]  /*9b30*/  SYNCS.PHASECHK.TRANS64.TRYWAIT P1, [R16+URZ+0x30840], R21 ;  /* 0x03084015100075a7 */ /* 0x0022e4000802017f */
[----:B---3--:R-:W-:Y:S05]  /*9b40*/  @!P1 NANOSLEEP.SYNCS 0x989680 ;  /* 0x009896800000995d */ /* 0x008fea0003900000 */
[----:B------:R-:W3:Y:S02]  /*9b50*/  @!P1 SYNCS.PHASECHK.TRANS64 P1, [R16+URZ+0x30840], R21 ;  /* 0x03084015100095a7 */ /* 0x000ee4000802007f */
[----:B---3--:R-:W-:Y:S05]  /*9b60*/  @!P1 BRA `(.L_x_1615) ;  /* 0xfffffffc00f09947 */ /* 0x008fea000383ffff */
[----:B------:R-:W-:Y:S05]  /*9b70*/  BRA `(.L_x_1655) ;  /* 0xffffffe400887947 */ /* 0x000fea000383ffff */
.L_x_1617:
[----:B--2---:R2:W3:Y:S02]  /*9b80*/  SYNCS.PHASECHK.TRANS64.TRYWAIT P1, [R16+URZ+0x30828], R21 ;  /* 0x03082815100075a7 */ /* 0x0044e4000802017f */
[----:B---3--:R-:W-:Y:S05]  /*9b90*/  @!P1 NANOSLEEP.SYNCS 0x989680 ;  /* 0x009896800000995d */ /* 0x008fea0003900000 */
[----:B------:R-:W3:Y:S02]  /*9ba0*/  @!P1 SYNCS.PHASECHK.TRANS64 P1, [R16+URZ+0x30828], R21 ;  /* 0x03082815100095a7 */ /* 0x000ee4000802007f */
[----:B---3--:R-:W-:Y:S05]  /*9bb0*/  @!P1 BRA `(.L_x_1617) ;  /* 0xfffffffc00f09947 */ /* 0x008fea000383ffff */
[----:B------:R-:W-:Y:S05]  /*9bc0*/  BRA `(.L_x_1656) ;  /* 0xffffffe8001c7947 */ /* 0x000fea000383ffff */
.L_x_1619:
[----:B---3--:R3:W4:Y:S02]  /*9bd0*/  SYNCS.PHASECHK.TRANS64.TRYWAIT P1, [R16+URZ+0x30848], R21 ;  /* 0x03084815100075a7 */ /* 0x008724000802017f */
[----:B----4-:R-:W-:Y:S05]  /*9be0*/  @!P1 NANOSLEEP.SYNCS 0x989680 ;  /* 0x009896800000995d */ /* 0x010fea0003900000 */
[----:B------:R-:W4:Y:S02]  /*9bf0*/  @!P1 SYNCS.PHASECHK.TRANS64 P1, [R16+URZ+0x30848], R21 ;  /* 0x03084815100095a7 */ /* 0x000f24000802007f */
[----:B----4-:R-:W-:Y:S05]  /*9c00*/  @!P1 BRA `(.L_x_1619) ;  /* 0xfffffffc00f09947 */ /* 0x010fea000383ffff */
[----:B------:R-:W-:Y:S05]  /*9c10*/  BRA `(.L_x_1657) ;  /* 0xffffffe800b07947 */ /* 0x000fea000383ffff */
.L_x_1621:
[----:B------:R-:W-:-:S07]  /*9c20*/  SHF.L.U32 R5, R11, 0x1f, RZ ;  /* 0x0000001f0b057819 */ /* 0x000fce00000006ff */
.L_x_1658:
[----:B------:R1:W1:Y:S02]  /*9c30*/  SYNCS.PHASECHK.TRANS64.TRYWAIT P1, [R16+URZ+0x30820], R5 ;  /* 0x03082005100075a7 */ /* 0x000264000802017f */
[----:B-1----:R-:W-:Y:S05]  /*9c40*/  @!P1 NANOSLEEP.SYNCS 0x989680 ;  /* 0x009896800000995d */ /* 0x002fea0003900000 */
[----:B------:R-:W1:Y:S02]  /*9c50*/  @!P1 SYNCS.PHASECHK.TRANS64 P1, [R16+URZ+0x30820], R5 ;  /* 0x03082005100095a7 */ /* 0x000e64000802007f */
[----:B-1----:R-:W-:Y:S05]  /*9c60*/  @!P1 BRA `(.L_x_1658) ;  /* 0xfffffffc00f09947 */ /* 0x002fea000383ffff */
[----:B------:R-:W-:Y:S05]  /*9c70*/  BRA `(.L_x_1659) ;  /* 0xffffffec002c7947 */ /* 0x000fea000383ffff */
.L_x_1624:
[----:B-1----:R1:W3:Y:S02]  /*9c80*/  SYNCS.PHASECHK.TRANS64.TRYWAIT P1, [R16+URZ+0x30840], R13 ;  /* 0x0308400d100075a7 */ /* 0x0022e4000802017f */
[----:B---3--:R-:W-:Y:S05]  /*9c90*/  @!P1 NANOSLEEP.SYNCS 0x989680 ;  /* 0x009896800000995d */ /* 0x008fea0003900000 */
[----:B------:R-:W3:Y:S02]  /*9ca0*/  @!P1 SYNCS.PHASECHK.TRANS64 P1, [R16+URZ+0x30840], R13 ;  /* 0x0308400d100095a7 */ /* 0x000ee4000802007f */
[----:B---3--:R-:W-:Y:S05]  /*9cb0*/  @!P1 BRA `(.L_x_1624) ;  /* 0xfffffffc00f09947 */ /* 0x008fea000383ffff */
[----:B------:R-:W-:Y:S05]  /*9cc0*/  BRA `(.L_x_1660) ;  /* 0xffffffec00e07947 */ /* 0x000fea000383ffff */
.L_x_1626:
[----:B--2---:R2:W3:Y:S02]  /*9cd0*/  SYNCS.PHASECHK.TRANS64.TRYWAIT P1, [R16+URZ+0x30828], R13 ;  /* 0x0308280d100075a7 */ /* 0x0044e4000802017f */
[----:B---3--:R-:W-:Y:S05]  /*9ce0*/  @!P1 NANOSLEEP.SYNCS 0x989680 ;  /* 0x009896800000995d */ /* 0x008fea0003900000 */
[----:B------:R-:W3:Y:S02]  /*9cf0*/  @!P1 SYNCS.PHASECHK.TRANS64 P1, [R16+URZ+0x30828], R13 ;  /* 0x0308280d100095a7 */ /* 0x000ee4000802007f */
[----:B---3--:R-:W-:Y:S05]  /*9d00*/  @!P1 BRA `(.L_x_1626) ;  /* 0xfffffffc00f09947 */ /* 0x008fea000383ffff */
[----:B------:R-:W-:Y:S05]  /*9d10*/  BRA `(.L_x_1661) ;  /* 0xfffffff000687947 */ /* 0x000fea000383ffff */
.L_x_1628:
[----:B---3--:R3:W1:Y:S02]  /*9d20*/  SYNCS.PHASECHK.TRANS64.TRYWAIT P0, [R3+URZ+0x30840], R0 ;  /* 0x03084000030075a7 */ /* 0x008664000800017f */
[----:B-1----:R-:W-:Y:S05]  /*9d30*/  @!P0 NANOSLEEP.SYNCS 0x989680 ;  /* 0x009896800000895d */ /* 0x002fea0003900000 */
[----:B------:R-:W1:Y:S02]  /*9d40*/  @!P0 SYNCS.PHASECHK.TRANS64 P0, [R3+URZ+0x30840], R0 ;  /* 0x03084000030085a7 */ /* 0x000e64000800007f */
[----:B-1----:R-:W-:Y:S05]  /*9d50*/  @!P0 BRA `(.L_x_1628) ;  /* 0xfffffffc00f08947 */ /* 0x002fea000383ffff */
[----:B------:R-:W-:Y:S05]  /*9d60*/  BRA `(.L_x_1662) ;  /* 0xfffffff400107947 */ /* 0x000fea000383ffff */
.L_x_1630:
[----:B------:R-:W-:Y:S01]  /*9d70*/  BSSY B0, `(.L_x_1663) ;  /* 0x0000006000007945 */ /* 0x000fe20003800000 */
[----:B------:R-:W-:-:S07]  /*9d80*/  IMAD.MOV.U32 R15, RZ, RZ, -0x1 ;  /* 0xffffffffff0f7424 */ /* 0x000fce00078e00ff */
[----:B------:R-:W-:Y:S05]  /*9d90*/  WARPSYNC.COLLECTIVE R15, `(.L_x_1664) ;  /* 0x000000000f0c7348 */ /* 0x000fea0003c00000 */
[----:B------:R-:W-:Y:S02]  /*9da0*/  ELECT P6, UR62, PT ;  /* 0x00000000003e782f */ /* 0x000fe400038c0000 */
[----:B------:R-:W-:Y:S01]  /*9db0*/  MOV R14, UR62 ;  /* 0x0000003e000e7c02 */ /* 0x000fe20008000f00 */
[----:B------:R-:W-:Y:S10]  /*9dc0*/  ENDCOLLECTIVE ;  /* 0x000000000000791b */ /* 0x000ff40003800000 */
.L_x_1664:
[----:B------:R-:W-:Y:S05]  /*9dd0*/  BSYNC B0 ;  /* 0x0000000000007941 */ /* 0x000fea0003800000 */
.L_x_1663:
[----:B------:R-:W-:Y:S05]  /*9de0*/  BRA `(.L_x_1665) ;  /* 0xfffffff400bc7947 */ /* 0x000fea000383ffff */
.L_x_1632:
[----:B-1----:R1:W2:Y:S02]  /*9df0*/  SYNCS.PHASECHK.TRANS64.TRYWAIT P0, [R6+URZ], R5 ;  /* 0x00000005060075a7 */ /* 0x0022a4000800017f */
[----:B--2---:R-:W-:Y:S05]  /*9e00*/  @!P0 NANOSLEEP.SYNCS 0x989680 ;  /* 0x009896800000895d */ /* 0x004fea0003900000 */
[----:B------:R-:W2:Y:S02]  /*9e10*/  @!P0 SYNCS.PHASECHK.TRANS64 P0, [R6+URZ], R5 ;  /* 0x00000005060085a7 */ /* 0x000ea4000800007f */
[----:B--2---:R-:W-:Y:S05]  /*9e20*/  @!P0 BRA `(.L_x_1632) ;  /* 0xfffffffc00f08947 */ /* 0x004fea000383ffff */
[----:B------:R-:W-:Y:S05]  /*9e30*/  BRA `(.L_x_1666) ;  /* 0xfffffff400fc7947 */ /* 0x000fea000383ffff */
.L_x_1633:
[----:B--2---:R2:W3:Y:S02]  /*9e40*/  SYNCS.PHASECHK.TRANS64.TRYWAIT P0, [R3+URZ], R2 ;  /* 0x00000002030075a7 */ /* 0x0044e4000800017f */
[----:B---3--:R-:W-:Y:S05]  /*9e50*/  @!P0 NANOSLEEP.SYNCS 0x989680 ;  /* 0x009896800000895d */ /* 0x008fea0003900000 */
[----:B------:R-:W3:Y:S02]  /*9e60*/  @!P0 SYNCS.PHASECHK.TRANS64 P0, [R3+URZ], R2 ;  /* 0x00000002030085a7 */ /* 0x000ee4000800007f */
[----:B---3--:R-:W-:Y:S05]  /*9e70*/  @!P0 BRA `(.L_x_1633) ;  /* 0xfffffffc00f08947 */ /* 0x008fea000383ffff */
[----:B------:R-:W-:Y:S05]  /*9e80*/  BRA `(.L_x_1667) ;  /* 0xfffffff400f07947 */ /* 0x000fea000383ffff */
.L_x_1635:
[----:B--2---:R2:W3:Y:S02]  /*9e90*/  SYNCS.PHASECHK.TRANS64.TRYWAIT P0, [R0+URZ], R5 ;  /* 0x00000005000075a7 */ /* 0x0044e4000800017f */
[----:B---3--:R-:W-:Y:S05]  /*9ea0*/  @!P0 NANOSLEEP.SYNCS 0x989680 ;  /* 0x009896800000895d */ /* 0x008fea0003900000 */
[----:B------:R-:W3:Y:S02]  /*9eb0*/  @!P0 SYNCS.PHASECHK.TRANS64 P0, [R0+URZ], R5 ;  /* 0x00000005000085a7 */ /* 0x000ee4000800007f */
[----:B---3--:R-:W-:Y:S05]  /*9ec0*/  @!P0 BRA `(.L_x_1635) ;  /* 0xfffffffc00f08947 */ /* 0x008fea000383ffff */
[----:B------:R-:W-:Y:S05]  /*9ed0*/  BRA `(.L_x_1668) ;  /* 0xfffffff400f47947 */ /* 0x000fea000383ffff */
.L_x_1669:
        /* <DEDUP_REMOVED lines=10> */
.L_x_3664:


//--------------------- .text._ZN7cutlass13device_kernelIN5flash11enable_sm90INS1_16FlashAttnBwdSm90INS1_25CollectiveMainloopBwdSm90ILi2ELi2ELi2EN4cute5tupleIJNS5_1CILi1EEES8_S8_EEENS6_IJNS7_ILi64EEENS7_ILi128EEESB_EEENS_10bfloat16_tEfNS_4arch4Sm90ELb0ELb1ELb1ELb1ELb0ELb1ELb0ELb0ELi2ELi1ELi2ELi1ELb0EEENS1_21CollectiveEpilogueBwdISC_SD_SF_Li256ELb1ELb0ELi1EEENS1_19SingleTileSchedulerILb1ELb0ELb0ELi128EEEEEEEEEvNT_6ParamsE --------------------------
	.section	.text._ZN7cutlass13device_kernelIN5flash11enable_sm90INS1_16FlashAttnBwdSm90INS1_25CollectiveMainloopBwdSm90ILi2ELi2ELi2EN4cute5tupleIJNS5_1CILi1EEES8_S8_EEENS6_IJNS7_ILi64EEENS7_ILi128EEESB_EEENS_10bfloat16_tEfNS_4arch4Sm90ELb0ELb1ELb1ELb1ELb0ELb1ELb0ELb0ELi2ELi1ELi2ELi1ELb0EEENS1_21CollectiveEpilogueBwdISC_SD_SF_Li256ELb1ELb0ELi1EEENS1_19SingleTileSchedulerILb1ELb0ELb0ELi128EEEEEEEEEvNT_6ParamsE,"ax",@progbits
	.align	128
.text._ZN7cutlass13device_kernelIN5flash11enable_sm90INS1_16FlashAttnBwdSm90INS1_25CollectiveMainloopBwdSm90ILi2ELi2ELi2EN4cute5tupleIJNS5_1CILi1EEES8_S8_EEENS6_IJNS7_ILi64EEENS7_ILi128EEESB_EEENS_10bfloat16_tEfNS_4arch4Sm90ELb0ELb1ELb1ELb1ELb0ELb1ELb0ELb0ELi2ELi1ELi2ELi1ELb0EEENS1_21CollectiveEpilogueBwdISC_SD_SF_Li256ELb1ELb0ELi1EEENS1_19SingleTileSchedulerILb1ELb0ELb0ELi128EEEEEEEEEvNT_6ParamsE:
        .type           _ZN7cutlass13device_kernelIN5flash11enable_sm90INS1_16FlashAttnBwdSm90INS1_25CollectiveMainloopBwdSm90ILi2ELi2ELi2EN4cute5tupleIJNS5_1CILi1EEES8_S8_EEENS6_IJNS7_ILi64EEENS7_ILi128EEESB_EEENS_10bfloat16_tEfNS_4arch4Sm90ELb0ELb1ELb1ELb1ELb0ELb1ELb0ELb0ELi2ELi1ELi2ELi1ELb0EEENS1_21CollectiveEpilogueBwdISC_SD_SF_Li256ELb1ELb0ELi1EEENS1_19SingleTileSchedulerILb1ELb0ELb0ELi128EEEEEEEEEvNT_6ParamsE,@function
        .size           _ZN7cutlass13device_kernelIN5flash11enable_sm90INS1_16FlashAttnBwdSm90INS1_25CollectiveMainloopBwdSm90ILi2ELi2ELi2EN4cute5tupleIJNS5_1CILi1EEES8_S8_EEENS6_IJNS7_ILi64EEENS7_ILi128EEESB_EEENS_10bfloat16_tEfNS_4arch4Sm90ELb0ELb1ELb1ELb1ELb0ELb1ELb0ELb0ELi2ELi1ELi2ELi1ELb0EEENS1_21CollectiveEpilogueBwdISC_SD_SF_Li256ELb1ELb0ELi1EEENS1_19SingleTileSchedulerILb1ELb0ELb0ELi128EEEEEEEEEvNT_6ParamsE,(.L_x_3665 - _ZN7cutlass13device_kernelIN5flash11enable_sm90INS1_16FlashAttnBwdSm90INS1_25CollectiveMainloopBwdSm90ILi2ELi2ELi2EN4cute5tupleIJNS5_1CILi1EEES8_S8_EEENS6_IJNS7_ILi64EEENS7_ILi128EEESB_EEENS_10bfloat16_tEfNS_4arch4Sm90ELb0ELb1ELb1ELb1ELb0ELb1ELb0ELb0ELi2ELi1ELi2ELi1ELb0EEENS1_21CollectiveEpilogueBwdISC_SD_SF_Li256ELb1ELb0ELi1EEENS1_19SingleTileSchedulerILb1ELb0ELb0ELi128EEEEEEEEEvNT_6ParamsE)
        .other          _ZN7cutlass13device_kernelIN5flash11enable_sm90INS1_16FlashAttnBwdSm90INS1_25CollectiveMainloopBwdSm90ILi2ELi2ELi2EN4cute5tupleIJNS5_1CILi1EEES8_S8_EEENS6_IJNS7_ILi64EEENS7_ILi128EEESB_EEENS_10bfloat16_tEfNS_4arch4Sm90ELb0ELb1ELb1ELb1ELb0ELb1ELb0ELb0ELi2ELi1ELi2ELi1ELb0EEENS1_21CollectiveEpilogueBwdISC_SD_SF_Li256ELb1ELb0ELi1EEENS1_19SingleTileSchedulerILb1ELb0ELb0ELi128EEEEEEEEEvNT_6ParamsE,@"STO_CUDA_ENTRY STV_DEFAULT"
_ZN7cutlass13device_kernelIN5flash11enable_sm90INS1_16FlashAttnBwdSm90INS1_25CollectiveMainloopBwdSm90ILi2ELi2ELi2EN4cute5tupleIJNS5_1CILi1EEES8_S8_EEENS6_IJNS7_ILi64EEENS7_ILi128EEESB_EEENS_10bfloat16_tEfNS_4arch4Sm90ELb0ELb1ELb1ELb1ELb0ELb1ELb0ELb0ELi2ELi1ELi2ELi1ELb0EEENS1_21CollectiveEpilogueBwdISC_SD_SF_Li256ELb1ELb0ELi1EEENS1_19SingleTileSchedulerILb1ELb0ELb0ELi128EEEEEEEEEvNT_6ParamsE:
        /* <DEDUP_REMOVED lines=24> */
.L_x_1671:
[----:B------:R-:W-:Y:S05]  /*0180*/  BSYNC B0 ;  /* 0x0000000000007941 */ /* 0x000fea0003800000 */
.L_x_1670:
        /* <DEDUP_REMOVED lines=37> */
.L_x_1672:
        /* <DEDUP_REMOVED lines=22> */
.L_x_1673:
[----:B------:R-:W-:Y:S01]  /*0540*/  PLOP3.LUT P0, PT, PT, PT, UP0, 0x80, 0x0 ;  /* 0x000000000000781c */ /* 0x000fe20003f0f008 */
[----:B------:R-:W-:Y:S01]  /*0550*/  NOP ;  /* 0x0000000000007918 */ /* 0x000fe20000000000 */
[----:B------:R-:W-:Y:S01]  /*0560*/  ULDC.64 UR46, c[0x0][0x208] ;  /* 0x00008200002e7ab9 */ /* 0x000fe20000000a00 */
[----:B------:R-:W-:Y:S01]  /*0570*/  BSSY B6, `(.L_x_1674) ;  /* 0x0000bd4000067945 */ /* 0x000fe20003800000 */
[----:B-12-4-:R-:W-:Y:S09]  /*0580*/  BAR.SYNC.DEFER_BLOCKING 0x0 ;  /* 0x0000000000007b1d */ /* 0x016ff20000010000 */
[----:B------:R-:W-:Y:S05]  /*0590*/  @!P0 BRA `(.L_x_1675) ;  /* 0x00000080006c8947 */ /* 0x000fea0003800000 */
.L_x_1676:
[----:B------:R-:W-:-:S08]  /*05a0*/  NOP ;  /* 0x0000000000007918 */ /* 0x000fd00000000000 */
[----:B------:R-:W1:Y:S02]  /*05b0*/  USETMAXREG.TRY_ALLOC.CTAPOOL UP0, 0xf0 ;  /* 0x000000f0000079c8 */ /* 0x000e640008000600 */
[----:B-1----:R-:W-:-:S13]  /*05c0*/  PLOP3.LUT P0, PT, PT, PT, UP0, 0x80, 0x0 ;  /* 0x000000000000781c */ /* 0x002fda0003f0f008 */
[----:B------:R-:W-:Y:S05]  /*05d0*/  @!P0 BRA `(.L_x_1676) ;  /* 0xfffffffc00f08947 */ /* 0x000fea000383ffff */
[----:B------:R-:W-:Y:S01]  /*05e0*/  LOP3.LUT R0, R0, 0x3, RZ, 0xc0, !PT ;  /* 0x0000000300007812 */ /* 0x000fe200078ec0ff */
[----:B------:R-:W1:Y:S01]  /*05f0*/  S2R R2, SR_TID.X ;  /* 0x0000000000027919 */ /* 0x000e620000002100 */
[----:B------:R-:W-:Y:S01]  /*0600*/  ULDC.64 UR4, c[0x0][0x8d8] ;  /* 0x0002360000047ab9 */ /* 0x000fe20000000a00 */
[----:B------:R-:W2:Y:S03]  /*0610*/  S2UR UR6, SR_CTAID.X ;  /* 0x00000000000679c3 */ /* 0x000ea60000002500 */
[----:B------:R-:W3:Y:S05]  /*0620*/  SHFL.IDX PT, R0, R0, RZ, 0x1f ;  /* 0x00001fff00007589 */ /* 0x000eea00000e0000 */
[----:B------:R-:W4:Y:S01]  /*0630*/  S2UR UR36, SR_CTAID.Z ;  /* 0x00000000002479c3 */ /* 0x000f220000002700 */
[----:B---3--:R-:W-:-:S02]  /*0640*/  ISETP.NE.AND P0, PT, R0, RZ, PT ;  /* 0x000000ff0000720c */ /* 0x008fc40003f05270 */
[----:B-1----:R-:W-:-:S11]  /*0650*/  SHF.R.U32.HI R2, RZ, 0x7, R2 ;  /* 0x00000007ff027819 */ /* 0x002fd60000011602 */
[----:B------:R-:W-:-:S05]  /*0660*/  @!P0 VIADD R2, R2, 0x9 ;  /* 0x0000000902028836 */ /* 0x000fca0000000000 */
[----:B------:R1:W-:Y:S06]  /*0670*/  @!P0 BAR.ARV R2, 0xa0 ;  /* 0x000280020000851d */ /* 0x0003ec0000002000 */
[----:B------:R-:W-:-:S04]  /*0680*/  ISETP.NE.U32.AND P0, PT, RZ, UR4, PT ;  /* 0x00000004ff007c0c */ /* 0x000fc8000bf05070 */
[----:B------:R-:W-:-:S13]  /*0690*/  ISETP.NE.AND.EX P0, PT, RZ, UR5, PT, P0 ;  /* 0x00000005ff007c0c */ /* 0x000fda000bf05300 */
[----:B-12-4-:R-:W-:Y:S05]  /*06a0*/  @!P0 BRA `(.L_x_1677) ;  /* 0x00000000001c8947 */ /* 0x016fea0003800000 */
[----:B------:R-:W-:Y:S02]  /*06b0*/  ULDC.64 UR4, c[0x0][0x8d8] ;  /* 0x0002360000047ab9 */ /* 0x000fe40000000a00 */
[----:B------:R-:W-:-:S06]  /*06c0*/  UIMAD.WIDE UR4, UR36, 0x4, UR4 ;  /* 0x00000004240478a5 */ /* 0x000fcc000f8e0204 */
[----:B------:R-:W-:Y:S02]  /*06d0*/  IMAD.U32 R2, RZ, RZ, UR4 ;  /* 0x00000004ff027e24 */ /* 0x000fe4000f8e00ff */
[----:B------:R-:W-:-:S05]  /*06e0*/  IMAD.U32 R3, RZ, RZ, UR5 ;  /* 0x00000005ff037e24 */ /* 0x000fca000f8e00ff */
[----:B------:R-:W2:Y:S02]  /*06f0*/  LDG.E R2, desc[UR46][R2.64] ;  /* 0x0000002e02027981 */ /* 0x000ea4000c1e1900 */
[----:B--2---:R-:W-:Y:S01]  /*0700*/  R2UR UR4, R2 ;  /* 0x00000000020472ca */ /* 0x004fe200000e0000 */
[----:B------:R-:W-:-:S14]  /*0710*/  BRA `(.L_x_1678) ;  /* 0x00000000003c7947 */ /* 0x000fdc0003800000 */
.L_x_1677:
[----:B------:R-:W-:Y:S02]  /*0720*/  ULDC.64 UR4, c[0x0][0x8d0] ;  /* 0x0002340000047ab9 */ /* 0x000fe40000000a00 */
[----:B------:R-:W-:-:S04]  /*0730*/  ISETP.NE.U32.AND P0, PT, RZ, UR4, PT ;  /* 0x00000004ff007c0c */ /* 0x000fc8000bf05070 */
[----:B------:R-:W-:-:S13]  /*0740*/  ISETP.NE.AND.EX P0, PT, RZ, UR5, PT, P0 ;  /* 0x00000005ff007c0c */ /* 0x000fda000bf05300 */
[----:B------:R-:W-:Y:S05]  /*0750*/  @!P0 BRA `(.L_x_1679) ;  /* 0x0000000000288947 */ /* 0x000fea0003800000 */
[----:B------:R-:W-:Y:S02]  /*0760*/  ULDC.64 UR4, c[0x0][0x8d0] ;  /* 0x0002340000047ab9 */ /* 0x000fe40000000a00 */
[----:B------:R-:W-:-:S06]  /*0770*/  UIMAD.WIDE UR4, UR36, 0x4, UR4 ;  /* 0x00000004240478a5 */ /* 0x000fcc000f8e0204 */
[----:B------:R-:W-:Y:S02]  /*0780*/  IMAD.U32 R2, RZ, RZ, UR4 ;  /* 0x00000004ff027e24 */ /* 0x000fe4000f8e00ff */
[----:B------:R-:W-:-:S05]  /*0790*/  IMAD.U32 R3, RZ, RZ, UR5 ;  /* 0x00000005ff037e24 */ /* 0x000fca000f8e00ff */
[----:B------:R-:W2:Y:S04]  /*07a0*/  LDG.E R4, desc[UR46][R2.64] ;  /* 0x0000002e02047981 */ /* 0x000ea8000c1e1900 */
[----:B------:R-:W3:Y:S01]  /*07b0*/  LDG.E R0, desc[UR46][R2.64+0x4] ;  /* 0x0000042e02007981 */ /* 0x000ee2000c1e1900 */
[----:B--2---:R-:W-:Y:S02]  /*07c0*/  R2UR UR4, R4 ;  /* 0x00000000040472ca */ /* 0x004fe400000e0000 */
[----:B---3--:R-:W-:-:S13]  /*07d0*/  R2UR UR5, R0 ;  /* 0x00000000000572ca */ /* 0x008fda00000e0000 */
[----:B------:R-:W-:Y:S01]  /*07e0*/  UIADD3 UR4, -UR4, UR5, URZ ;  /* 0x0000000504047290 */ /* 0x000fe2000fffe13f */
[----:B------:R-:W-:Y:S11]  /*07f0*/  BRA `(.L_x_1678) ;  /* 0x0000000000047947 */ /* 0x000ff60003800000 */
.L_x_1679:
[----:B------:R-:W-:-:S05]  /*0800*/  ULDC UR4, c[0x0][0x8bc] ;  /* 0x00022f0000047ab9 */ /* 0x000fca0000000800 */
.L_x_1678:
[----:B------:R-:W-:-:S04]  /*0810*/  USHF.L.U32 UR42, UR6, 0x7, URZ ;  /* 0x00000007062a7899 */ /* 0x000fc8000800063f */
[----:B------:R-:W-:-:S04]  /*0820*/  UISETP.GE.AND UP0, UPT, UR42, UR4, UPT ;  /* 0x000000042a00728c */ /* 0x000fc8000bf06270 */
[----:B------:R-:W-:-:S06]  /*0830*/  USEL UR36, UR36, 0xffffffff, !UP0 ;  /* 0xffffffff24247887 */ /* 0x000fcc000c000000 */
[----:B------:R-:W-:-:S13]  /*0840*/  ISETP.LE.AND P0, PT, RZ, UR36, PT ;  /* 0x00000024ff007c0c */ /* 0x000fda000bf03270 */
[----:B------:R-:W-:Y:S05]  /*0850*/  @!P0 BRA `(.L_x_1680) ;  /* 0x000000b800948947 */ /* 0x000fea0003800000 */
[----:B------:R-:W-:Y:S01]  /*0860*/  ULDC.64 UR4, c[0x0][0x780] ;  /* 0x0001e00000047ab9 */ /* 0x000fe20000000a00 */
[----:B------:R-:W-:Y:S01]  /*0870*/  ULDC UR37, c[0x0][0x290] ;  /* 0x0000a40000257ab9 */ /* 0x000fe20000000800 */
[----:B------:R-:W-:-:S04]  /*0880*/  ISETP.NE.U32.AND P0, PT, RZ, UR4, PT ;  /* 0x00000004ff007c0c */ /* 0x000fc8000bf05070 */
[----:B------:R-:W-:-:S13]  /*0890*/  ISETP.NE.AND.EX P0, PT, RZ, UR5, PT, P0 ;  /* 0x00000005ff007c0c */ /* 0x000fda000bf05300 */
[----:B------:R-:W-:Y:S05]  /*08a0*/  @!P0 BRA `(.L_x_1681) ;  /* 0x00000000001c8947 */ /* 0x000fea0003800000 */
[----:B------:R-:W-:Y:S02]  /*08b0*/  ULDC.64 UR4, c[0x0][0x780] ;  /* 0x0001e00000047ab9 */ /* 0x000fe40000000a00 */
[----:B------:R-:W-:-:S06]  /*08c0*/  UIMAD.WIDE UR4, UR36, 0x4, UR4 ;  /* 0x00000004240478a5 */ /* 0x000fcc000f8e0204 */
[----:B------:R-:W-:Y:S02]  /*08d0*/  IMAD.U32 R2, RZ, RZ, UR4 ;  /* 0x00000004ff027e24 */ /* 0x000fe4000f8e00ff */
[----:B------:R-:W-:-:S05]  /*08e0*/  IMAD.U32 R3, RZ, RZ, UR5 ;  /* 0x00000005ff037e24 */ /* 0x000fca000f8e00ff */
[----:B------:R-:W2:Y:S02]  /*08f0*/  LDG.E R2, desc[UR46][R2.64] ;  /* 0x0000002e02027981 */ /* 0x000ea4000c1e1900 */
[----:B--2---:R-:W-:Y:S01]  /*0900*/  R2UR UR39, R2 ;  /* 0x00000000022772ca */ /* 0x004fe200000e0000 */
[----:B------:R-:W-:-:S14]  /*0910*/  BRA `(.L_x_1682) ;  /* 0x0000000000387947 */ /* 0x000fdc0003800000 */
.L_x_1681:
        /* <DEDUP_REMOVED lines=13> */
[----:B------:R-:W-:-:S12]  /*09f0*/  UIADD3 UR39, -UR39, UR4, URZ ;  /* 0x0000000427277290 */ /* 0x000fd8000fffe13f */
.L_x_1682:
        /* <DEDUP_REMOVED lines=11> */
.L_x_1683:
        /* <DEDUP_REMOVED lines=13> */
.L_x_1684:
[----:B------:R-:W-:Y:S01]  /*0b80*/  UIADD3 UR5, UR42, UR39, -UR37 ;  /* 0x000000272a057290 */ /* 0x000fe2000fffe825 */
[----:B------:R-:W-:Y:S01]  /*0b90*/  ISETP.LE.AND P1, PT, RZ, UR6, PT ;  /* 0x00000006ff007c0c */ /* 0x000fe2000bf23270 */
[----:B------:R-:W-:Y:S01]  /*0ba0*/  ULDC UR6, c[0x0][0x74c] ;  /* 0x0001d30000067ab9 */ /* 0x000fe20000000800 */
[----:B------:R-:W-:Y:S01]  /*0bb0*/  UIADD3 UR4, UR39, 0x3f, URZ ;  /* 0x0000003f27047890 */ /* 0x000fe2000fffe03f */
[----:B------:R-:W-:Y:S01]  /*0bc0*/  PLOP3.LUT P0, PT, PT, PT, PT, 0x80, 0x0 ;  /* 0x000000000000781c */ /* 0x000fe20003f0f070 */
[----:B------:R-:W-:Y:S01]  /*0bd0*/  UIADD3 UR5, UR5, -UR6, URZ ;  /* 0x8000000605057290 */ /* 0x000fe2000fffe03f */
[----:B------:R-:W-:Y:S02]  /*0be0*/  CS2R R86, SRZ ;  /* 0x0000000000567805 */ /* 0x000fe4000001ff00 */
[----:B------:R-:W-:Y:S02]  /*0bf0*/  CS2R R84, SRZ ;  /* 0x0000000000547805 */ /* 0x000fe4000001ff00 */
[----:B------:R-:W-:Y:S01]  /*0c00*/  CS2R R82, SRZ ;  /* 0x0000000000527805 */ /* 0x000fe2000001ff00 */
[----:B------:R-:W-:Y:S01]  /*0c10*/  USHF.R.S32.HI UR6, URZ, 0x1f, UR5 ;  /* 0x0000001f3f067899 */ /* 0x000fe20008011405 */
[----:B------:R-:W-:-:S02]  /*0c20*/  CS2R R80, SRZ ;  /* 0x0000000000507805 */ /* 0x000fc4000001ff00 */
[----:B------:R-:W-:Y:S02]  /*0c30*/  CS2R R78, SRZ ;  /* 0x00000000004e7805 */ /* 0x000fe4000001ff00 */
[----:B------:R-:W-:Y:S01]  /*0c40*/  CS2R R76, SRZ ;  /* 0x00000000004c7805 */ /* 0x000fe2000001ff00 */
[----:B------:R-:W-:Y:S01]  /*0c50*/  ULEA.HI UR6, UR6, UR5, URZ, 0x6 ;  /* 0x0000000506067291 */ /* 0x000fe2000f8f303f */
[----:B------:R-:W-:Y:S01]  /*0c60*/  CS2R R74, SRZ ;  /* 0x00000000004a7805 */ /* 0x000fe2000001ff00 */
[----:B------:R-:W-:Y:S01]  /*0c70*/  USHF.R.S32.HI UR5, URZ, 0x1f, UR4 ;  /* 0x0000001f3f057899 */ /* 0x000fe20008011404 */
[----:B------:R-:W-:Y:S01]  /*0c80*/  CS2R R72, SRZ ;  /* 0x0000000000487805 */ /* 0x000fe2000001ff00 */
[----:B------:R-:W-:Y:S01]  /*0c90*/  USHF.R.S32.HI UR6, URZ, 0x6, UR6 ;  /* 0x000000063f067899 */ /* 0x000fe20008011406 */
[----:B------:R-:W-:Y:S01]  /*0ca0*/  CS2R R70, SRZ ;  /* 0x0000000000467805 */ /* 0x000fe2000001ff00 */
[----:B------:R-:W-:Y:S01]  /*0cb0*/  ULEA.HI UR5, UR5, UR4, URZ, 0x6 ;  /* 0x0000000405057291 */ /* 0x000fe2000f8f303f */
[----:B------:R-:W-:Y:S01]  /*0cc0*/  CS2R R68, SRZ ;  /* 0x0000000000447805 */ /* 0x000fe2000001ff00 */
[----:B------:R-:W-:Y:S01]  /*0cd0*/  UISETP.LT.AND UP0, UPT, URZ, UR6, UPT ;  /* 0x000000063f00728c */ /* 0x000fe2000bf01270 */
[----:B------:R-:W-:Y:S01]  /*0ce0*/  CS2R R66, SRZ ;  /* 0x0000000000427805 */ /* 0x000fe2000001ff00 */
[----:B------:R-:W-:Y:S01]  /*0cf0*/  USHF.R.S32.HI UR40, URZ, 0x6, UR5 ;  /* 0x000000063f287899 */ /* 0x000fe20008011405 */
[----:B------:R-:W-:Y:S01]  /*0d00*/  CS2R R64, SRZ ;  /* 0x0000000000407805 */ /* 0x000fe2000001ff00 */
[----:B------:R-:W-:Y:S01]  /*0d10*/  USEL UR41, URZ, UR6, !UP0 ;  /* 0x000000063f297287 */ /* 0x000fe2000c000000 */
        /* <DEDUP_REMOVED lines=13> */
[----:B------:R-:W-:-:S02]  /*0df0*/  CS2R R10, SRZ ;  /* 0x00000000000a7805 */ /* 0x000fc4000001ff00 */
[----:B------:R-:W-:Y:S02]  /*0e00*/  CS2R R36, SRZ ;  /* 0x0000000000247805 */ /* 0x000fe4000001ff00 */
[----:B------:R-:W-:Y:S02]  /*0e10*/  CS2R R8, SRZ ;  /* 0x0000000000087805 */ /* 0x000fe4000001ff00 */
[----:B------:R-:W-:Y:S02]  /*0e20*/  CS2R R32, SRZ ;  /* 0x0000000000207805 */ /* 0x000fe4000001ff00 */
[----:B------:R-:W-:Y:S01]  /*0e30*/  CS2R R6, SRZ ;  /* 0x0000000000067805 */ /* 0x000fe2000001ff00 */
[----:B------:R-:W-:Y:S01]  /*0e40*/  IMAD.MOV.U32 R29, RZ, RZ, RZ ;  /* 0x000000ffff1d7224 */ /* 0x000fe200078e00ff */
[----:B------:R-:W-:Y:S01]  /*0e50*/  CS2R R4, SRZ ;  /* 0x0000000000047805 */ /* 0x000fe2000001ff00 */
[----:B------:R-:W-:Y:S01]  /*0e60*/  IMAD.MOV.U32 R2, RZ, RZ, RZ ;  /* 0x000000ffff027224 */ /* 0x000fe200078e00ff */
        /* <DEDUP_REMOVED lines=27> */
[----:B------:R-:W-:Y:S01]  /*1020*/  IMAD.MOV.U32 R99, RZ, RZ, RZ ;  /* 0x000000ffff637224 */ /* 0x000fe200078e00ff */
[----:B------:R-:W-:Y:S06]  /*1030*/  @!P1 BRA `(.L_x_1685) ;  /* 0x0000000000209947 */ /* 0x000fec0003800000 */
[----:B------:R-:W-:Y:S01]  /*1040*/  UIADD3 UR4, -UR37, 0xbf, UR39 ;  /* 0x000000bf25047890 */ /* 0x000fe2000fffe127 */
[----:B------:R-:W-:-:S03]  /*1050*/  ULDC UR5, c[0x0][0x748] ;  /* 0x0001d20000057ab9 */ /* 0x000fc60000000800 */
[----:B------:R-:W-:-:S04]  /*1060*/  UIADD3 UR4, UR4, UR5, UR42 ;  /* 0x0000000504047290 */ /* 0x000fc8000fffe02a */
[----:B------:R-:W-:-:S04]  /*1070*/  USHF.R.S32.HI UR5, URZ, 0x1f, UR4 ;  /* 0x0000001f3f057899 */ /* 0x000fc80008011404 */
[----:B------:R-:W-:-:S04]  /*1080*/  ULEA.HI UR5, UR5, UR4, URZ, 0x6 ;  /* 0x0000000405057291 */ /* 0x000fc8000f8f303f */
[----:B------:R-:W-:-:S04]  /*1090*/  USHF.R.S32.HI UR5, URZ, 0x6, UR5 ;  /* 0x000000063f057899 */ /* 0x000fc80008011405 */
[----:B------:R-:W-:-:S04]  /*10a0*/  UISETP.LT.AND UP0, UPT, UR40, UR5, UPT ;  /* 0x000000052800728c */ /* 0x000fc8000bf01270 */
[----:B------:R-:W-:-:S12]  /*10b0*/  USEL UR40, UR40, UR5, UP0 ;  /* 0x0000000528287287 */ /* 0x000fd80008000000 */
.L_x_1685:
        /* <DEDUP_REMOVED lines=11> */
[----:B------:R-:W-:Y:S02]  /*1170*/  ULDC UR44, c[0x0][0x744] ;  /* 0x0001d100002c7ab9 */ /* 0x000fe40000000800 */
        /* <DEDUP_REMOVED lines=18> */
.L_x_1688:
        /* <DEDUP_REMOVED lines=15> */
.L_x_1687:
        /* <DEDUP_REMOVED lines=22> */
.L_x_1690:
        /* <DEDUP_REMOVED lines=15> */
.L_x_1689:
        /* <DEDUP_REMOVED lines=8> */
.L_x_1833:
        /* <DEDUP_REMOVED lines=23> */
.L_x_1692:
[----:B------:R-:W3:Y:S01]  /*17d0*/  S2R R14, SR_CgaCtaId ;  /* 0x00000000000e7919 */ /* 0x000ee20000008800 */
[----:B------:R-:W-:Y:S02]  /*17e0*/  LEA.HI R5, R5, R4, RZ, 0x3 ;  /* 0x0000000405057211 */ /* 0x000fe400078f18ff */
[----:B------:R-:W-:Y:S02]  /*17f0*/  CS2R R86, SRZ ;  /* 0x0000000000567805 */ /* 0x000fe4000001ff00 */
[----:B--2---:R-:W-:Y:S02]  /*1800*/  LOP3.LUT R8, R3, 0x30, R6, 0xf8, !PT ;  /* 0x0000003003087812 */ /* 0x004fe400078ef806 */
[----:B------:R-:W-:Y:S02]  /*1810*/  CS2R R84, SRZ ;  /* 0x0000000000547805 */ /* 0x000fe4000001ff00 */
[----:B------:R-:W-:Y:S02]  /*1820*/  LOP3.LUT R5, R5, 0xfffffff8, RZ, 0xc0, !PT ;  /* 0xfffffff805057812 */ /* 0x000fe400078ec0ff */
[----:B------:R-:W-:-:S02]  /*1830*/  CS2R R82, SRZ ;  /* 0x0000000000527805 */ /* 0x000fc4000001ff00 */
[----:B------:R-:W-:Y:S02]  /*1840*/  LOP3.LUT R11, R11, 0x7ffffe, RZ, 0xc0, !PT ;  /* 0x007ffffe0b0b7812 */ /* 0x000fe400078ec0ff */
[----:B------:R-:W-:Y:S02]  /*1850*/  CS2R R80, SRZ ;  /* 0x0000000000507805 */ /* 0x000fe4000001ff00 */
        /* <DEDUP_REMOVED lines=9> */
[--C-:B------:R-:W-:Y:S01]  /*18f0*/  IMAD R11, R11, 0x200, R2.reuse ;  /* 0x000002000b0b7824 */ /* 0x100fe200078e0202 */
[----:B------:R-:W-:Y:S01]  /*1900*/  LOP3.LUT R8, R9, R8, RZ, 0x3c, !PT ;  /* 0x0000000809087212 */ /* 0x000fe200078e3cff */
[----:B------:R-:W-:Y:S01]  /*1910*/  IMAD R2, R7, 0x4, R2 ;  /* 0x0000000407027824 */ /* 0x000fe200078e0202 */
[----:B------:R-:W-:Y:S01]  /*1920*/  SHF.R.S32.HI R4, RZ, 0x5, R4 ;  /* 0x00000005ff047819 */ /* 0x000fe20000011404 */
[----:B------:R-:W-:Y:S01]  /*1930*/  IMAD.IADD R3, R13, 0x1, -R6 ;  /* 0x000000010d037824 */ /* 0x000fe200078e0a06 */
[----:B------:R-:W-:Y:S01]  /*1940*/  MOV R12, 0x400 ;  /* 0x00000400000c7802 */ /* 0x000fe20000000f00 */
[----:B------:R-:W-:Y:S01]  /*1950*/  IMAD.IADD R6, R8, 0x1, R11 ;  /* 0x0000000108067824 */ /* 0x000fe200078e020b */
[----:B------:R-:W-:Y:S01]  /*1960*/  LOP3.LUT R0, R0, 0x7ffffffc, RZ, 0xc0, !PT ;  /* 0x7ffffffc00007812 */ /* 0x000fe200078ec0ff */
[----:B------:R-:W-:Y:S01]  /*1970*/  IMAD R4, R4, 0x10, R5 ;  /* 0x0000001004047824 */ /* 0x000fe200078e0205 */
[----:B------:R-:W-:-:S02]  /*1980*/  CS2R R76, SRZ ;  /* 0x00000000004c7805 */ /* 0x000fc4000001ff00 */
[----:B------:R-:W-:Y:S01]  /*1990*/  CS2R R74, SRZ ;  /* 0x00000000004a7805 */ /* 0x000fe2000001ff00 */
[----:B------:R2:W-:Y:S01]  /*19a0*/  STL [R1+0x4], R6 ;  /* 0x0000040601007387 */ /* 0x0005e20000100800 */
[----:B------:R-:W-:Y:S01]  /*19b0*/  IMAD R229, R3, 0x40, R4 ;  /* 0x0000004003e57824 */ /* 0x000fe200078e0204 */
[----:B------:R-:W-:Y:S02]  /*19c0*/  CS2R R4, SRZ ;  /* 0x0000000000047805 */ /* 0x000fe4000001ff00 */
[----:B---3--:R-:W-:Y:S01]  /*19d0*/  LEA R12, R14, R12, 0x18 ;  /* 0x0000000c0e0c7211 */ /* 0x008fe200078ec0ff */
[----:B------:R-:W-:Y:S01]  /*19e0*/  IMAD.IADD R0, R7, 0x1, -R0 ;  /* 0x0000000107007824 */ /* 0x000fe200078e0a00 */
[----:B------:R-:W-:Y:S02]  /*19f0*/  CS2R R72, SRZ ;  /* 0x0000000000487805 */ /* 0x000fe4000001ff00 */
[----:B------:R-:W-:Y:S02]  /*1a00*/  CS2R R70, SRZ ;  /* 0x0000000000467805 */ /* 0x000fe4000001ff00 */
[----:B------:R-:W-:Y:S01]  /*1a10*/  CS2R R68, SRZ ;  /* 0x0000000000447805 */ /* 0x000fe2000001ff00 */
[----:B------:R-:W-:Y:S01]  /*1a20*/  IMAD R3, R2, 0x4, R12 ;  /* 0x0000000402037824 */ /* 0x000fe200078e020c */
[----:B------:R-:W-:Y:S01]  /*1a30*/  CS2R R66, SRZ ;  /* 0x0000000000427805 */ /* 0x000fe2000001ff00 */
[----:B--2---:R-:W-:Y:S01]  /*1a40*/  IMAD.U32 R6, RZ, RZ, UR42 ;  /* 0x0000002aff067e24 */ /* 0x004fe2000f8e00ff */
[----:B------:R-:W-:-:S02]  /*1a50*/  CS2R R64, SRZ ;  /* 0x0000000000407805 */ /* 0x000fc4000001ff00 */
[----:B------:R-:W-:Y:S02]  /*1a60*/  CS2R R62, SRZ ;  /* 0x00000000003e7805 */ /* 0x000fe4000001ff00 */
[----:B------:R-:W-:Y:S02]  /*1a70*/  CS2R R60, SRZ ;  /* 0x00000000003c7805 */ /* 0x000fe4000001ff00 */
[----:B------:R-:W-:Y:S02]  /*1a80*/  CS2R R58, SRZ ;  /* 0x00000000003a7805 */ /* 0x000fe4000001ff00 */
[----:B------:R-:W-:Y:S02]  /*1a90*/  IADD3 R2, -R229, UR37, -R6 ;  /* 0x00000025e5027c10 */ /* 0x000fe4000fffe906 */
        /* <DEDUP_REMOVED lines=49> */
[----:B------:R-:W-:Y:S01]  /*1db0*/  IMAD.SHL.U32 R230, R0, 0x2, RZ ;  /* 0x0000000200e67824 */ /* 0x000fe200078e00ff */
[----:B------:R-:W-:-:S07]  /*1dc0*/  IADD3 R229, RZ, -UR42, -R229 ;  /* 0x8000002affe57c10 */ /* 0x000fce000fffe8e5 */
.L_x_1704:
[----:B------:R-:W-:-:S05]  /*1dd0*/  IMAD.U32 R0, RZ, RZ, UR38 ;  /* 0x00000026ff007e24 */ /* 0x000fca000f8e00ff */
[----:B------:R-:W-:-:S04]  /*1de0*/  LOP3.LUT R0, R0, 0x1, RZ, 0xfc, !PT ;  /* 0x0000000100007812 */ /* 0x000fc800078efcff */
[----:B------:R-:W-:-:S13]  /*1df0*/  ISETP.NE.AND P6, PT, R0, 0x3, PT ;  /* 0x000000030000780c */ /* 0x000fda0003fc5270 */
[----:B-1----:R-:W-:Y:S05]  /*1e00*/  @!P6 BRA `(.L_x_1694) ;  /* 0x000000000004e947 */ /* 0x002fea0003800000 */
[----:B------:R-:W-:Y:S01]  /*1e10*/  BPT.TRAP 0x1 ;  /* 0x000000040000795c */ /* 0x000fe20000300000 */
.L_x_1694:
        /* <DEDUP_REMOVED lines=8> */
.L_x_1695:
[----:B---3--:R-:W-:Y:S05]  /*1ea0*/  @P0 BRA `(.L_x_1696) ;  /* 0x0000000000080947 */ /* 0x008fea0003800000 */
[----:B------:R-:W3:Y:S02]  /*1eb0*/  SYNCS.PHASECHK.TRANS64.TRYWAIT P0, [R0+URZ+0x30810], R191 ;  /* 0x030810bf000075a7 */ /* 0x000ee4000800017f */
[----:B---3--:R-:W-:Y:S05]  /*1ec0*/  @!P0 BRA `(.L_x_1697) ;  /* 0x000000a4003c8947 */ /* 0x008fea0003800000 */
.L_x_1696:
        /* <DEDUP_REMOVED lines=84> */
.L_x_1698:
[----:B------:R1:W1:Y:S01]  /*2410*/  SYNCS.PHASECHK.TRANS64.TRYWAIT P0, [R0+URZ+0x30830], R191 ;  /* 0x030830bf000075a7 */ /* 0x000262000800017f */
[----:B------:R-:W-:Y:S05]  /*2420*/  @!P6 BRA `(.L_x_1699) ;  /* 0x000000000004e947 */ /* 0x000fea0003800000 */
[----:B------:R-:W-:Y:S01]  /*2430*/  BPT.TRAP 0x1 ;  /* 0x000000040000795c */ /* 0x000fe20000300000 */
.L_x_1699:
        /* <DEDUP_REMOVED lines=52> */
.L_x_1700:
        /* <DEDUP_REMOVED lines=539> */
.L_x_1702:
        /* <DEDUP_REMOVED lines=49> */
.L_x_1703:
        /* <DEDUP_REMOVED lines=78> */
.L_x_1686:
[----:B------:R-:W-:Y:S05]  /*5120*/  @P0 BRA `(.L_x_1705) ;  /* 0x0000001c00d80947 */ /* 0x000fea0003800000 */
[----:B------:R-:W1:Y:S01]  /*5130*/  S2R R0, SR_TID.X ;  /* 0x0000000000007919 */ /* 0x000e620000002100 */
[----:B------:R-:W2:Y:S01]  /*5140*/  S2UR UR5, SR_CgaCtaId ;  /* 0x00000000000579c3 */ /* 0x000ea20000008800 */
[----:B------:R-:W-:Y:S01]  /*5150*/  UMOV UR4, 0x400 ;  /* 0x0000040000047882 */ /* 0x000fe20000000000 */
[----:B------:R-:W-:-:S06]  /*5160*/  F2FP.BF16.F32.PACK_AB R88, R89, R88 ;  /* 0x000000585958723e */ /* 0x000fcc00000010ff */
[----:B------:R-:W-:Y:S01]  /*5170*/  BAR.SYNC.DEFER_BLOCKING 0x1, 0x100 ;  /* 0x0044000000007b1d */ /* 0x000fe20000010000 */
        /* <DEDUP_REMOVED lines=10> */
[----:B--2---:R-:W-:Y:S01]  /*5220*/  ULEA UR6, UR5, UR4, 0x18 ;  /* 0x0000000405067291 */ /* 0x004fe2000f8ec03f */
[----:B------:R-:W-:Y:S02]  /*5230*/  F2FP.BF16.F32.PACK_AB R106, R109, R108 ;  /* 0x0000006c6d6a723e */ /* 0x000fe400000010ff */
[----:B------:R-:W-:Y:S01]  /*5240*/  F2FP.BF16.F32.PACK_AB R107, R111, R110 ;  /* 0x0000006e6f6b723e */ /* 0x000fe200000010ff */
[----:B------:R-:W-:Y:S01]  /*5250*/  ULDC.64 UR4, c[0x0][0x870] ;  /* 0x00021c0000047ab9 */ /* 0x000fe20000000a00 */
[----:B------:R-:W-:Y:S01]  /*5260*/  F2FP.BF16.F32.PACK_AB R113, R115, R114 ;  /* 0x000000727371723e */ /* 0x000fe200000010ff */
[----:B------:R-:W-:Y:S01]  /*5270*/  UISETP.NE.U32.AND UP0, UPT, UR4, URZ, UPT ;  /* 0x0000003f0400728c */ /* 0x000fe2000bf05070 */
[----:B-1----:R-:W-:Y:S01]  /*5280*/  VIADD R20, R0, 0xffffff80 ;  /* 0xffffff8000147836 */ /* 0x002fe20000000000 */
[----:B------:R-:W-:-:S02]  /*5290*/  F2FP.BF16.F32.PACK_AB R120, R121, R120 ;  /* 0x000000787978723e */ /* 0x000fc400000010ff */
[----:B------:R-:W-:Y:S01]  /*52a0*/  F2FP.BF16.F32.PACK_AB R114, R117, R116 ;  /* 0x000000747572723e */ /* 0x000fe200000010ff */
[----:B------:R-:W-:Y:S01]  /*52b0*/  UISETP.NE.AND.EX UP0, UPT, UR5, URZ, UPT, UP0 ;  /* 0x0000003f0500728c */ /* 0x000fe2000bf05300 */
[----:B------:R-:W-:Y:S02]  /*52c0*/  SHF.R.S32.HI R19, RZ, 0x1f, R20 ;  /* 0x0000001fff137819 */ /* 0x000fe40000011414 */
[----:B------:R-:W-:Y:S01]  /*52d0*/  F2FP.BF16.F32.PACK_AB R115, R119, R118 ;  /* 0x000000767773723e */ /* 0x000fe200000010ff */
[----:B------:R-:W-:Y:S01]  /*52e0*/  ULDC.64 UR4, c[0x0][0x870] ;  /* 0x00021c0000047ab9 */ /* 0x000fe20000000a00 */
[CC--:B------:R-:W-:Y:S01]  /*52f0*/  LEA.HI R15, R19.reuse, R20.reuse, RZ, 0x4 ;  /* 0x00000014130f7211 */ /* 0x0c0fe200078f20ff */
[----:B------:R-:W-:Y:S01]  /*5300*/  UIMAD.WIDE UR4, UR36, 0x4, UR4 ;  /* 0x00000004240478a5 */ /* 0x000fe2000f8e0204 */
[----:B------:R-:W-:Y:S02]  /*5310*/  LEA.HI R17, R19, R20, RZ, 0x5 ;  /* 0x0000001413117211 */ /* 0x000fe400078f28ff */
[----:B------:R-:W-:-:S02]  /*5320*/  LOP3.LUT R3, R15, 0xfffffff0, RZ, 0xc0, !PT ;  /* 0xfffffff00f037812 */ /* 0x000fc400078ec0ff */
[----:B------:R-:W-:Y:S01]  /*5330*/  F2FP.BF16.F32.PACK_AB R121, R123, R122 ;  /* 0x0000007a7b79723e */ /* 0x000fe200000010ff */
[----:B------:R-:W-:Y:S01]  /*5340*/  IMAD.SHL.U32 R17, R17, 0x20, RZ ;  /* 0x0000002011117824 */ /* 0x000fe200078e00ff */
[----:B------:R-:W-:Y:S01]  /*5350*/  F2FP.BF16.F32.PACK_AB R128, R129, R128 ;  /* 0x000000808180723e */ /* 0x000fe200000010ff */
[----:B------:R-:W-:Y:S01]  /*5360*/  IMAD.IADD R3, R20, 0x1, -R3 ;  /* 0x0000000114037824 */ /* 0x000fe200078e0a03 */
[----:B------:R-:W-:Y:S02]  /*5370*/  F2FP.BF16.F32.PACK_AB R122, R125, R124 ;  /* 0x0000007c7d7a723e */ /* 0x000fe400000010ff */
[----:B------:R-:W-:Y:S01]  /*5380*/  LOP3.LUT R18, R17, 0x7ffffc00, RZ, 0xc0, !PT ;  /* 0x7ffffc0011127812 */ /* 0x000fe200078ec0ff */
[----:B------:R-:W-:Y:S01]  /*5390*/  IMAD.MOV.U32 R17, RZ, RZ, 0x40 ;  /* 0x00000040ff117424 */ /* 0x000fe200078e00ff */
[----:B------:R-:W-:Y:S02]  /*53a0*/  SHF.R.S32.HI R0, RZ, 0x1f, R3 ;  /* 0x0000001fff007819 */ /* 0x000fe40000011403 */
[----:B------:R-:W-:-:S02]  /*53b0*/  F2FP.BF16.F32.PACK_AB R123, R127, R126 ;  /* 0x0000007e7f7b723e */ /* 0x000fc400000010ff */
[----:B------:R-:W-:Y:S02]  /*53c0*/  LEA.HI R13, R0, R3, RZ, 0x3 ;  /* 0x00000003000d7211 */ /* 0x000fe400078f18ff */
[----:B------:R-:W-:Y:S02]  /*53d0*/  F2FP.BF16.F32.PACK_AB R129, R131, R130 ;  /* 0x000000828381723e */ /* 0x000fe400000010ff */
[----:B------:R-:W-:Y:S02]  /*53e0*/  LOP3.LUT R0, R13, 0xfffffff8, RZ, 0xc0, !PT ;  /* 0xfffffff80d007812 */ /* 0x000fe400078ec0ff */
[----:B------:R-:W-:Y:S02]  /*53f0*/  SHF.R.S32.HI R13, RZ, 0x3, R13 ;  /* 0x00000003ff0d7819 */ /* 0x000fe4000001140d */
[----:B------:R-:W-:Y:S01]  /*5400*/  F2FP.BF16.F32.PACK_AB R136, R137, R136 ;  /* 0x000000888988723e */ /* 0x000fe200000010ff */
[----:B------:R-:W-:Y:S01]  /*5410*/  IMAD.IADD R14, R3, 0x1, -R0 ;  /* 0x00000001030e7824 */ /* 0x000fe200078e0a00 */
[----:B------:R-:W-:Y:S01]  /*5420*/  SHF.R.S32.HI R0, RZ, 0x4, R15 ;  /* 0x00000004ff007819 */ /* 0x000fe2000001140f */
[----:B------:R-:W-:Y:S01]  /*5430*/  IMAD R18, R13, 0x200, R18 ;  /* 0x000002000d127824 */ /* 0x000fe200078e0212 */
[----:B------:R-:W-:Y:S01]  /*5440*/  F2FP.BF16.F32.PACK_AB R130, R133, R132 ;  /* 0x000000848582723e */ /* 0x000fe200000010ff */
[C---:B------:R-:W-:Y:S01]  /*5450*/  IMAD.SHL.U32 R15, R14.reuse, 0x40, RZ ;  /* 0x000000400e0f7824 */ /* 0x040fe200078e00ff */
[----:B------:R-:W-:Y:S01]  /*5460*/  R2P PR, R14, 0x6 ;  /* 0x000000060e007804 */ /* 0x000fe20000000000 */
[----:B------:R-:W-:Y:S01]  /*5470*/  IMAD.SHL.U32 R16, R0, 0x8, RZ ;  /* 0x0000000800107824 */ /* 0x000fe200078e00ff */
[----:B------:R-:W-:-:S02]  /*5480*/  F2FP.BF16.F32.PACK_AB R131, R135, R134 ;  /* 0x000000868783723e */ /* 0x000fc400000010ff */
[----:B------:R-:W-:Y:S02]  /*5490*/  LOP3.LUT R15, R15, 0x1c0, RZ, 0xc0, !PT ;  /* 0x000001c00f0f7812 */ /* 0x000fe400078ec0ff */
[----:B------:R-:W-:Y:S02]  /*54a0*/  SEL R17, R17, 0xffffffc0, !P2 ;  /* 0xffffffc011117807 */ /* 0x000fe40005000000 */
[----:B------:R-:W-:Y:S02]  /*54b0*/  LOP3.LUT R16, R15, 0x8, R16, 0xf8, !PT ;  /* 0x000000080f107812 */ /* 0x000fe400078ef810 */
[----:B------:R-:W-:Y:S02]  /*54c0*/  SHF.R.U32.HI R15, RZ, 0x3, R15 ;  /* 0x00000003ff0f7819 */ /* 0x000fe4000001160f */
[----:B------:R-:W-:Y:S02]  /*54d0*/  F2FP.BF16.F32.PACK_AB R137, R139, R138 ;  /* 0x0000008a8b89723e */ /* 0x000fe400000010ff */
[----:B------:R-:W-:Y:S01]  /*54e0*/  LOP3.LUT R15, R16, R15, RZ, 0x3c, !PT ;  /* 0x0000000f100f7212 */ /* 0x000fe200078e3cff */
[----:B------:R-:W-:Y:S01]  /*54f0*/  IMAD.MOV.U32 R16, RZ, RZ, 0x20 ;  /* 0x00000020ff107424 */ /* 0x000fe200078e00ff */
[----:B------:R-:W-:-:S02]  /*5500*/  F2FP.BF16.F32.PACK_AB R144, R145, R144 ;  /* 0x000000909190723e */ /* 0x000fc400000010ff */
[----:B------:R-:W-:Y:S01]  /*5510*/  F2FP.BF16.F32.PACK_AB R138, R141, R140 ;  /* 0x0000008c8d8a723e */ /* 0x000fe200000010ff */
[----:B------:R-:W-:Y:S01]  /*5520*/  IMAD.IADD R15, R15, 0x1, R18 ;  /* 0x000000010f0f7824 */ /* 0x000fe200078e0212 */
[----:B------:R-:W-:Y:S02]  /*5530*/  SEL R16, R16, 0xffffffe0, !P1 ;  /* 0xffffffe010107807 */ /* 0x000fe40004800000 */
[----:B------:R-:W-:Y:S02]  /*5540*/  F2FP.BF16.F32.PACK_AB R139, R143, R142 ;  /* 0x0000008e8f8b723e */ /* 0x000fe400000010ff */
[----:B------:R-:W-:Y:S02]  /*5550*/  LEA R15, R15, UR6, 0x1 ;  /* 0x000000060f0f7c11 */ /* 0x000fe4000f8e08ff */
[----:B------:R-:W-:Y:S02]  /*5560*/  F2FP.BF16.F32.PACK_AB R145, R147, R146 ;  /* 0x000000929391723e */ /* 0x000fe400000010ff */
[--C-:B------:R-:W-:Y:S01]  /*5570*/  IADD3 R16, R16, 0x8000, R15.reuse ;  /* 0x0000800010107810 */ /* 0x100fe20007ffe00f */
[----:B------:R-:W-:Y:S01]  /*5580*/  STSM.16.M88.4 [R15+0x8000], R88 ;  /* 0x008000580f007844 */ /* 0x000fe20000000200 */
[----:B------:R-:W-:-:S02]  /*5590*/  IADD3 R18, R17, 0x8000, R15 ;  /* 0x0000800011127810 */ /* 0x000fc40007ffe00f */
[----:B------:R-:W-:Y:S01]  /*55a0*/  F2FP.BF16.F32.PACK_AB R146, R149, R148 ;  /* 0x000000949592723e */ /* 0x000fe200000010ff */
[----:B------:R-:W-:Y:S01]  /*55b0*/  IMAD.IADD R17, R16, 0x1, R17 ;  /* 0x0000000110117824 */ /* 0x000fe200078e0211 */
[----:B------:R-:W-:Y:S01]  /*55c0*/  STSM.16.M88.4 [R16], R96 ;  /* 0x0000006010007844 */ /* 0x000fe20000000200 */
[----:B------:R-:W-:Y:S02]  /*55d0*/  F2FP.BF16.F32.PACK_AB R147, R151, R150 ;  /* 0x000000969793723e */ /* 0x000fe400000010ff */
[----:B------:R-:W-:Y:S01]  /*55e0*/  F2FP.BF16.F32.PACK_AB R4, R25, R4 ;  /* 0x000000041904723e */ /* 0x000fe200000010ff */
[----:B------:R-:W-:Y:S01]  /*55f0*/  STSM.16.M88.4 [R18], R104 ;  /* 0x0000006812007844 */ /* 0x000fe20000000200 */
[----:B------:R-:W-:Y:S02]  /*5600*/  F2FP.BF16.F32.PACK_AB R5, R2, R5 ;  /* 0x000000050205723e */ /* 0x000fe400000010ff */
[----:B------:R-:W-:Y:S01]  /*5610*/  F2FP.BF16.F32.PACK_AB R6, R29, R6 ;  /* 0x000000061d06723e */ /* 0x000fe200000010ff */
[----:B------:R-:W-:Y:S01]  /*5620*/  STSM.16.M88.4 [R17], R112 ;  /* 0x0000007011007844 */ /* 0x000fe20000000200 */
[----:B------:R-:W-:-:S02]  /*5630*/  F2FP.BF16.F32.PACK_AB R7, R8, R7 ;  /* 0x000000070807723e */ /* 0x000fc400000010ff */
[----:B------:R-:W-:Y:S01]  /*5640*/  F2FP.BF16.F32.PACK_AB R9, R10, R9 ;  /* 0x000000090a09723e */ /* 0x000fe200000010ff */
[----:B------:R-:W-:Y:S01]  /*5650*/  STSM.16.M88.4 [R15+0xc000], R120 ;  /* 0x00c000780f007844 */ /* 0x000fe20000000200 */
        /* <DEDUP_REMOVED lines=20> */
[----:B------:R-:W-:Y:S01]  /*57a0*/  ULDC UR7, c[0x0][0x808] ;  /* 0x0002020000077ab9 */ /* 0x000fe20000000800 */
[----:B------:R-:W-:Y:S01]  /*57b0*/  F2FP.BF16.F32.PACK_AB R51, R55, R54 ;  /* 0x000000363733723e */ /* 0x000fe200000010ff */
[----:B------:R-:W4:Y:S01]  /*57c0*/  S2UR UR9, SR_CTAID.Y ;  /* 0x00000000000979c3 */ /* 0x000f220000002600 */
[----:B------:R-:W-:Y:S01]  /*57d0*/  F2FP.BF16.F32.PACK_AB R57, R59, R58 ;  /* 0x0000003a3b39723e */ /* 0x000fe200000010ff */
[----:B-1----:R-:W-:Y:S01]  /*57e0*/  IMAD.U32 R4, RZ, RZ, UR4 ;  /* 0x00000004ff047e24 */ /* 0x002fe2000f8e00ff */
[----:B------:R-:W-:Y:S01]  /*57f0*/  F2FP.BF16.F32.PACK_AB R58, R61, R60 ;  /* 0x0000003c3d3a723e */ /* 0x000fe200000010ff */
[----:B------:R3:W-:Y:S01]  /*5800*/  STSM.16.M88.4 [R17+-0x8000], R48 ;  /* 0xff80003011007844 */ /* 0x0007e20000000200 */
[----:B------:R-:W-:Y:S01]  /*5810*/  F2FP.BF16.F32.PACK_AB R59, R63, R62 ;  /* 0x0000003e3f3b723e */ /* 0x000fe200000010ff */
[----:B------:R-:W-:Y:S01]  /*5820*/  IMAD.U32 R5, RZ, RZ, UR5 ;  /* 0x00000005ff057e24 */ /* 0x000fe2000f8e00ff */
[----:B------:R-:W-:Y:S01]  /*5830*/  F2FP.BF16.F32.PACK_AB R65, R67, R66 ;  /* 0x000000424341723e */ /* 0x000fe200000010ff */
[----:B------:R-:W-:Y:S01]  /*5840*/  ULDC.64 UR4, c[0x0][0x878] ;  /* 0x00021e0000047ab9 */ /* 0x000fe20000000a00 */
[----:B------:R-:W-:Y:S01]  /*5850*/  F2FP.BF16.F32.PACK_AB R66, R69, R68 ;  /* 0x000000444542723e */ /* 0x000fe200000010ff */
[----:B------:R3:W-:Y:S01]  /*5860*/  STSM.16.M88.4 [R15+0x4000], R56 ;  /* 0x004000380f007844 */ /* 0x0007e20000000200 */
[----:B------:R-:W-:Y:S01]  /*5870*/  F2FP.BF16.F32.PACK_AB R67, R71, R70 ;  /* 0x000000464743723e */ /* 0x000fe200000010ff */
[----:B------:R-:W1:Y:S01]  /*5880*/  LDC.64 R36, c[0x0][0x850] ;  /* 0x00021400ff247b82 */ /* 0x000e620000000a00 */
[----:B------:R-:W-:-:S02]  /*5890*/  F2FP.BF16.F32.PACK_AB R73, R75, R74 ;  /* 0x0000004a4b49723e */ /* 0x000fc400000010ff */
[----:B------:R-:W-:Y:S01]  /*58a0*/  F2FP.BF16.F32.PACK_AB R74, R77, R76 ;  /* 0x0000004c4d4a723e */ /* 0x000fe200000010ff */
[----:B------:R3:W-:Y:S01]  /*58b0*/  STSM.16.M88.4 [R16+-0x4000], R64 ;  /* 0xffc0004010007844 */ /* 0x0007e20000000200 */
[----:B------:R-:W-:Y:S02]  /*58c0*/  F2FP.BF16.F32.PACK_AB R75, R79, R78 ;  /* 0x0000004e4f4b723e */ /* 0x000fe400000010ff */
[----:B------:R-:W-:Y:S02]  /*58d0*/  F2FP.BF16.F32.PACK_AB R81, R83, R82 ;  /* 0x000000525351723e */ /* 0x000fe400000010ff */
[----:B------:R-:W-:Y:S01]  /*58e0*/  F2FP.BF16.F32.PACK_AB R82, R85, R84 ;  /* 0x000000545552723e */ /* 0x000fe200000010ff */
[----:B------:R3:W-:Y:S01]  /*58f0*/  STSM.16.M88.4 [R18+-0x4000], R72 ;  /* 0xffc0004812007844 */ /* 0x0007e20000000200 */
[----:B------:R-:W-:Y:S02]  /*5900*/  F2FP.BF16.F32.PACK_AB R83, R87, R86 ;  /* 0x000000565753723e */ /* 0x000fe400000010ff */
[----:B------:R-:W-:-:S03]  /*5910*/  PLOP3.LUT P0, PT, PT, PT, UP0, 0x80, 0x0 ;  /* 0x000000000000781c */ /* 0x000fc60003f0f008 */
[----:B------:R3:W-:Y:S01]  /*5920*/  STSM.16.M88.4 [R17+-0x4000], R80 ;  /* 0xffc0005011007844 */ /* 0x0007e20000000200 */
[----:B------:R-:W-:Y:S01]  /*5930*/  BAR.SYNC.DEFER_BLOCKING 0x1, 0x100 ;  /* 0x0044000000007b1d */ /* 0x000fe20000010000 */
[----:B------:R-:W-:-:S04]  /*5940*/  UISETP.NE.U32.AND UP1, UPT, UR4, URZ, UPT ;  /* 0x0000003f0400728c */ /* 0x000fc8000bf25070 */
[----:B------:R-:W-:-:S04]  /*5950*/  UISETP.NE.AND.EX UP1, UPT, UR5, URZ, UPT, UP1 ;  /* 0x0000003f0500728c */ /* 0x000fc8000bf25310 */
[----:B--2---:R-:W2:Y:S07]  /*5960*/  @P0 LDG.E R8, desc[UR46][R4.64] ;  /* 0x0000002e04080981 */ /* 0x004eae000c1e1900 */
[----:B------:R-:W-:Y:S01]  /*5970*/  @UP1 ULDC.64 UR4, c[0x0][0x878] ;  /* 0x00021e0000041ab9 */ /* 0x000fe20000000a00 */
[----:B------:R-:W-:Y:S01]  /*5980*/  PLOP3.LUT P1, PT, PT, PT, UP1, 0x80, 0x0 ;  /* 0x000000000000781c */ /* 0x000fe20003f2f018 */
[----:B------:R-:W-:Y:S01]  /*5990*/  @UP1 UIMAD.WIDE UR4, UR36, 0x4, UR4 ;  /* 0x00000004240418a5 */ /* 0x000fe2000f8e0204 */
[----:B------:R-:W-:-:S05]  /*59a0*/  IMAD.U32 R2, RZ, RZ, UR7 ;  /* 0x00000007ff027e24 */ /* 0x000fca000f8e00ff */
[----:B------:R-:W-:Y:S02]  /*59b0*/  IMAD.U32 R6, RZ, RZ, UR4 ;  /* 0x00000004ff067e24 */ /* 0x000fe4000f8e00ff */
[----:B------:R-:W-:-:S05]  /*59c0*/  IMAD.U32 R7, RZ, RZ, UR5 ;  /* 0x00000005ff077e24 */ /* 0x000fca000f8e00ff */
[----:B------:R3:W5:Y:S01]  /*59d0*/  @P1 LDG.E R2, desc[UR46][R6.64] ;  /* 0x0000002e06021981 */ /* 0x000762000c1e1900 */
[----:B------:R-:W-:Y:S01]  /*59e0*/  LEA.HI R10, R19, R20, RZ, 0x7 ;  /* 0x00000014130a7211 */ /* 0x000fe200078f38ff */
[----:B------:R-:W-:Y:S01]  /*59f0*/  IMAD.SHL.U32 R14, R14, 0x8, RZ ;  /* 0x000000080e0e7824 */ /* 0x000fe200078e00ff */
[----:B------:R-:W-:Y:S01]  /*5a00*/  UMOV UR4, URZ ;  /* 0x0000003f00047c82 */ /* 0x000fe20008000000 */
[----:B------:R-:W1:Y:S01]  /*5a10*/  S2R R39, SR_CTAID.X ;  /* 0x0000000000277919 */ /* 0x000e620000002500 */
[----:B------:R-:W-:Y:S01]  /*5a20*/  UMOV UR5, URZ ;  /* 0x0000003f00057c82 */ /* 0x000fe20008000000 */
[----:B------:R-:W-:Y:S01]  /*5a30*/  IMAD.SHL.U32 R10, R10, 0x4, RZ ;  /* 0x000000040a0a7824 */ /* 0x000fe200078e00ff */
[----:B----4-:R-:W-:-:S04]  /*5a40*/  USHF.R.S32.HI UR10, URZ, 0x1f, UR9 ;  /* 0x0000001f3f0a7899 */ /* 0x010fc80008011409 */
[----:B------:R-:W-:-:S05]  /*5a50*/  LOP3.LUT R10, R10, 0x7ffffe00, RZ, 0xc0, !PT ;  /* 0x7ffffe000a0a7812 */ /* 0x000fca00078ec0ff */
[----:B------:R-:W-:Y:S01]  /*5a60*/  IMAD R10, R13, 0x2000, R10 ;  /* 0x000020000d0a7824 */ /* 0x000fe200078e020a */
[----:B--2---:R-:W-:Y:S01]  /*5a70*/  @P0 R2UR UR7, R8 ;  /* 0x00000000080702ca */ /* 0x004fe200000e0000 */
[----:B------:R-:W-:-:S05]  /*5a80*/  IMAD.SHL.U32 R8, R0, 0x40, RZ ;  /* 0x0000004000087824 */ /* 0x000fca00078e00ff */
[----:B------:R-:W-:-:S04]  /*5a90*/  LOP3.LUT R9, R8, 0x1c0, RZ, 0xc0, !PT ;  /* 0x000001c008097812 */ /* 0x000fc800078ec0ff */
[----:B------:R-:W-:Y:S02]  /*5aa0*/  LOP3.LUT R14, R9, 0x38, R14, 0xf8, !PT ;  /* 0x00000038090e7812 */ /* 0x000fe400078ef80e */
[----:B------:R-:W-:Y:S01]  /*5ab0*/  SHF.R.U32.HI R9, RZ, 0x3, R9 ;  /* 0x00000003ff097819 */ /* 0x000fe20000011609 */
[----:B------:R-:W-:Y:S02]  /*5ac0*/  @UP0 USHF.R.S32.HI UR8, URZ, 0x1f, UR7 ;  /* 0x0000001f3f080899 */ /* 0x000fe40008011407 */
[----:B------:R-:W-:Y:S01]  /*5ad0*/  @UP0 UMOV UR4, UR7 ;  /* 0x0000000700040c82 */ /* 0x000fe20008000000 */
[----:B------:R-:W-:-:S04]  /*5ae0*/  LOP3.LUT R9, R14, R9, RZ, 0x3c, !PT ;  /* 0x000000090e097212 */ /* 0x000fc800078e3cff */
[----:B------:R-:W-:Y:S01]  /*5af0*/  @UP0 UMOV UR5, UR8 ;  /* 0x0000000800050c82 */ /* 0x000fe20008000000 */
[----:B------:R-:W-:Y:S01]  /*5b00*/  IMAD.IADD R9, R10, 0x1, R9 ;  /* 0x000000010a097824 */ /* 0x000fe200078e0209 */
[----:B-1-3--:R-:W-:Y:S06]  /*5b10*/  @P1 BRA `(.L_x_1706) ;  /* 0x0000000000101947 */ /* 0x00afec0003800000 */
[----:B------:R-:W-:Y:S05]  /*5b20*/  @!P0 BRA `(.L_x_1706) ;  /* 0x00000000000c8947 */ /* 0x000fea0003800000 */
[----:B------:R-:W2:Y:S04]  /*5b30*/  LDG.E R7, desc[UR46][R4.64] ;  /* 0x0000002e04077981 */ /* 0x000ea8000c1e1900 */
[----:B-----5:R-:W2:Y:S02]  /*5b40*/  LDG.E R2, desc[UR46][R4.64+0x4] ;  /* 0x0000042e04027981 */ /* 0x020ea4000c1e1900 */
[----:B--2---:R-:W-:-:S07]  /*5b50*/  IMAD.IADD R2, R2, 0x1, -R7 ;  /* 0x0000000102027824 */ /* 0x004fce00078e0a07 */
.L_x_1706:
[----:B------:R-:W-:Y:S01]  /*5b60*/  LEA R46, R9, UR6, 0x1 ;  /* 0x00000006092e7c11 */ /* 0x000fe2000f8e08ff */
[----:B------:R-:W-:Y:S01]  /*5b70*/  IMAD R30, R36, UR10, RZ ;  /* 0x0000000a241e7c24 */ /* 0x000fe2000f8e02ff */
[----:B------:R-:W-:Y:S01]  /*5b80*/  USHF.R.S32.HI UR6, URZ, 0x1f, UR36 ;  /* 0x0000001f3f067899 */ /* 0x000fe20008011424 */
[----:B-----5:R-:W-:Y:S01]  /*5b90*/  IMAD R2, R39, -0x80, R2 ;  /* 0xffffff8027027824 */ /* 0x020fe200078e0202 */
[----:B------:R-:W1:Y:S01]  /*5ba0*/  LDC.64 R48, c[0x0][0x820] ;  /* 0x00020800ff307b82 */ /* 0x000e620000000a00 */
[----:B------:R2:W3:Y:S01]  /*5bb0*/  LDS.128 R32, [R46+0x8800] ;  /* 0x008800002e207984 */ /* 0x0004e20000000c00 */
[----:B------:R-:W-:Y:S01]  /*5bc0*/  IMAD.SHL.U32 R28, R3, 0x8, RZ ;  /* 0x00000008031c7824 */ /* 0x000fe200078e00ff */
[----:B------:R-:W-:Y:S01]  /*5bd0*/  ULDC UR11, c[0x0][0x83c] ;  /* 0x00020f00000b7ab9 */ /* 0x000fe20000000800 */
[----:B------:R-:W-:Y:S01]  /*5be0*/  IMAD R37, R37, UR9, R30 ;  /* 0x0000000925257c24 */ /* 0x000fe2000f8e021e */
[----:B------:R2:W4:Y:S01]  /*5bf0*/  LDS.128 R24, [R46+0x1000] ;  /* 0x001000002e187984 */ /* 0x0005220000000c00 */
[----:B------:R-:W-:Y:S01]  /*5c00*/  VIADD R30, R0, 0x10 ;  /* 0x00000010001e7836 */ /* 0x000fe20000000000 */
[----:B------:R-:W-:Y:S01]  /*5c10*/  VIMNMX R47, R2, 0x80, PT ;  /* 0x00000080022f7848 */ /* 0x000fe20003fe0100 */
[----:B------:R-:W-:Y:S01]  /*5c20*/  VIADD R31, R0, 0x20 ;  /* 0x00000020001f7836 */ /* 0x000fe20000000000 */
[----:B------:R2:W1:Y:S01]  /*5c30*/  LDS.128 R20, [R46+0x1800] ;  /* 0x001800002e147984 */ /* 0x0004620000000c00 */
[--C-:B------:R-:W-:Y:S01]  /*5c40*/  SHF.R.S32.HI R29, RZ, 0x1f, R28.reuse ;  /* 0x0000001fff1d7819 */ /* 0x100fe2000001141c */
[----:B------:R-:W-:Y:S01]  /*5c50*/  USEL UR8, UR6, URZ, !UP0 ;  /* 0x0000003f06087287 */ /* 0x000fe2000c000000 */
[-C--:B------:R-:W-:Y:S01]  /*5c60*/  ISETP.GE.AND P6, PT, R30, R47.reuse, PT ;  /* 0x0000002f1e00720c */ /* 0x080fe20003fc6270 */
[----:B------:R2:W1:Y:S01]  /*5c70*/  LDS.128 R16, [R46+0x2000] ;  /* 0x002000002e107984 */ /* 0x0004620000000c00 */
[C---:B------:R-:W-:Y:S01]  /*5c80*/  VIADD R30, R0.reuse, 0x40 ;  /* 0x00000040001e7836 */ /* 0x040fe20000000000 */
[-C--:B------:R-:W-:Y:S01]  /*5c90*/  ISETP.GE.AND P2, PT, R0, R47.reuse, PT ;  /* 0x0000002f0000720c */ /* 0x080fe20003f46270 */
[----:B------:R-:W-:Y:S01]  /*5ca0*/  IMAD.WIDE.U32 R2, R36, UR9, R28 ;  /* 0x0000000924027c25 */ /* 0x000fe2000f8e001c */
[----:B------:R2:W1:Y:S01]  /*5cb0*/  LDS.128 R12, [R46+0x2800] ;  /* 0x002800002e0c7984 */ /* 0x0004620000000c00 */
[----:B------:R-:W-:Y:S01]  /*5cc0*/  ULDC.64 UR6, c[0x0][0x858] ;  /* 0x0002160000067ab9 */ /* 0x000fe20000000a00 */
[-C--:B------:R-:W-:Y:S01]  /*5cd0*/  ISETP.GE.AND P1, PT, R30, R47.reuse, PT ;  /* 0x0000002f1e00720c */ /* 0x080fe20003f26270 */
[----:B------:R-:W-:Y:S01]  /*5ce0*/  IMAD.MOV.U32 R30, RZ, RZ, R2 ;  /* 0x000000ffff1e7224 */ /* 0x000fe200078e0002 */
[----:B------:R2:W1:Y:S01]  /*5cf0*/  LDS.128 R8, [R46+0x3000] ;  /* 0x003000002e087984 */ /* 0x0004620000000c00 */
[----:B------:R-:W-:Y:S01]  /*5d00*/  ISETP.GE.OR P4, PT, R28, UR11, P2 ;  /* 0x0000000b1c007c0c */ /* 0x000fe20009786670 */
[----:B------:R-:W-:Y:S01]  /*5d10*/  USEL UR36, UR36, URZ, !UP0 ;  /* 0x0000003f24247287 */ /* 0x000fe2000c000000 */
[C---:B------:R-:W-:Y:S01]  /*5d20*/  IADD3 R2, P3, R0.reuse, UR4, RZ ;  /* 0x0000000400027c10 */ /* 0x040fe2000ff7e0ff */
[----:B------:R2:W1:Y:S01]  /*5d30*/  LDS.128 R4, [R46+0x3800] ;  /* 0x003800002e047984 */ /* 0x0004620000000c00 */
[----:B------:R-:W-:Y:S01]  /*5d40*/  UIMAD UR4, UR8, UR6, URZ ;  /* 0x00000006080472a4 */ /* 0x000fe2000f8e023f */
[----:B------:R-:W-:Y:S01]  /*5d50*/  ISETP.GE.AND P0, PT, R31, R47, PT ;  /* 0x0000002f1f00720c */ /* 0x000fe20003f06270 */
[----:B------:R-:W-:Y:S01]  /*5d60*/  IMAD.IADD R31, R3, 0x1, R37 ;  /* 0x00000001031f7824 */ /* 0x000fe200078e0225 */
[C---:B------:R-:W-:Y:S01]  /*5d70*/  LEA.HI.X.SX32 R3, R0.reuse, UR5, 0x1, P3 ;  /* 0x0000000500037c11 */ /* 0x040fe200098f0eff */
[----:B------:R-:W-:Y:S01]  /*5d80*/  IMAD.U32 R45, RZ, RZ, UR6 ;  /* 0x00000006ff2d7e24 */ /* 0x000fe2000f8e00ff */
[----:B------:R-:W-:Y:S01]  /*5d90*/  UIMAD UR4, UR36, UR7, UR4 ;  /* 0x00000007240472a4 */ /* 0x000fe2000f8e0204 */
[----:B------:R-:W-:Y:S01]  /*5da0*/  VIADD R36, R0, 0x30 ;  /* 0x0000003000247836 */ /* 0x000fe20000000000 */
[----:B------:R-:W-:Y:S01]  /*5db0*/  BSSY B0, `(.L_x_1707) ;  /* 0x0000014000007945 */ /* 0x000fe20003800000 */
[----:B------:R-:W-:Y:S01]  /*5dc0*/  IMAD.WIDE.U32 R44, R45, UR36, R30 ;  /* 0x000000242d2c7c25 */ /* 0x000fe2000f8e001e */
[----:B------:R-:W-:-:S02]  /*5dd0*/  P2R R50, PR, RZ, 0x40 ;  /* 0x00000040ff327803 */ /* 0x000fc40000000000 */
[----:B------:R-:W-:Y:S01]  /*5de0*/  ISETP.GE.AND P5, PT, R36, R47, PT ;  /* 0x0000002f2400720c */ /* 0x000fe20003fa6270 */
[----:B------:R-:W-:Y:S01]  /*5df0*/  VIADD R41, R45, UR4 ;  /* 0x000000042d297c36 */ /* 0x000fe20008000000 */
[----:B------:R-:W-:Y:S01]  /*5e00*/  ISETP.GE.OR P3, PT, R28, UR11, P6 ;  /* 0x0000000b1c007c0c */ /* 0x000fe2000b766670 */
[----:B------:R-:W-:Y:S01]  /*5e10*/  IMAD.WIDE R2, R39, 0x80, R2 ;  /* 0x0000008027027825 */ /* 0x000fe200078e0202 */
[----:B------:R-:W-:Y:S01]  /*5e20*/  P2R R51, PR, RZ, 0x20 ;  /* 0x00000020ff337803 */ /* 0x000fe20000000000 */
[----:B--23--:R-:W-:Y:S10]  /*5e30*/  @P4 BRA `(.L_x_1708) ;  /* 0x00000000002c4947 */ /* 0x00cff40003800000 */
        /* <DEDUP_REMOVED lines=11> */
.L_x_1708:
[----:B------:R-:W-:Y:S05]  /*5ef0*/  BSYNC B0 ;  /* 0x0000000000007941 */ /* 0x000fea0003800000 */
.L_x_1707:
        /* <DEDUP_REMOVED lines=15> */
.L_x_1710:
[----:B------:R-:W-:Y:S05]  /*5ff0*/  BSYNC B0 ;  /* 0x0000000000007941 */ /* 0x000fea0003800000 */
.L_x_1709:
        /* <DEDUP_REMOVED lines=18> */
.L_x_1712:
[----:B------:R-:W-:Y:S05]  /*6120*/  BSYNC B0 ;  /* 0x0000000000007941 */ /* 0x000fea0003800000 */
.L_x_1711:
        /* <DEDUP_REMOVED lines=17> */
.L_x_1714:
[----:B------:R-:W-:Y:S05]  /*6240*/  BSYNC B0 ;  /* 0x0000000000007941 */ /* 0x000fea0003800000 */
.L_x_1713:
        /* <DEDUP_REMOVED lines=18> */
.L_x_1716:
[----:B------:R-:W-:Y:S05]  /*6370*/  BSYNC B0 ;  /* 0x0000000000007941 */ /* 0x000fea0003800000 */
.L_x_1715:
        /* <DEDUP_REMOVED lines=18> */
.L_x_1718:
[----:B------:R-:W-:Y:S05]  /*64a0*/  BSYNC B0 ;  /* 0x0000000000007941 */ /* 0x000fea0003800000 */
.L_x_1717:
[----:B--23--:R2:W3:Y:S01]  /*64b0*/  LDS.128 R32, [R46+0xb000] ;  /* 0x00b000002e207984 */ /* 0x00c4e20000000c00 */
[----:B------:R-:W-:Y:S01]  /*64c0*/  ISETP.GE.AND P4, PT, R38, R47, PT ;  /* 0x0000002f2600720c */ /* 0x000fe20003f86270 */
[----:B------:R-:W-:Y:S01]  /*64d0*/  BSSY B0, `(.L_x_1719) ;  /* 0x0000011000007945 */ /* 0x000fe20003800000 */
[----:B------:R-:W-:Y:S02]  /*64e0*/  IMAD R38, R48, UR10, RZ ;  /* 0x0000000a30267c24 */ /* 0x000fe4000f8e02ff */
        /* <DEDUP_REMOVED lines=15> */
.L_x_1720:
[----:B------:R-:W-:Y:S05]  /*65e0*/  BSYNC B0 ;  /* 0x0000000000007941 */ /* 0x000fea0003800000 */
.L_x_1719:
        /* <DEDUP_REMOVED lines=21> */
.L_x_1722:
[----:B------:R-:W-:Y:S05]  /*6740*/  BSYNC B0 ;  /* 0x0000000000007941 */ /* 0x000fea0003800000 */
.L_x_1721:
[----:B------:R-:W-:Y:S01]  /*6750*/  P2R R0, PR, RZ, 0x20 ;  /* 0x00000020ff007803 */ /* 0x000fe20000000000 */
[----:B------:R-:W-:Y:S01]  /*6760*/  ULDC UR5, c[0x0][0x80c] ;  /* 0x0002030000057ab9 */ /* 0x000fe20000000800 */
[----:B------:R-:W-:Y:S01]  /*6770*/  ISETP.NE.AND P5, PT, R50, RZ, PT ;  /* 0x000000ff3200720c */ /* 0x000fe20003fa5270 */
[----:B------:R-:W-:Y:S01]  /*6780*/  ULDC.64 UR6, c[0x0][0x828] ;  /* 0x00020a0000067ab9 */ /* 0x000fe20000000a00 */
[----:B------:R-:W-:Y:S01]  /*6790*/  ISETP.NE.AND P6, PT, R51, RZ, PT ;  /* 0x000000ff3300720c */ /* 0x000fe20003fc5270 */
[----:B------:R-:W-:Y:S01]  /*67a0*/  IMAD.U32 R29, RZ, RZ, UR6 ;  /* 0x00000006ff1d7e24 */ /* 0x000fe2000f8e00ff */
[C---:B------:R-:W-:Y:S01]  /*67b0*/  ISETP.GE.OR P5, PT, R28.reuse, UR5, P5 ;  /* 0x000000051c007c0c */ /* 0x040fe2000afa6670 */
[----:B------:R-:W-:Y:S01]  /*67c0*/  IMAD.IADD R39, R39, 0x1, R43 ;  /* 0x0000000127277824 */ /* 0x000fe200078e022b */
[----:B------:R-:W-:Y:S01]  /*67d0*/  ISETP.GE.OR P2, PT, R28, UR5, P2 ;  /* 0x000000051c007c0c */ /* 0x000fe20009746670 */
[----:B------:R-:W-:Y:S01]  /*67e0*/  UIMAD UR4, UR8, UR6, URZ ;  /* 0x00000006080472a4 */ /* 0x000fe2000f8e023f */
[----:B------:R-:W-:Y:S01]  /*67f0*/  P2R R40, PR, RZ, 0x20 ;  /* 0x00000020ff287803 */ /* 0x000fe20000000000 */
[----:B------:R-:W-:Y:S01]  /*6800*/  IMAD.WIDE.U32 R38, R29, UR36, R38 ;  /* 0x000000241d267c25 */ /* 0x000fe2000f8e0026 */
[----:B------:R-:W-:Y:S01]  /*6810*/  ISETP.NE.AND P5, PT, R0, RZ, PT ;  /* 0x000000ff0000720c */ /* 0x000fe20003fa5270 */
[----:B------:R-:W-:Y:S01]  /*6820*/  UIMAD UR4, UR36, UR7, UR4 ;  /* 0x00000007240472a4 */ /* 0x000fe2000f8e0204 */
[C---:B------:R-:W-:Y:S01]  /*6830*/  ISETP.GE.OR P0, PT, R28.reuse, UR5, P0 ;  /* 0x000000051c007c0c */ /* 0x040fe20008706670 */
[----:B------:R-:W-:Y:S01]  /*6840*/  BSSY B0, `(.L_x_1723) ;  /* 0x0000013000007945 */ /* 0x000fe20003800000 */
[----:B------:R-:W-:-:S02]  /*6850*/  ISETP.GE.OR P6, PT, R28, UR5, P6 ;  /* 0x000000051c007c0c */ /* 0x000fc4000b7c6670 */
[C---:B------:R-:W-:Y:S01]  /*6860*/  ISETP.GE.OR P1, PT, R28.reuse, UR5, P1 ;  /* 0x000000051c007c0c */ /* 0x040fe20008f26670 */
[----:B--23--:R-:W-:Y:S01]  /*6870*/  VIADD R35, R39, UR4 ;  /* 0x0000000427237c36 */ /* 0x00cfe20008000000 */
[C---:B------:R-:W-:Y:S02]  /*6880*/  ISETP.GE.OR P3, PT, R28.reuse, UR5, P3 ;  /* 0x000000051c007c0c */ /* 0x040fe40009f66670 */
[C---:B------:R-:W-:Y:S02]  /*6890*/  ISETP.GE.OR P4, PT, R28.reuse, UR5, P4 ;  /* 0x000000051c007c0c */ /* 0x040fe4000a786670 */
        /* <DEDUP_REMOVED lines=13> */
.L_x_1724:
[----:B------:R-:W-:Y:S05]  /*6970*/  BSYNC B0 ;  /* 0x0000000000007941 */ /* 0x000fea0003800000 */
.L_x_1723:
[----:B---3--:R3:W1:Y:S01]  /*6980*/  LDS.128 R28, [R46+0x800] ;  /* 0x000800002e1c7984 */ /* 0x0086620000000c00 */
        /* <DEDUP_REMOVED lines=15> */
[----:B-1----:R1:W-:Y:S02]  /*6a80*/  STG.E.128 desc[UR46][R36.64], R28 ;  /* 0x0000001c24007986 */ /* 0x0023e4000c101d2e */
.L_x_1726:
[----:B------:R-:W-:Y:S05]  /*6a90*/  BSYNC B0 ;  /* 0x0000000000007941 */ /* 0x000fea0003800000 */
.L_x_1725:
        /* <DEDUP_REMOVED lines=15> */
.L_x_1728:
[----:B------:R-:W-:Y:S05]  /*6b90*/  BSYNC B0 ;  /* 0x0000000000007941 */ /* 0x000fea0003800000 */
.L_x_1727:
[----:B------:R-:W-:Y:S04]  /*6ba0*/  BSSY B0, `(.L_x_1729) ;  /* 0x000000f000007945 */ /* 0x000fe80003800000 */
[----:B------:R-:W-:Y:S05]  /*6bb0*/  @P6 BRA `(.L_x_1730) ;  /* 0x0000000000346947 */ /* 0x000fea0003800000 */
        /* <DEDUP_REMOVED lines=13> */
.L_x_1730:
[----:B------:R-:W-:Y:S05]  /*6c90*/  BSYNC B0 ;  /* 0x0000000000007941 */ /* 0x000fea0003800000 */
.L_x_1729:
        /* <DEDUP_REMOVED lines=15> */
.L_x_1732:
[----:B------:R-:W-:Y:S05]  /*6d90*/  BSYNC B0 ;  /* 0x0000000000007941 */ /* 0x000fea0003800000 */
.L_x_1731:
        /* <DEDUP_REMOVED lines=15> */
.L_x_1734:
[----:B------:R-:W-:Y:S05]  /*6e90*/  BSYNC B0 ;  /* 0x0000000000007941 */ /* 0x000fea0003800000 */
.L_x_1733:
        /* <DEDUP_REMOVED lines=15> */
.L_x_1736:
[----:B------:R-:W-:Y:S05]  /*6f90*/  BSYNC B0 ;  /* 0x0000000000007941 */ /* 0x000fea0003800000 */
.L_x_1735:
[----:B------:R-:W-:Y:S05]  /*6fa0*/  @P5 BRA `(.L_x_1680) ;  /* 0x0000005000c05947 */ /* 0x000fea0003800000 */
[----:B-1----:R-:W-:Y:S01]  /*6fb0*/  IADD3 R9, P0, R2, 0x70, RZ ;  /* 0x0000007002097810 */ /* 0x002fe20007f1e0ff */
        /* <DEDUP_REMOVED lines=13> */
.L_x_1705:
[----:B------:R-:W-:Y:S01]  /*7090*/  ULDC.64 UR4, c[0x0][0x870] ;  /* 0x00021c0000047ab9 */ /* 0x000fe20000000a00 */
[----:B------:R-:W1:Y:S01]  /*70a0*/  S2R R6, SR_TID.X ;  /* 0x0000000000067919 */ /* 0x000e620000002100 */
[----:B------:R-:W-:Y:S01]  /*70b0*/  UISETP.NE.U32.AND UP0, UPT, UR4, URZ, UPT ;  /* 0x0000003f0400728c */ /* 0x000fe2000bf05070 */
[----:B------:R-:W2:Y:S03]  /*70c0*/  S2UR UR10, SR_CTAID.Y ;  /* 0x00000000000a79c3 */ /* 0x000ea60000002600 */
[----:B------:R-:W-:-:S03]  /*70d0*/  UISETP.NE.AND.EX UP0, UPT, UR5, URZ, UPT, UP0 ;  /* 0x0000003f0500728c */ /* 0x000fc6000bf05300 */
[----:B------:R-:W-:Y:S02]  /*70e0*/  ULDC.64 UR4, c[0x0][0x870] ;  /* 0x00021c0000047ab9 */ /* 0x000fe40000000a00 */
[----:B------:R-:W-:Y:S01]  /*70f0*/  UIMAD.WIDE UR4, UR36, 0x4, UR4 ;  /* 0x00000004240478a5 */ /* 0x000fe2000f8e0204 */
[----:B------:R-:W-:Y:S01]  /*7100*/  PLOP3.LUT P0, PT, PT, PT, UP0, 0x80, 0x0 ;  /* 0x000000000000781c */ /* 0x000fe20003f0f008 */
[----:B------:R-:W-:Y:S01]  /*7110*/  ULDC UR6, c[0x0][0x808] ;  /* 0x0002020000067ab9 */ /* 0x000fe20000000800 */
[----:B------:R-:W3:Y:S03]  /*7120*/  LDC.64 R10, c[0x0][0x820] ;  /* 0x00020800ff0a7b82 */ /* 0x000ee60000000a00 */
[----:B------:R-:W-:Y:S02]  /*7130*/  IMAD.U32 R2, RZ, RZ, UR4 ;  /* 0x00000004ff027e24 */ /* 0x000fe4000f8e00ff */
[----:B------:R-:W-:Y:S01]  /*7140*/  IMAD.U32 R3, RZ, RZ, UR5 ;  /* 0x00000005ff037e24 */ /* 0x000fe2000f8e00ff */
[----:B------:R-:W-:-:S05]  /*7150*/  ULDC.64 UR4, c[0x0][0x878] ;  /* 0x00021e0000047ab9 */ /* 0x000fca0000000a00 */
[----:B------:R-:W4:Y:S01]  /*7160*/  @P0 LDG.E R8, desc[UR46][R2.64] ;  /* 0x0000002e02080981 */ /* 0x000f22000c1e1900 */
[----:B------:R-:W-:Y:S01]  /*7170*/  UISETP.NE.U32.AND UP1, UPT, UR4, URZ, UPT ;  /* 0x0000003f0400728c */ /* 0x000fe2000bf25070 */
[----:B------:R-:W-:-:S03]  /*7180*/  IMAD.U32 R0, RZ, RZ, UR6 ;  /* 0x00000006ff007e24 */ /* 0x000fc6000f8e00ff */
[----:B------:R-:W-:Y:S01]  /*7190*/  UISETP.NE.AND.EX UP1, UPT, UR5, URZ, UPT, UP1 ;  /* 0x0000003f0500728c */ /* 0x000fe2000bf25310 */
[----:B-1----:R-:W-:Y:S01]  /*71a0*/  VIADD R7, R6, 0xffffff80 ;  /* 0xffffff8006077836 */ /* 0x002fe20000000000 */
[----:B------:R-:W1:Y:S04]  /*71b0*/  S2R R9, SR_CTAID.X ;  /* 0x0000000000097919 */ /* 0x000e680000002500 */
[----:B------:R-:W-:Y:S02]  /*71c0*/  PLOP3.LUT P1, PT, PT, PT, UP1, 0x80, 0x0 ;  /* 0x000000000000781c */ /* 0x000fe40003f2f018 */
[----:B------:R-:W-:-:S03]  /*71d0*/  SHF.R.S32.HI R6, RZ, 0x1f, R7 ;  /* 0x0000001fff067819 */ /* 0x000fc60000011407 */
[----:B------:R-:W-:Y:S02]  /*71e0*/  @UP1 ULDC.64 UR4, c[0x0][0x878] ;  /* 0x00021e0000041ab9 */ /* 0x000fe40000000a00 */
[----:B------:R-:W-:-:S06]  /*71f0*/  @UP1 UIMAD.WIDE UR4, UR36, 0x4, UR4 ;  /* 0x00000004240418a5 */ /* 0x000fcc000f8e0204 */
[----:B------:R-:W-:Y:S02]  /*7200*/  IMAD.U32 R4, RZ, RZ, UR4 ;  /* 0x00000004ff047e24 */ /* 0x000fe4000f8e00ff */
[----:B------:R-:W-:Y:S01]  /*7210*/  IMAD.U32 R5, RZ, RZ, UR5 ;  /* 0x00000005ff057e24 */ /* 0x000fe2000f8e00ff */
[----:B--2---:R-:W-:Y:S01]  /*7220*/  USHF.R.S32.HI UR11, URZ, 0x1f, UR10 ;  /* 0x0000001f3f0b7899 */ /* 0x004fe2000801140a */
[----:B------:R-:W-:-:S03]  /*7230*/  UMOV UR4, URZ ;  /* 0x0000003f00047c82 */ /* 0x000fc60008000000 */
[----:B------:R2:W5:Y:S01]  /*7240*/  @P1 LDG.E R0, desc[UR46][R4.64] ;  /* 0x0000002e04001981 */ /* 0x000562000c1e1900 */
[----:B------:R-:W-:Y:S01]  /*7250*/  UMOV UR5, URZ ;  /* 0x0000003f00057c82 */ /* 0x000fe20008000000 */
[----:B----4-:R-:W-:Y:S02]  /*7260*/  @P0 R2UR UR6, R8 ;  /* 0x00000000080602ca */ /* 0x010fe400000e0000 */
[----:B------:R-:W-:-:S04]  /*7270*/  LEA.HI R8, R6, R7, RZ, 0x4 ;  /* 0x0000000706087211 */ /* 0x000fc800078f20ff */
[----:B------:R-:W-:Y:S02]  /*7280*/  LOP3.LUT R6, R8, 0x1ffffff0, RZ, 0xc0, !PT ;  /* 0x1ffffff008067812 */ /* 0x000fe400078ec0ff */
[----:B------:R-:W-:-:S03]  /*7290*/  SHF.R.S32.HI R17, RZ, 0x4, R8 ;  /* 0x00000004ff117819 */ /* 0x000fc60000011408 */
[----:B------:R-:W-:Y:S02]  /*72a0*/  IMAD.IADD R6, R7, 0x1, -R6 ;  /* 0x0000000107067824 */ /* 0x000fe400078e0a06 */
[----:B------:R-:W-:Y:S02]  /*72b0*/  @UP0 USHF.R.S32.HI UR7, URZ, 0x1f, UR6 ;  /* 0x0000001f3f070899 */ /* 0x000fe40008011406 */
[----:B--2---:R-:W-:Y:S01]  /*72c0*/  IMAD.SHL.U32 R4, R6, 0x8, RZ ;  /* 0x0000000806047824 */ /* 0x004fe200078e00ff */
[----:B------:R-:W-:Y:S01]  /*72d0*/  @UP0 UMOV UR4, UR6 ;  /* 0x0000000600040c82 */ /* 0x000fe20008000000 */
[----:B---3--:R-:W-:-:S03]  /*72e0*/  IMAD R6, R10, UR11, RZ ;  /* 0x0000000b0a067c24 */ /* 0x008fc6000f8e02ff */
[----:B------:R-:W-:Y:S01]  /*72f0*/  @UP0 UMOV UR5, UR7 ;  /* 0x0000000700050c82 */ /* 0x000fe20008000000 */
[----:B------:R-:W-:Y:S01]  /*7300*/  SHF.R.S32.HI R5, RZ, 0x1f, R4 ;  /* 0x0000001fff057819 */ /* 0x000fe20000011404 */
[----:B-1----:R-:W-:Y:S06]  /*7310*/  @P1 BRA `(.L_x_1737) ;  /* 0x0000000000101947 */ /* 0x002fec0003800000 */
[----:B------:R-:W-:Y:S05]  /*7320*/  @!P0 BRA `(.L_x_1737) ;  /* 0x00000000000c8947 */ /* 0x000fea0003800000 */
[----:B------:R-:W2:Y:S04]  /*7330*/  LDG.E R7, desc[UR46][R2.64] ;  /* 0x0000002e02077981 */ /* 0x000ea8000c1e1900 */
[----:B-----5:R-:W2:Y:S02]  /*7340*/  LDG.E R0, desc[UR46][R2.64+0x4] ;  /* 0x0000042e02007981 */ /* 0x020ea4000c1e1900 */
[----:B--2---:R-:W-:-:S07]  /*7350*/  IMAD.IADD R0, R0, 0x1, -R7 ;  /* 0x0000000100007824 */ /* 0x004fce00078e0a07 */
.L_x_1737:
[----:B-----5:R-:W-:Y:S01]  /*7360*/  IMAD R12, R9, -0x80, R0 ;  /* 0xffffff80090c7824 */ /* 0x020fe200078e0200 */
[----:B------:R-:W-:Y:S01]  /*7370*/  USHF.R.S32.HI UR6, URZ, 0x1f, UR36 ;  /* 0x0000001f3f067899 */ /* 0x000fe20008011424 */
[C---:B------:R-:W-:Y:S01]  /*7380*/  VIADD R19, R17.reuse, 0x40 ;  /* 0x0000004011137836 */ /* 0x040fe20000000000 */
[----:B------:R-:W-:Y:S01]  /*7390*/  ULDC UR7, c[0x0][0x80c] ;  /* 0x0002030000077ab9 */ /* 0x000fe20000000800 */
[----:B------:R-:W-:Y:S01]  /*73a0*/  IMAD.WIDE.U32 R2, R10, UR10, R4 ;  /* 0x0000000a0a027c25 */ /* 0x000fe2000f8e0004 */
[-C--:B------:R-:W-:Y:S01]  /*73b0*/  ISETP.GE.AND P5, PT, R17, R12.reuse, PT ;  /* 0x0000000c1100720c */ /* 0x080fe20003fa6270 */
[----:B------:R-:W-:Y:S01]  /*73c0*/  USEL UR6, UR6, URZ, !UP0 ;  /* 0x0000003f06067287 */ /* 0x000fe2000c000000 */
[-C--:B------:R-:W-:Y:S01]  /*73d0*/  ISETP.GE.AND P2, PT, R19, R12.reuse, PT ;  /* 0x0000000c1300720c */ /* 0x080fe20003f46270 */
[C---:B------:R-:W-:Y:S01]  /*73e0*/  VIADD R7, R17.reuse, 0x10 ;  /* 0x0000001011077836 */ /* 0x040fe20000000000 */
[----:B------:R-:W1:Y:S01]  /*73f0*/  LDC.64 R18, c[0x0][0x850] ;  /* 0x00021400ff127b82 */ /* 0x000e620000000a00 */
[----:B------:R-:W-:Y:S01]  /*7400*/  VIADD R15, R17, 0x30 ;  /* 0x00000030110f7836 */ /* 0x000fe20000000000 */
[----:B------:R-:W-:Y:S01]  /*7410*/  ULDC.64 UR8, c[0x0][0x828] ;  /* 0x00020a0000087ab9 */ /* 0x000fe20000000a00 */
[----:B------:R-:W-:Y:S01]  /*7420*/  IMAD R11, R11, UR10, R6 ;  /* 0x0000000a0b0b7c24 */ /* 0x000fe2000f8e0206 */
[----:B------:R-:W-:Y:S01]  /*7430*/  ISETP.GE.OR P4, PT, R4, UR7, P5 ;  /* 0x0000000704007c0c */ /* 0x000fe2000af86670 */
[----:B------:R-:W-:Y:S01]  /*7440*/  IMAD.MOV.U32 R6, RZ, RZ, R2 ;  /* 0x000000ffff067224 */ /* 0x000fe200078e0002 */
[----:B------:R-:W-:Y:S01]  /*7450*/  IADD3 R2, P3, R17, UR4, RZ ;  /* 0x0000000411027c10 */ /* 0x000fe2000ff7e0ff */
[----:B------:R-:W-:Y:S01]  /*7460*/  USEL UR36, UR36, URZ, !UP0 ;  /* 0x0000003f24247287 */ /* 0x000fe2000c000000 */
[-C--:B------:R-:W-:Y:S01]  /*7470*/  ISETP.GE.AND P6, PT, R7, R12.reuse, PT ;  /* 0x0000000c0700720c */ /* 0x080fe20003fc6270 */
        /* <DEDUP_REMOVED lines=11> */
[----:B------:R-:W-:Y:S01]  /*7530*/  IMAD.WIDE R2, R9, 0x80, R2 ;  /* 0x0000008009027825 */ /* 0x000fe200078e0202 */
[----:B------:R-:W-:-:S03]  /*7540*/  ISETP.GE.OR P3, PT, R4, UR7, P6 ;  /* 0x0000000704007c0c */ /* 0x000fc6000b766670 */
[----:B------:R-:W-:Y:S01]  /*7550*/  VIADD R9, R15, UR4 ;  /* 0x000000040f097c36 */ /* 0x000fe20008000000 */
[----:B------:R-:W-:Y:S09]  /*7560*/  @P4 BRA `(.L_x_1739) ;  /* 0x0000000000284947 */ /* 0x000ff20003800000 */
        /* <DEDUP_REMOVED lines=10> */
.L_x_1739:
[----:B------:R-:W-:Y:S05]  /*7610*/  BSYNC B0 ;  /* 0x0000000000007941 */ /* 0x000fea0003800000 */
.L_x_1738:
[----:B------:R-:W-:Y:S01]  /*7620*/  BSSY B0, `(.L_x_1740) ;  /* 0x0000010000007945 */ /* 0x000fe20003800000 */
[----:B------:R-:W-:-:S03]  /*7630*/  ISETP.GE.OR P4, PT, R4, UR7, P0 ;  /* 0x0000000704007c0c */ /* 0x000fc60008786670 */
[----:B------:R-:W-:Y:S10]  /*7640*/  @P3 BRA `(.L_x_1741) ;  /* 0x0000000000343947 */ /* 0x000ff40003800000 */
        /* <DEDUP_REMOVED lines=13> */
.L_x_1741:
[----:B------:R-:W-:Y:S05]  /*7720*/  BSYNC B0 ;  /* 0x0000000000007941 */ /* 0x000fea0003800000 */
.L_x_1740:
[----:B------:R-:W-:Y:S01]  /*7730*/  BSSY B0, `(.L_x_1742) ;  /* 0x0000010000007945 */ /* 0x000fe20003800000 */
[----:B------:R-:W-:-:S03]  /*7740*/  ISETP.GE.OR P3, PT, R4, UR7, P1 ;  /* 0x0000000704007c0c */ /* 0x000fc60008f66670 */
[----:B------:R-:W-:Y:S10]  /*7750*/  @P4 BRA `(.L_x_1743) ;  /* 0x0000000000344947 */ /* 0x000ff40003800000 */
        /* <DEDUP_REMOVED lines=13> */
.L_x_1743:
[----:B------:R-:W-:Y:S05]  /*7830*/  BSYNC B0 ;  /* 0x0000000000007941 */ /* 0x000fea0003800000 */
.L_x_1742:
[----:B------:R-:W-:Y:S01]  /*7840*/  BSSY B0, `(.L_x_1744) ;  /* 0x0000011000007945 */ /* 0x000fe20003800000 */
[----:B------:R-:W-:Y:S01]  /*7850*/  ISETP.GE.OR P4, PT, R4, UR7, P2 ;  /* 0x0000000704007c0c */ /* 0x000fe20009786670 */
[----:B------:R-:W-:Y:S02]  /*7860*/  VIADD R13, R17, 0x50 ;  /* 0x00000050110d7836 */ /* 0x000fe40000000000 */
[----:B------:R-:W-:Y:S10]  /*7870*/  @P3 BRA `(.L_x_1745) ;  /* 0x0000000000343947 */ /* 0x000ff40003800000 */
        /* <DEDUP_REMOVED lines=13> */
.L_x_1745:
[----:B------:R-:W-:Y:S05]  /*7950*/  BSYNC B0 ;  /* 0x0000000000007941 */ /* 0x000fea0003800000 */
.L_x_1744:
[----:B------:R-:W-:Y:S01]  /*7960*/  BSSY B0, `(.L_x_1746) ;  /* 0x0000010000007945 */ /* 0x000fe20003800000 */
[----:B------:R-:W-:-:S03]  /*7970*/  ISETP.GE.AND P3, PT, R13, R12, PT ;  /* 0x0000000c0d00720c */ /* 0x000fc60003f66270 */
        /* <DEDUP_REMOVED lines=14> */
.L_x_1747:
[----:B------:R-:W-:Y:S05]  /*7a60*/  BSYNC B0 ;  /* 0x0000000000007941 */ /* 0x000fea0003800000 */
.L_x_1746:
[----:B------:R-:W-:Y:S01]  /*7a70*/  ISETP.GE.OR P4, PT, R4, UR7, P3 ;  /* 0x0000000704007c0c */ /* 0x000fe20009f86670 */
[C---:B-1----:R-:W-:Y:S01]  /*7a80*/  IMAD R0, R18.reuse, UR11, RZ ;  /* 0x0000000b12007c24 */ /* 0x042fe2000f8e02ff */
[----:B------:R-:W-:Y:S01]  /*7a90*/  BSSY B0, `(.L_x_1748) ;  /* 0x0000012000007945 */ /* 0x000fe20003800000 */
[----:B--234-:R-:W-:-:S04]  /*7aa0*/  IMAD.WIDE.U32 R10, R18, UR10, R4 ;  /* 0x0000000a120a7c25 */ /* 0x01cfc8000f8e0004 */
[----:B------:R-:W-:Y:S02]  /*7ab0*/  IMAD R21, R19, UR10, R0 ;  /* 0x0000000a13157c24 */ /* 0x000fe4000f8e0200 */
[----:B------:R-:W-:-:S04]  /*7ac0*/  VIADD R19, R17, 0x60 ;  /* 0x0000006011137836 */ /* 0x000fc80000000000 */
        /* <DEDUP_REMOVED lines=14> */
.L_x_1749:
[----:B------:R-:W-:Y:S05]  /*7bb0*/  BSYNC B0 ;  /* 0x0000000000007941 */ /* 0x000fea0003800000 */
.L_x_1748:
[----:B------:R-:W-:Y:S01]  /*7bc0*/  ISETP.GE.AND P4, PT, R19, R12, PT ;  /* 0x0000000c1300720c */ /* 0x000fe20003f86270 */
[----:B------:R-:W-:Y:S01]  /*7bd0*/  ULDC UR12, c[0x0][0x83c] ;  /* 0x00020f00000c7ab9 */ /* 0x000fe20000000800 */
[----:B------:R-:W-:Y:S01]  /*7be0*/  BSSY B0, `(.L_x_1750) ;  /* 0x0000014000007945 */ /* 0x000fe20003800000 */
[C---:B------:R-:W-:Y:S01]  /*7bf0*/  ISETP.GE.OR P6, PT, R4.reuse, UR12, P5 ;  /* 0x0000000c04007c0c */ /* 0x040fe2000afc6670 */
[----:B------:R-:W-:Y:S01]  /*7c00*/  VIADD R19, R17, 0x70 ;  /* 0x0000007011137836 */ /* 0x000fe20000000000 */
[----:B------:R-:W-:Y:S01]  /*7c10*/  ISETP.GE.OR P5, PT, R4, UR7, P4 ;  /* 0x0000000704007c0c */ /* 0x000fe2000a7a6670 */
[----:B------:R-:W-:Y:S01]  /*7c20*/  IMAD.IADD R13, R21, 0x1, R11 ;  /* 0x00000001150d7824 */ /* 0x000fe200078e020b */
[----:B------:R-:W-:-:S11]  /*7c30*/  P2R R16, PR, RZ, 0x40 ;  /* 0x00000040ff107803 */ /* 0x000fd60000000000 */
        /* <DEDUP_REMOVED lines=10> */
[----:B-1----:R-:W-:Y:S01]  /*7ce0*/  LEA R22, P5, R6, UR4, 0x1 ;  /* 0x0000000406167c11 */ /* 0x002fe2000f8a08ff */
[----:B------:R-:W-:-:S05]  /*7cf0*/  IMAD.IADD R7, R7, 0x1, R17 ;  /* 0x0000000107077824 */ /* 0x000fca00078e0211 */
[----:B------:R-:W-:-:S05]  /*7d00*/  LEA.HI.X R23, R6, UR5, R7, 0x1, P5 ;  /* 0x0000000506177c11 */ /* 0x000fca000a8f0c07 */
[----:B------:R2:W-:Y:S02]  /*7d10*/  STG.E.128 desc[UR46][R22.64], RZ ;  /* 0x000000ff16007986 */ /* 0x0005e4000c101d2e */
.L_x_1751:
[----:B------:R-:W-:Y:S05]  /*7d20*/  BSYNC B0 ;  /* 0x0000000000007941 */ /* 0x000fea0003800000 */
.L_x_1750:
        /* <DEDUP_REMOVED lines=17> */
.L_x_1753:
[----:B------:R-:W-:Y:S05]  /*7e40*/  BSYNC B0 ;  /* 0x0000000000007941 */ /* 0x000fea0003800000 */
.L_x_1752:
[----:B------:R-:W-:Y:S01]  /*7e50*/  ISETP.NE.AND P6, PT, R16, RZ, PT ;  /* 0x000000ff1000720c */ /* 0x000fe20003fc5270 */
[----:B------:R-:W-:Y:S01]  /*7e60*/  ULDC.64 UR8, c[0x0][0x858] ;  /* 0x0002160000087ab9 */ /* 0x000fe20000000a00 */
[----:B------:R-:W-:Y:S01]  /*7e70*/  P2R R0, PR, RZ, 0x20 ;  /* 0x00000020ff007803 */ /* 0x000fe20000000000 */
[----:B------:R-:W-:Y:S01]  /*7e80*/  UIMAD UR4, UR6, UR8, URZ ;  /* 0x00000008060472a4 */ /* 0x000fe2000f8e023f */
[----:B------:R-:W-:Y:S01]  /*7e90*/  ISETP.NE.AND P5, PT, R20, RZ, PT ;  /* 0x000000ff1400720c */ /* 0x000fe20003fa5270 */
[----:B------:R-:W-:Y:S01]  /*7ea0*/  IMAD.U32 R5, RZ, RZ, UR8 ;  /* 0x00000008ff057e24 */ /* 0x000fe2000f8e00ff */
[----:B------:R-:W-:Y:S01]  /*7eb0*/  BSSY B0, `(.L_x_1754) ;  /* 0x0000019000007945 */ /* 0x000fe20003800000 */
[----:B------:R-:W-:Y:S01]  /*7ec0*/  IMAD.MOV.U32 R12, RZ, RZ, R10 ;  /* 0x000000ffff0c7224 */ /* 0x000fe200078e000a */
[C---:B------:R-:W-:Y:S01]  /*7ed0*/  ISETP.GE.OR P5, PT, R4.reuse, UR12, P5 ;  /* 0x0000000c04007c0c */ /* 0x040fe2000afa6670 */
[----:B------:R-:W-:Y:S01]  /*7ee0*/  UIMAD UR4, UR36, UR9, UR4 ;  /* 0x00000009240472a4 */ /* 0x000fe2000f8e0204 */
[----:B------:R-:W-:Y:S01]  /*7ef0*/  ISETP.GE.OR P0, PT, R4, UR12, P0 ;  /* 0x0000000c04007c0c */ /* 0x000fe20008706670 */
[----:B------:R-:W-:Y:S01]  /*7f00*/  IMAD.WIDE.U32 R12, R5, UR36, R12 ;  /* 0x00000024050c7c25 */ /* 0x000fe2000f8e000c */
[----:B---3--:R-:W-:-:S02]  /*7f10*/  P2R R8, PR, RZ, 0x20 ;  /* 0x00000020ff087803 */ /* 0x008fc40000000000 */
[----:B------:R-:W-:Y:S01]  /*7f20*/  ISETP.NE.AND P5, PT, R0, RZ, PT ;  /* 0x000000ff0000720c */ /* 0x000fe20003fa5270 */
[----:B------:R-:W-:Y:S01]  /*7f30*/  VIADD R7, R13, UR4 ;  /* 0x000000040d077c36 */ /* 0x000fe20008000000 */
[C---:B------:R-:W-:Y:S02]  /*7f40*/  ISETP.GE.OR P1, PT, R4.reuse, UR12, P1 ;  /* 0x0000000c04007c0c */ /* 0x040fe40008f26670 */
[C---:B------:R-:W-:Y:S02]  /*7f50*/  ISETP.GE.OR P2, PT, R4.reuse, UR12, P2 ;  /* 0x0000000c04007c0c */ /* 0x040fe40009746670 */
[C---:B------:R-:W-:Y:S02]  /*7f60*/  ISETP.GE.OR P3, PT, R4.reuse, UR12, P3 ;  /* 0x0000000c04007c0c */ /* 0x040fe40009f66670 */
[C---:B------:R-:W-:Y:S02]  /*7f70*/  ISETP.GE.OR P4, PT, R4.reuse, UR12, P4 ;  /* 0x0000000c04007c0c */ /* 0x040fe4000a786670 */
        /* <DEDUP_REMOVED lines=12> */
.L_x_1755:
[----:B------:R-:W-:Y:S05]  /*8040*/  BSYNC B0 ;  /* 0x0000000000007941 */ /* 0x000fea0003800000 */
.L_x_1754:
        /* <DEDUP_REMOVED lines=16> */
.L_x_1757:
[----:B------:R-:W-:Y:S05]  /*8150*/  BSYNC B0 ;  /* 0x0000000000007941 */ /* 0x000fea0003800000 */
.L_x_1756:
        /* <DEDUP_REMOVED lines=15> */
.L_x_1759:
[----:B------:R-:W-:Y:S05]  /*8250*/  BSYNC B0 ;  /* 0x0000000000007941 */ /* 0x000fea0003800000 */
.L_x_1758:
        /* <DEDUP_REMOVED lines=15> */
.L_x_1761:
[----:B------:R-:W-:Y:S05]  /*8350*/  BSYNC B0 ;  /* 0x0000000000007941 */ /* 0x000fea0003800000 */
.L_x_1760:
        /* <DEDUP_REMOVED lines=15> */
.L_x_1763:
[----:B------:R-:W-:Y:S05]  /*8450*/  BSYNC B0 ;  /* 0x0000000000007941 */ /* 0x000fea0003800000 */
.L_x_1762:
        /* <DEDUP_REMOVED lines=15> */
.L_x_1765:
[----:B------:R-:W-:Y:S05]  /*8550*/  BSYNC B0 ;  /* 0x0000000000007941 */ /* 0x000fea0003800000 */
.L_x_1764:
        /* <DEDUP_REMOVED lines=15> */
.L_x_1767:
[----:B------:R-:W-:Y:S05]  /*8650*/  BSYNC B0 ;  /* 0x0000000000007941 */ /* 0x000fea0003800000 */
.L_x_1766:
        /* <DEDUP_REMOVED lines=15> */
.L_x_1675:
[----:B------:R-:W-:-:S08]  /*8750*/  NOP ;  /* 0x0000000000007918 */ /* 0x000fd00000000000 */
[----:B------:R-:W1:-:S00]  /*8760*/  USETMAXREG.DEALLOC.CTAPOOL 0x18 ;  /* 0x00000018000079c8 */ /* 0x000e4000080e0500 */
        /* <DEDUP_REMOVED lines=19> */
.L_x_1769:
        /* <DEDUP_REMOVED lines=13> */
.L_x_1771:
[----:B------:R-:W-:-:S05]  /*8970*/  ULDC UR4, c[0x0][0x8bc] ;  /* 0x00022f0000047ab9 */ /* 0x000fca0000000800 */
.L_x_1770:
[----:B-1----:R-:W-:-:S04]  /*8980*/  USHF.L.U32 UR11, UR14, 0x7, URZ ;  /* 0x000000070e0b7899 */ /* 0x002fc8000800063f */
[----:B------:R-:W-:-:S04]  /*8990*/  UISETP.GE.AND UP0, UPT, UR11, UR4, UPT ;  /* 0x000000040b00728c */ /* 0x000fc8000bf06270 */
[----:B--2---:R-:W-:-:S06]  /*89a0*/  USEL UR12, UR12, 0xffffffff, !UP0 ;  /* 0xffffffff0c0c7887 */ /* 0x004fcc000c000000 */
[----:B------:R-:W-:-:S13]  /*89b0*/  ISETP.LE.AND P0, PT, RZ, UR12, PT ;  /* 0x0000000cff007c0c */ /* 0x000fda000bf03270 */
[----:B------:R-:W-:Y:S05]  /*89c0*/  @!P0 BRA `(.L_x_1680) ;  /* 0x0000003800388947 */ /* 0x000fea0003800000 */
[----:B------:R-:W-:Y:S01]  /*89d0*/  ULDC.64 UR4, c[0x0][0x770] ;  /* 0x0001dc0000047ab9 */ /* 0x000fe20000000a00 */
[----:B------:R-:W1:Y:S01]  /*89e0*/  S2UR UR13, SR_CTAID.Y ;  /* 0x00000000000d79c3 */ /* 0x000e620000002600 */
[----:B------:R-:W-:Y:S01]  /*89f0*/  UISETP.NE.U32.AND UP0, UPT, UR4, URZ, UPT ;  /* 0x0000003f0400728c */ /* 0x000fe2000bf05070 */
[----:B------:R-:W-:-:S03]  /*8a00*/  ULDC.64 UR8, c[0x0][0x788] ;  /* 0x0001e20000087ab9 */ /* 0x000fc60000000a00 */
        /* <DEDUP_REMOVED lines=8> */
[----:B------:R-:W-:-:S04]  /*8a90*/  UISETP.NE.U32.AND UP1, UPT, UR4, URZ, UPT ;  /* 0x0000003f0400728c */ /* 0x000fc8000bf25070 */
[----:B------:R-:W-:-:S06]  /*8aa0*/  UISETP.NE.AND.EX UP1, UPT, UR5, URZ, UPT, UP1 ;  /* 0x0000003f0500728c */ /* 0x000fcc000bf25310 */
[----:B------:R-:W-:-:S05]  /*8ab0*/  PLOP3.LUT P2, PT, PT, PT, UP1, 0x80, 0x0 ;  /* 0x000000000000781c */ /* 0x000fca0003f4f018 */
[----:B------:R-:W-:Y:S02]  /*8ac0*/  @UP1 ULDC.64 UR4, c[0x0][0x780] ;  /* 0x0001e00000041ab9 */ /* 0x000fe40000000a00 */
[----:B------:R-:W-:-:S06]  /*8ad0*/  @UP1 UIMAD.WIDE UR4, UR12, 0x4, UR4 ;  /* 0x000000040c0418a5 */ /* 0x000fcc000f8e0204 */
[----:B------:R-:W-:Y:S02]  /*8ae0*/  IMAD.U32 R4, RZ, RZ, UR4 ;  /* 0x00000004ff047e24 */ /* 0x000fe4000f8e00ff */
[----:B------:R-:W-:-:S05]  /*8af0*/  IMAD.U32 R5, RZ, RZ, UR5 ;  /* 0x00000005ff057e24 */ /* 0x000fca000f8e00ff */
[----:B------:R-:W3:Y:S01]  /*8b00*/  @P2 LDG.E R4, desc[UR46][R4.64] ;  /* 0x0000002e04042981 */ /* 0x000ee2000c1e1900 */
[----:B------:R-:W-:Y:S01]  /*8b10*/  PLOP3.LUT P0, PT, PT, PT, UP0, 0x80, 0x0 ;  /* 0x000000000000781c */ /* 0x000fe20003f0f008 */
[----:B-1----:R-:W-:-:S12]  /*8b20*/  USHF.R.S32.HI UR16, URZ, 0x1f, UR13 ;  /* 0x0000001f3f107899 */ /* 0x002fd8000801140d */
[----:B--2---:R-:W-:Y:S02]  /*8b30*/  @P0 R2UR UR4, R0 ;  /* 0x00000000000402ca */ /* 0x004fe400000e0000 */
[----:B------:R-:W-:Y:S01]  /*8b40*/  ISETP.NE.U32.AND P0, PT, RZ, UR8, PT ;  /* 0x00000008ff007c0c */ /* 0x000fe2000bf05070 */
[----:B------:R-:W-:-:S03]  /*8b50*/  ULDC UR8, c[0x0][0x280] ;  /* 0x0000a00000087ab9 */ /* 0x000fc60000000800 */
[----:B------:R-:W-:-:S07]  /*8b60*/  ISETP.NE.AND.EX P0, PT, RZ, UR9, PT, P0 ;  /* 0x00000009ff007c0c */ /* 0x000fce000bf05300 */
[----:B------:R-:W-:-:S04]  /*8b70*/  @UP0 ULEA UR4, UR12, UR4, 0x6 ;  /* 0x000000040c040291 */ /* 0x000fc8000f8e303f */
[----:B------:R-:W-:-:S04]  /*8b80*/  @UP0 USHF.R.S32.HI UR5, URZ, 0x1f, UR4 ;  /* 0x0000001f3f050899 */ /* 0x000fc80008011404 */
[----:B------:R-:W-:-:S04]  /*8b90*/  @UP0 ULEA.HI UR5, UR5, UR4, URZ, 0x6 ;  /* 0x0000000405050291 */ /* 0x000fc8000f8f303f */
[----:B------:R-:W-:-:S04]  /*8ba0*/  @UP0 USHF.L.U32 UR5, UR5, 0x7, URZ ;  /* 0x0000000705050899 */ /* 0x000fc8000800063f */
[----:B------:R-:W-:Y:S01]  /*8bb0*/  @UP0 ULOP3.LUT UR7, UR5, 0xffffe000, URZ, 0xc0, !UPT ;  /* 0xffffe00005070892 */ /* 0x000fe2000f8ec03f */
[----:B---3--:R-:W-:-:S03]  /*8bc0*/  @P2 R2UR UR8, R4 ;  /* 0x00000000040822ca */ /* 0x008fc600000e0000 */
[----:B------:R-:W-:Y:S01]  /*8bd0*/  @UP0 USHF.R.S32.HI UR9, URZ, 0x1f, UR7 ;  /* 0x0000001f3f090899 */ /* 0x000fe20008011407 */
[----:B------:R-:W-:Y:S11]  /*8be0*/  @P2 BRA `(.L_x_1772) ;  /* 0x0000000000142947 */ /* 0x000ff60003800000 */
[----:B------:R-:W-:Y:S05]  /*8bf0*/  @!P1 BRA `(.L_x_1772) ;  /* 0x0000000000109947 */ /* 0x000fea0003800000 */
[----:B------:R-:W2:Y:S04]  /*8c00*/  LDG.E R5, desc[UR46][R2.64] ;  /* 0x0000002e02057981 */ /* 0x000ea8000c1e1900 */
[----:B------:R-:W2:Y:S02]  /*8c10*/  LDG.E R0, desc[UR46][R2.64+0x4] ;  /* 0x0000042e02007981 */ /* 0x000ea4000c1e1900 */
[----:B--2---:R-:W-:-:S05]  /*8c20*/  IMAD.IADD R0, R0, 0x1, -R5 ;  /* 0x0000000100007824 */ /* 0x004fca00078e0a05 */
[----:B------:R-:W-:-:S15]  /*8c30*/  R2UR UR8, R0 ;  /* 0x00000000000872ca */ /* 0x000fde00000e0000 */
.L_x_1772:
[----:B------:R-:W-:Y:S01]  /*8c40*/  UMOV UR4, URZ ;  /* 0x0000003f00047c82 */ /* 0x000fe20008000000 */
[----:B------:R-:W-:Y:S01]  /*8c50*/  UMOV UR5, URZ ;  /* 0x0000003f00057c82 */ /* 0x000fe20008000000 */
[----:B------:R-:W-:Y:S01]  /*8c60*/  ULDC UR6, c[0x0][0x290] ;  /* 0x0000a40000067ab9 */ /* 0x000fe20000000800 */
[----:B------:R-:W-:Y:S01]  /*8c70*/  @UP0 UMOV UR4, UR7 ;  /* 0x0000000700040c82 */ /* 0x000fe20008000000 */
[----:B------:R-:W-:Y:S01]  /*8c80*/  @UP0 UMOV UR5, UR9 ;  /* 0x0000000900050c82 */ /* 0x000fe20008000000 */
        /* <DEDUP_REMOVED lines=8> */
.L_x_1773:
        /* <DEDUP_REMOVED lines=9> */
[----:B------:R-:W2:Y:S02]  /*8da0*/  LDG.E R5, desc[UR46][R2.64+0x4] ;  /* 0x0000042e02057981 */ /* 0x000ea4000c1e1900 */
[----:B--2---:R-:W-:-:S05]  /*8db0*/  IMAD.IADD R0, R5, 0x1, -R0 ;  /* 0x0000000105007824 */ /* 0x004fca00078e0a00 */
[----:B------:R-:W-:-:S15]  /*8dc0*/  R2UR UR6, R0 ;  /* 0x00000000000672ca */ /* 0x000fde00000e0000 */
.L_x_1774:
[----:B------:R-:W-:Y:S01]  /*8dd0*/  UIADD3 UR7, -UR6, UR8, UR11 ;  /* 0x0000000806077290 */ /* 0x000fe2000fffe10b */
[----:B------:R-:W-:Y:S01]  /*8de0*/  ISETP.LE.AND P0, PT, RZ, UR14, PT ;  /* 0x0000000eff007c0c */ /* 0x000fe2000bf03270 */
[----:B------:R-:W-:Y:S02]  /*8df0*/  ULDC UR9, c[0x0][0x74c] ;  /* 0x0001d30000097ab9 */ /* 0x000fe40000000800 */
[----:B------:R-:W-:Y:S02]  /*8e00*/  UIADD3 UR9, UR7, -UR9, URZ ;  /* 0x8000000907097290 */ /* 0x000fe4000fffe03f */
[----:B------:R-:W-:Y:S02]  /*8e10*/  UIADD3 UR7, UR8, 0x3f, URZ ;  /* 0x0000003f08077890 */ /* 0x000fe4000fffe03f */
[----:B------:R-:W-:-:S04]  /*8e20*/  USHF.R.S32.HI UR10, URZ, 0x1f, UR9 ;  /* 0x0000001f3f0a7899 */ /* 0x000fc80008011409 */
[----:B------:R-:W-:Y:S02]  /*8e30*/  ULEA.HI UR10, UR10, UR9, URZ, 0x6 ;  /* 0x000000090a0a7291 */ /* 0x000fe4000f8f303f */
[----:B------:R-:W-:Y:S02]  /*8e40*/  USHF.R.S32.HI UR9, URZ, 0x1f, UR7 ;  /* 0x0000001f3f097899 */ /* 0x000fe40008011407 */
[----:B------:R-:W-:Y:S02]  /*8e50*/  USHF.R.S32.HI UR10, URZ, 0x6, UR10 ;  /* 0x000000063f0a7899 */ /* 0x000fe4000801140a */
[----:B------:R-:W-:Y:S02]  /*8e60*/  ULEA.HI UR9, UR9, UR7, URZ, 0x6 ;  /* 0x0000000709097291 */ /* 0x000fe4000f8f303f */
[----:B------:R-:W-:Y:S02]  /*8e70*/  UISETP.LT.AND UP1, UPT, URZ, UR10, UPT ;  /* 0x0000000a3f00728c */ /* 0x000fe4000bf21270 */
[----:B------:R-:W-:-:S02]  /*8e80*/  USHF.R.S32.HI UR9, URZ, 0x6, UR9 ;  /* 0x000000063f097899 */ /* 0x000fc40008011409 */
[----:B------:R-:W-:-:S04]  /*8e90*/  USEL UR7, URZ, UR10, !UP1 ;  /* 0x0000000a3f077287 */ /* 0x000fc8000c800000 */
[----:B------:R-:W-:Y:S01]  /*8ea0*/  IMAD.U32 R2, RZ, RZ, UR9 ;  /* 0x00000009ff027e24 */ /* 0x000fe2000f8e00ff */
[----:B------:R-:W-:Y:S07]  /*8eb0*/  @!P0 BRA `(.L_x_1775) ;  /* 0x00000000001c8947 */ /* 0x000fee0003800000 */
[----:B------:R-:W-:Y:S01]  /*8ec0*/  UIADD3 UR8, UR11, 0xbf, UR8 ;  /* 0x000000bf0b087890 */ /* 0x000fe2000fffe008 */
[----:B------:R-:W-:-:S03]  /*8ed0*/  ULDC UR9, c[0x0][0x748] ;  /* 0x0001d20000097ab9 */ /* 0x000fc60000000800 */
[----:B------:R-:W-:-:S04]  /*8ee0*/  UIADD3 UR8, UR8, UR9, -UR6 ;  /* 0x0000000908087290 */ /* 0x000fc8000fffe806 */
[----:B------:R-:W-:-:S04]  /*8ef0*/  USHF.R.S32.HI UR6, URZ, 0x1f, UR8 ;  /* 0x0000001f3f067899 */ /* 0x000fc80008011408 */
[----:B------:R-:W-:-:S04]  /*8f00*/  ULEA.HI UR6, UR6, UR8, URZ, 0x6 ;  /* 0x0000000806067291 */ /* 0x000fc8000f8f303f */
[----:B------:R-:W-:-:S06]  /*8f10*/  USHF.R.S32.HI UR6, URZ, 0x6, UR6 ;  /* 0x000000063f067899 */ /* 0x000fcc0008011406 */
[----:B------:R-:W-:-:S07]  /*8f20*/  VIMNMX R2, R2, UR6, PT ;  /* 0x0000000602027c48 */ /* 0x000fce000bfe0100 */
.L_x_1775:
[----:B------:R-:W-:-:S13]  /*8f30*/  ISETP.GT.AND P0, PT, R2, UR7, PT ;  /* 0x0000000702007c0c */ /* 0x000fda000bf04270 */
[----:B------:R-:W-:Y:S05]  /*8f40*/  @!P0 BRA `(.L_x_1680) ;  /* 0x0000003000d88947 */ /* 0x000fea0003800000 */
[----:B------:R-:W-:Y:S01]  /*8f50*/  ULDC.64 UR14, c[0x0][0x2d8] ;  /* 0x0000b600000e7ab9 */ /* 0x000fe20000000a00 */
[----:B------:R-:W-:Y:S01]  /*8f60*/  VIADD R0, R2, -UR7 ;  /* 0x8000000702007c36 */ /* 0x000fe20008000000 */
[----:B------:R-:W-:Y:S02]  /*8f70*/  UIMAD UR10, UR16, UR14, URZ ;  /* 0x0000000e100a72a4 */ /* 0x000fe4000f8e023f */
[----:B------:R-:W-:Y:S02]  /*8f80*/  UIMAD.WIDE.U32 UR8, UR13, UR14, URZ ;  /* 0x0000000e0d0872a5 */ /* 0x000fe4000f8e003f */
[----:B------:R-:W-:Y:S01]  /*8f90*/  USHF.R.S32.HI UR6, URZ, 0x1f, UR12 ;  /* 0x0000001f3f067899 */ /* 0x000fe2000801140c */
[----:B------:R-:W-:Y:S01]  /*8fa0*/  LOP3.LUT R0, R0, 0x1, RZ, 0xc0, !PT ;  /* 0x0000000100007812 */ /* 0x000fe200078ec0ff */
[----:B------:R-:W-:Y:S02]  /*8fb0*/  UIMAD UR13, UR13, UR15, UR10 ;  /* 0x0000000f0d0d72a4 */ /* 0x000fe4000f8e020a */
[----:B------:R-:W-:Y:S01]  /*8fc0*/  UIADD3 UR10, UP1, UR4, UR8, URZ ;  /* 0x00000008040a7290 */ /* 0x000fe2000ff3e03f */
[----:B------:R-:W-:Y:S01]  /*8fd0*/  ISETP.NE.U32.AND P1, PT, R0, 0x1, PT ;  /* 0x000000010000780c */ /* 0x000fe20003f25070 */
[----:B------:R-:W-:-:S02]  /*8fe0*/  UIADD3 UR13, UR9, UR13, URZ ;  /* 0x0000000d090d7290 */ /* 0x000fc4000fffe03f */
[----:B------:R-:W-:Y:S01]  /*8ff0*/  USEL UR6, UR6, URZ, !UP0 ;  /* 0x0000003f06067287 */ /* 0x000fe2000c000000 */
[----:B------:R-:W-:Y:S01]  /*9000*/  ULDC.64 UR26, c[0x0][0x2e0] ;  /* 0x0000b800001a7ab9 */ /* 0x000fe20000000a00 */
[----:B------:R-:W-:Y:S02]  /*9010*/  USEL UR12, UR12, URZ, !UP0 ;  /* 0x0000003f0c0c7287 */ /* 0x000fe4000c000000 */
[----:B------:R-:W-:Y:S02]  /*9020*/  UIADD3.X UR11, UR5, UR13, URZ, UP1, !UPT ;  /* 0x0000000d050b7290 */ /* 0x000fe40008ffe43f */
[----:B------:R-:W-:Y:S02]  /*9030*/  UIMAD UR14, UR6, UR26, URZ ;  /* 0x0000001a060e72a4 */ /* 0x000fe4000f8e023f */
[----:B------:R-:W-:Y:S02]  /*9040*/  UIMAD.WIDE.U32 UR10, UR12, UR26, UR10 ;  /* 0x0000001a0c0a72a5 */ /* 0x000fe4000f8e000a */
[----:B------:R-:W-:Y:S01]  /*9050*/  UIMAD UR14, UR12, UR27, UR14 ;  /* 0x0000001b0c0e72a4 */ /* 0x000fe2000f8e020e */
[----:B------:R-:W-:-:S03]  /*9060*/  ELECT P0, URZ, PT ;  /* 0x00000000003f782f */ /* 0x000fc60003800000 */
        /* <DEDUP_REMOVED lines=20> */
.L_x_1778:
[----:B------:R-:W-:Y:S05]  /*91b0*/  BSYNC B0 ;  /* 0x0000000000007941 */ /* 0x000fea0003800000 */
.L_x_1777:
        /* <DEDUP_REMOVED lines=19> */
.L_x_1780:
[----:B------:R-:W-:Y:S05]  /*92f0*/  BSYNC B0 ;  /* 0x0000000000007941 */ /* 0x000fea0003800000 */
.L_x_1779:
[----:B------:R-:W-:Y:S06]  /*9300*/  BAR.ARV 0xa, 0xa0 ;  /* 0x0282800000007b1d */ /* 0x000fec0000002000 */
[----:B------:R-:W-:Y:S04]  /*9310*/  BSSY B0, `(.L_x_1781) ;  /* 0x0000003000007945 */ /* 0x000fe80003800000 */
[----:B------:R-:W-:Y:S05]  /*9320*/  @!P0 BRA `(.L_x_1782) ;  /* 0x0000000000048947 */ /* 0x000fea0003800000 */
[----:B------:R-:W-:-:S04]  /*9330*/  DEPBAR.LE SB0, 0x0 ;  /* 0x000080000000791a */ /* 0x000fc80000000000 */
.L_x_1782:
[----:B------:R-:W-:Y:S05]  /*9340*/  BSYNC B0 ;  /* 0x0000000000007941 */ /* 0x000fea0003800000 */
.L_x_1781:
[----:B------:R-:W-:Y:S06]  /*9350*/  BAR.ARV 0xb, 0xa0 ;  /* 0x02c2800000007b1d */ /* 0x000fec0000002000 */
[----:B------:R-:W-:Y:S01]  /*9360*/  UIADD3 UR15, UR7, 0x1, URZ ;  /* 0x00000001070f7890 */ /* 0x000fe2000fffe03f */
[----:B------:R-:W-:Y:S11]  /*9370*/  BRA `(.L_x_1783) ;  /* 0x0000000000047947 */ /* 0x000ff60003800000 */
.L_x_1776:
[----:B------:R-:W-:-:S05]  /*9380*/  UMOV UR15, UR7 ;  /* 0x00000007000f7c82 */ /* 0x000fca0008000000 */
.L_x_1783:
[----:B------:R-:W-:-:S06]  /*9390*/  UIADD3 UR6, UR7, 0x1, URZ ;  /* 0x0000000107067890 */ /* 0x000fcc000fffe03f */
[----:B------:R-:W-:-:S13]  /*93a0*/  ISETP.NE.AND P1, PT, R2, UR6, PT ;  /* 0x0000000602007c0c */ /* 0x000fda000bf25270 */
[----:B------:R-:W-:Y:S05]  /*93b0*/  @!P1 BRA `(.L_x_1680) ;  /* 0x0000002c00bc9947 */ /* 0x000fea0003800000 */
[----:B------:R-:W-:Y:S01]  /*93c0*/  UMOV UR16, UR8 ;  /* 0x0000000800107c82 */ /* 0x000fe20008000000 */
[----:B------:R-:W-:Y:S01]  /*93d0*/  UMOV UR17, UR13 ;  /* 0x0000000d00117c82 */ /* 0x000fe20008000000 */
[----:B------:R-:W-:Y:S01]  /*93e0*/  ULDC.64 UR18, c[0x0][0x2c0] ;  /* 0x0000b00000127ab9 */ /* 0x000fe20000000a00 */
[----:B------:R-:W-:Y:S01]  /*93f0*/  UIMAD.WIDE.U32 UR16, UR12, UR26, UR16 ;  /* 0x0000001a0c1072a5 */ /* 0x000fe2000f8e0010 */
[----:B------:R-:W-:Y:S01]  /*9400*/  UMOV UR6, URZ ;  /* 0x0000003f00067c82 */ /* 0x000fe20008000000 */
[----:B------:R-:W-:Y:S02]  /*9410*/  ULDC.64 UR30, c[0x0][0x2c0] ;  /* 0x0000b000001e7ab9 */ /* 0x000fe40000000a00 */
[----:B------:R-:W-:-:S04]  /*9420*/  UIADD3 UR25, UP0, UR4, UR16, URZ ;  /* 0x0000001004197290 */ /* 0x000fc8000ff1e03f */
[----:B------:R-:W-:Y:S02]  /*9430*/  UIADD3.X UR16, UR5, UR14, UR17, UP0, !UPT ;  /* 0x0000000e05107290 */ /* 0x000fe400087fe411 */
[----:B------:R-:W-:Y:S02]  /*9440*/  ULEA UR24, UP0, UR25, UR18, 0x2 ;  /* 0x0000001219187291 */ /* 0x000fe4000f80103f */
[----:B------:R-:W-:Y:S02]  /*9450*/  USHF.L.U32 UR18, UR15, 0xd, URZ ;  /* 0x0000000d0f127899 */ /* 0x000fe4000800063f */
        /* <DEDUP_REMOVED lines=8> */
.L_x_1796:
        /* <DEDUP_REMOVED lines=11> */
[----:B------:R-:W-:Y:S02]  /*9590*/  ULEA.HI.X.SX32 UR39, UR19, UR27, 0x1, UP0 ;  /* 0x0000001b13277291 */ /* 0x000fe400080f0e3f */
[----:B------:R-:W-:Y:S01]  /*95a0*/  ULEA UR36, UP0, UR37, UR30, 0x2 ;  /* 0x0000001e25247291 */ /* 0x000fe2000f80103f */
[----:B------:R-:W-:-:S03]  /*95b0*/  UMOV UR41, 0x14f00000 ;  /* 0x14f0000000297882 */ /* 0x000fc60000000000 */
[----:B------:R-:W-:Y:S02]  /*95c0*/  ULEA.HI.X UR37, UR37, UR31, UR39, 0x2, UP0 ;  /* 0x0000001f25257291 */ /* 0x000fe400080f1427 */
[----:B-1----:R-:W-:-:S03]  /*95d0*/  ULEA UR28, UR29, UR28, 0x18 ;  /* 0x0000001c1d1c7291 */ /* 0x002fc6000f8ec03f */
[----:B------:R-:W-:Y:S01]  /*95e0*/  UMOV UR29, 0x400 ;  /* 0x00000400001d7882 */ /* 0x000fe20000000000 */
[----:B------:R-:W-:-:S09]  /*95f0*/  UIADD3 UR28, UR28, 0x10000, URZ ;  /* 0x000100001c1c7890 */ /* 0x000fd2000fffe03f */
[----:B------:R1:W-:Y:S02]  /*9600*/  UBLKRED.G.S.ADD.F32.RN [UR36], [UR28], UR29, desc[UR40] ;  /* 0x000028241c0073bb */ /* 0x0003e400080a141d */
[----:B-1----:R0:W-:Y:S02]  /*9610*/  UTMACMDFLUSH ;  /* 0x00000000000079b7 */ /* 0x0021e40000000000 */
.L_x_1785:
[----:B------:R-:W-:Y:S05]  /*9620*/  BSYNC B0 ;  /* 0x0000000000007941 */ /* 0x000fea0003800000 */
.L_x_1784:
        /* <DEDUP_REMOVED lines=13> */
.L_x_1787:
[----:B------:R-:W-:Y:S05]  /*9700*/  BSYNC B0 ;  /* 0x0000000000007941 */ /* 0x000fea0003800000 */
.L_x_1786:
[----:B------:R-:W-:Y:S06]  /*9710*/  BAR.ARV 0xa, 0xa0 ;  /* 0x0282800000007b1d */ /* 0x000fec0000002000 */
[----:B------:R-:W-:Y:S04]  /*9720*/  BSSY B0, `(.L_x_1788) ;  /* 0x0000003000007945 */ /* 0x000fe80003800000 */
[----:B------:R-:W-:Y:S05]  /*9730*/  @!P0 BRA `(.L_x_1789) ;  /* 0x0000000000048947 */ /* 0x000fea0003800000 */
[----:B------:R-:W-:-:S04]  /*9740*/  DEPBAR.LE SB0, 0x0 ;  /* 0x000080000000791a */ /* 0x000fc80000000000 */
.L_x_1789:
[----:B------:R-:W-:Y:S05]  /*9750*/  BSYNC B0 ;  /* 0x0000000000007941 */ /* 0x000fea0003800000 */
.L_x_1788:
        /* <DEDUP_REMOVED lines=13> */
.L_x_1791:
[----:B------:R-:W-:Y:S05]  /*9830*/  BSYNC B0 ;  /* 0x0000000000007941 */ /* 0x000fea0003800000 */
.L_x_1790:
        /* <DEDUP_REMOVED lines=13> */
.L_x_1793:
[----:B------:R-:W-:Y:S05]  /*9910*/  BSYNC B0 ;  /* 0x0000000000007941 */ /* 0x000fea0003800000 */
.L_x_1792:
[----:B------:R-:W-:Y:S01]  /*9920*/  UIADD3 UR15, UR15, 0x2, URZ ;  /* 0x000000020f0f7890 */ /* 0x000fe2000fffe03f */
[----:B------:R-:W-:Y:S06]  /*9930*/  BAR.ARV 0xa, 0xa0 ;  /* 0x0282800000007b1d */ /* 0x000fec0000002000 */
[----:B------:R-:W-:Y:S01]  /*9940*/  BSSY B0, `(.L_x_1794) ;  /* 0x0000004000007945 */ /* 0x000fe20003800000 */
[----:B------:R-:W-:-:S03]  /*9950*/  ISETP.LE.AND P1, PT, R2, UR15, PT ;  /* 0x0000000f02007c0c */ /* 0x000fc6000bf23270 */
[----:B------:R-:W-:Y:S10]  /*9960*/  @!P0 BRA `(.L_x_1795) ;  /* 0x0000000000048947 */ /* 0x000ff40003800000 */
[----:B------:R-:W-:-:S04]  /*9970*/  DEPBAR.LE SB0, 0x0 ;  /* 0x000080000000791a */ /* 0x000fc80000000000 */
.L_x_1795:
[----:B------:R-:W-:Y:S05]  /*9980*/  BSYNC B0 ;  /* 0x0000000000007941 */ /* 0x000fea0003800000 */
.L_x_1794:
[----:B------:R-:W-:Y:S06]  /*9990*/  BAR.ARV 0xb, 0xa0 ;  /* 0x02c2800000007b1d */ /* 0x000fec0000002000 */
[----:B------:R-:W-:Y:S02]  /*99a0*/  UIADD3 UR19, UR19, 0x4000, URZ ;  /* 0x0000400013137890 */ /* 0x000fe4000fffe03f */
[----:B------:R-:W-:Y:S01]  /*99b0*/  UIADD3 UR6, UR6, 0x4000, URZ ;  /* 0x0000400006067890 */ /* 0x000fe2000fffe03f */
[----:B------:R-:W-:Y:S11]  /*99c0*/  @!P1 BRA `(.L_x_1796) ;  /* 0xfffffff800c49947 */ /* 0x000ff6000383ffff */
[----:B------:R-:W-:Y:S05]  /*99d0*/  BRA `(.L_x_1680) ;  /* 0x0000002800347947 */ /* 0x000fea0003800000 */
.L_x_1768:
[----:B------:R-:W-:Y:S01]  /*99e0*/  ULDC.64 UR4, c[0x0][0x8d8] ;  /* 0x0002360000047ab9 */ /* 0x000fe20000000a00 */
[----:B------:R-:W1:Y:S01]  /*99f0*/  S2UR UR21, SR_CTAID.X ;  /* 0x00000000001579c3 */ /* 0x000e620000002500 */
[----:B------:R-:W-:-:S04]  /*9a00*/  ISETP.NE.U32.AND P0, PT, RZ, UR4, PT ;  /* 0x00000004ff007c0c */ /* 0x000fc8000bf05070 */
[----:B------:R-:W-:-:S03]  /*9a10*/  ISETP.NE.AND.EX P0, PT, RZ, UR5, PT, P0 ;  /* 0x00000005ff007c0c */ /* 0x000fc6000bf05300 */
[----:B------:R-:W2:Y:S08]  /*9a20*/  S2UR UR13, SR_CTAID.Z ;  /* 0x00000000000d79c3 */ /* 0x000eb00000002700 */
[----:B------:R-:W3:Y:S02]  /*9a30*/  S2UR UR20, SR_CTAID.Y ;  /* 0x00000000001479c3 */ /* 0x000ee40000002600 */
        /* <DEDUP_REMOVED lines=8> */
.L_x_1797:
        /* <DEDUP_REMOVED lines=9> */
[----:B------:R-:W4:Y:S01]  /*9b50*/  LDG.E R4, desc[UR46][R2.64+0x4] ;  /* 0x0000042e02047981 */ /* 0x000f22000c1e1900 */
[----:B--2---:R-:W-:Y:S02]  /*9b60*/  R2UR UR4, R0 ;  /* 0x00000000000472ca */ /* 0x004fe400000e0000 */
[----:B----4-:R-:W-:-:S13]  /*9b70*/  R2UR UR5, R4 ;  /* 0x00000000040572ca */ /* 0x010fda00000e0000 */
[----:B------:R-:W-:Y:S01]  /*9b80*/  UIADD3 UR4, -UR4, UR5, URZ ;  /* 0x0000000504047290 */ /* 0x000fe2000fffe13f */
[----:B------:R-:W-:Y:S11]  /*9b90*/  BRA `(.L_x_1798) ;  /* 0x0000000000047947 */ /* 0x000ff60003800000 */
.L_x_1799:
[----:B------:R-:W-:-:S05]  /*9ba0*/  ULDC UR4, c[0x0][0x8bc] ;  /* 0x00022f0000047ab9 */ /* 0x000fca0000000800 */
.L_x_1798:
[----:B-1----:R-:W-:Y:S01]  /*9bb0*/  USHF.L.U32 UR8, UR21, 0x7, URZ ;  /* 0x0000000715087899 */ /* 0x002fe2000800063f */
[----:B------:R-:W-:Y:S02]  /*9bc0*/  IMAD.MOV.U32 R10, RZ, RZ, 0x1 ;  /* 0x00000001ff0a7424 */ /* 0x000fe400078e00ff */
[----:B------:R-:W-:Y:S01]  /*9bd0*/  IMAD.MOV.U32 R0, RZ, RZ, RZ ;  /* 0x000000ffff007224 */ /* 0x000fe200078e00ff */
[----:B------:R-:W-:-:S04]  /*9be0*/  UISETP.GE.AND UP0, UPT, UR8, UR4, UPT ;  /* 0x000000040800728c */ /* 0x000fc8000bf06270 */
[----:B--2---:R-:W-:-:S06]  /*9bf0*/  USEL UR13, UR13, 0xffffffff, !UP0 ;  /* 0xffffffff0d0d7887 */ /* 0x004fcc000c000000 */
[----:B------:R-:W-:-:S13]  /*9c00*/  ISETP.LE.AND P0, PT, RZ, UR13, PT ;  /* 0x0000000dff007c0c */ /* 0x000fda000bf03270 */
[----:B------:R-:W-:Y:S05]  /*9c10*/  @!P0 BRA `(.L_x_1800) ;  /* 0x0000002400108947 */ /* 0x000fea0003800000 */
[----:B------:R-:W-:Y:S01]  /*9c20*/  ULDC.64 UR18, c[0x0][0x770] ;  /* 0x0001dc0000127ab9 */ /* 0x000fe20000000a00 */
[----:B------:R-:W-:Y:S01]  /*9c30*/  ULDC.64 UR14, c[0x0][0x770] ;  /* 0x0001dc00000e7ab9 */ /* 0x000fe20000000a00 */
[----:B------:R-:W-:Y:S02]  /*9c40*/  UISETP.NE.U32.AND UP1, UPT, UR18, URZ, UPT ;  /* 0x0000003f1200728c */ /* 0x000fe4000bf25070 */
[----:B------:R-:W-:Y:S02]  /*9c50*/  UIMAD.WIDE UR14, UR13, 0x4, UR14 ;  /* 0x000000040d0e78a5 */ /* 0x000fe4000f8e020e */
[----:B------:R-:W-:Y:S01]  /*9c60*/  UISETP.NE.AND.EX UP1, UPT, UR19, URZ, UPT, UP1 ;  /* 0x0000003f1300728c */ /* 0x000fe2000bf25310 */
[----:B------:R-:W-:Y:S01]  /*9c70*/  ULDC.64 UR4, c[0x0][0x778] ;  /* 0x0001de0000047ab9 */ /* 0x000fe20000000a00 */
[----:B------:R-:W-:Y:S02]  /*9c80*/  ULDC.64 UR6, c[0x0][0x780] ;  /* 0x0001e00000067ab9 */ /* 0x000fe40000000a00 */
[----:B------:R-:W-:Y:S01]  /*9c90*/  IMAD.U32 R2, RZ, RZ, UR14 ;  /* 0x0000000eff027e24 */ /* 0x000fe2000f8e00ff */
[----:B------:R-:W-:Y:S01]  /*9ca0*/  ULDC.64 UR16, c[0x0][0x778] ;  /* 0x0001de0000107ab9 */ /* 0x000fe20000000a00 */
[----:B------:R-:W-:Y:S01]  /*9cb0*/  PLOP3.LUT P1, PT, PT, PT, UP1, 0x80, 0x0 ;  /* 0x000000000000781c */ /* 0x000fe20003f2f018 */
[----:B------:R-:W-:Y:S01]  /*9cc0*/  IMAD.U32 R3, RZ, RZ, UR15 ;  /* 0x0000000fff037e24 */ /* 0x000fe2000f8e00ff */
[----:B------:R-:W-:-:S02]  /*9cd0*/  UISETP.NE.U32.AND UP0, UPT, UR4, URZ, UPT ;  /* 0x0000003f0400728c */ /* 0x000fc4000bf05070 */
[----:B------:R-:W-:Y:S02]  /*9ce0*/  UISETP.NE.U32.AND UP2, UPT, UR6, URZ, UPT ;  /* 0x0000003f0600728c */ /* 0x000fe4000bf45070 */
[----:B------:R-:W-:Y:S02]  /*9cf0*/  UISETP.NE.AND.EX UP0, UPT, UR5, URZ, UPT, UP0 ;  /* 0x0000003f0500728c */ /* 0x000fe4000bf05300 */
[----:B------:R-:W-:Y:S01]  /*9d00*/  UISETP.NE.AND.EX UP2, UPT, UR7, URZ, UPT, UP2 ;  /* 0x0000003f0700728c */ /* 0x000fe2000bf45320 */
[----:B------:R-:W-:-:S04]  /*9d10*/  ULDC.64 UR22, c[0x0][0x788] ;  /* 0x0001e20000167ab9 */ /* 0x000fc80000000a00 */
[----:B------:R-:W2:Y:S01]  /*9d20*/  @P1 LDG.E R6, desc[UR46][R2.64] ;  /* 0x0000002e02061981 */ /* 0x000ea2000c1e1900 */
[----:B------:R-:W-:Y:S01]  /*9d30*/  PLOP3.LUT P2, PT, PT, PT, UP0, 0x80, 0x0 ;  /* 0x000000000000781c */ /* 0x000fe20003f4f008 */
[----:B------:R-:W-:Y:S01]  /*9d40*/  UIMAD.WIDE UR16, UR13, 0x4, UR16 ;  /* 0x000000040d1078a5 */ /* 0x000fe2000f8e0210 */
[----:B------:R-:W-:Y:S01]  /*9d50*/  PLOP3.LUT P3, PT, PT, PT, UP2, 0x80, 0x0 ;  /* 0x000000000000781c */ /* 0x000fe20003f6f028 */
[----:B------:R1:W4:Y:S02]  /*9d60*/  @P1 LDG.E R0, desc[UR46][R2.64] ;  /* 0x0000002e02001981 */ /* 0x000324000c1e1900 */
[----:B------:R-:W-:Y:S02]  /*9d70*/  @UP2 ULDC.64 UR4, c[0x0][0x780] ;  /* 0x0001e00000042ab9 */ /* 0x000fe40000000a00 */
[----:B------:R-:W-:Y:S01]  /*9d80*/  @UP2 UIMAD.WIDE UR4, UR13, 0x4, UR4 ;  /* 0x000000040d0428a5 */ /* 0x000fe2000f8e0204 */
[----:B-1----:R-:W-:Y:S02]  /*9d90*/  IMAD.U32 R2, RZ, RZ, UR16 ;  /* 0x00000010ff027e24 */ /* 0x002fe4000f8e00ff */
[----:B------:R-:W-:-:S05]  /*9da0*/  IMAD.U32 R3, RZ, RZ, UR17 ;  /* 0x00000011ff037e24 */ /* 0x000fca000f8e00ff */
[----:B------:R1:W5:Y:S02]  /*9db0*/  @P2 LDG.E R4, desc[UR46][R2.64] ;  /* 0x0000002e02042981 */ /* 0x000364000c1e1900 */
[----:B-1----:R-:W-:Y:S02]  /*9dc0*/  IMAD.U32 R2, RZ, RZ, UR4 ;  /* 0x00000004ff027e24 */ /* 0x002fe4000f8e00ff */
[----:B------:R-:W-:-:S05]  /*9dd0*/  IMAD.U32 R3, RZ, RZ, UR5 ;  /* 0x00000005ff037e24 */ /* 0x000fca000f8e00ff */
[----:B------:R-:W3:Y:S01]  /*9de0*/  @P3 LDG.E R5, desc[UR46][R2.64] ;  /* 0x0000002e02053981 */ /* 0x000ee2000c1e1900 */
[----:B------:R-:W-:Y:S01]  /*9df0*/  ISETP.NE.U32.AND P0, PT, RZ, UR22, PT ;  /* 0x00000016ff007c0c */ /* 0x000fe2000bf05070 */
[----:B------:R-:W-:Y:S01]  /*9e00*/  UMOV UR7, URZ ;  /* 0x0000003f00077c82 */ /* 0x000fe20008000000 */
[----:B------:R-:W-:Y:S01]  /*9e10*/  UMOV UR11, URZ ;  /* 0x0000003f000b7c82 */ /* 0x000fe20008000000 */
[----:B------:R-:W-:Y:S01]  /*9e20*/  ULDC UR9, c[0x0][0x280] ;  /* 0x0000a00000097ab9 */ /* 0x000fe20000000800 */
[----:B------:R-:W-:Y:S02]  /*9e30*/  ISETP.NE.AND.EX P0, PT, RZ, UR23, PT, P0 ;  /* 0x00000017ff007c0c */ /* 0x000fe4000bf05300 */
[----:B--2---:R-:W-:Y:S02]  /*9e40*/  @P1 R2UR UR4, R6 ;  /* 0x00000000060412ca */ /* 0x004fe400000e0000 */
[----:B----4-:R-:W-:-:S11]  /*9e50*/  @P1 R2UR UR7, R0 ;  /* 0x00000000000712ca */ /* 0x010fd600000e0000 */
[----:B------:R-:W-:-:S04]  /*9e60*/  @UP1 ULEA UR4, UR13, UR4, 0x6 ;  /* 0x000000040d041291 */ /* 0x000fc8000f8e303f */
[----:B------:R-:W-:-:S04]  /*9e70*/  @UP1 USHF.R.S32.HI UR5, URZ, 0x1f, UR4 ;  /* 0x0000001f3f051899 */ /* 0x000fc80008011404 */
[----:B------:R-:W-:Y:S01]  /*9e80*/  @UP1 ULEA.HI UR5, UR5, UR4, URZ, 0x6 ;  /* 0x0000000405051291 */ /* 0x000fe2000f8f303f */
[----:B-----5:R-:W-:-:S03]  /*9e90*/  @P2 R2UR UR11, R4 ;  /* 0x00000000040b22ca */ /* 0x020fc600000e0000 */
[----:B------:R-:W-:-:S04]  /*9ea0*/  @UP1 ULOP3.LUT UR6, UR5, 0xffffffc0, URZ, 0xc0, !UPT ;  /* 0xffffffc005061892 */ /* 0x000fc8000f8ec03f */
[----:B------:R-:W-:Y:S01]  /*9eb0*/  @UP1 USHF.R.S32.HI UR12, URZ, 0x1f, UR6 ;  /* 0x0000001f3f0c1899 */ /* 0x000fe20008011406 */
[----:B---3--:R-:W-:Y:S01]  /*9ec0*/  @P3 R2UR UR9, R5 ;  /* 0x00000000050932ca */ /* 0x008fe200000e0000 */
[----:B------:R-:W-:-:S14]  /*9ed0*/  @P3 BRA `(.L_x_1801) ;  /* 0x0000000000203947 */ /* 0x000fdc0003800000 */
[----:B------:R-:W-:Y:S05]  /*9ee0*/  @!P1 BRA `(.L_x_1801) ;  /* 0x00000000001c9947 */ /* 0x000fea0003800000 */
[----:B------:R-:W-:Y:S02]  /*9ef0*/  IMAD.U32 R2, RZ, RZ, UR14 ;  /* 0x0000000eff027e24 */ /* 0x000fe4000f8e00ff */
[----:B------:R-:W-:-:S05]  /*9f00*/  IMAD.U32 R3, RZ, RZ, UR15 ;  /* 0x0000000fff037e24 */ /* 0x000fca000f8e00ff */
[----:B------:R-:W2:Y:S04]  /*9f10*/  LDG.E R0, desc[UR46][R2.64] ;  /* 0x0000002e02007981 */ /* 0x000ea8000c1e1900 */
[----:B------:R-:W3:Y:S01]  /*9f20*/  LDG.E R4, desc[UR46][R2.64+0x4] ;  /* 0x0000042e02047981 */ /* 0x000ee2000c1e1900 */
[----:B--2---:R-:W-:Y:S02]  /*9f30*/  R2UR UR4, R0 ;  /* 0x00000000000472ca */ /* 0x004fe400000e0000 */
[----:B---3--:R-:W-:-:S13]  /*9f40*/  R2UR UR9, R4 ;  /* 0x00000000040972ca */ /* 0x008fda00000e0000 */
[----:B------:R-:W-:-:S12]  /*9f50*/  UIADD3 UR9, -UR4, UR9, URZ ;  /* 0x0000000904097290 */ /* 0x000fd8000fffe13f */
.L_x_1801:
        /* <DEDUP_REMOVED lines=13> */
.L_x_1802:
        /* <DEDUP_REMOVED lines=8> */
.L_x_1803:
        /* <DEDUP_REMOVED lines=9> */
[----:B------:R-:W-:-:S04]  /*a140*/  ULEA.HI UR6, UR12, UR6, URZ, 0x6 ;  /* 0x000000060c067291 */ /* 0x000fc8000f8f303f */
[----:B------:R-:W-:Y:S01]  /*a150*/  VIMNMX R4, RZ, UR14, !PT ;  /* 0x0000000eff047c48 */ /* 0x000fe2000ffe0100 */
[----:B------:R-:W-:Y:S01]  /*a160*/  USHF.R.S32.HI UR6, URZ, 0x6, UR6 ;  /* 0x000000063f067899 */ /* 0x000fe20008011406 */
[----:B------:R-:W-:Y:S11]  /*a170*/  @!P0 BRA `(.L_x_1804) ;  /* 0x0000000000208947 */ /* 0x000ff60003800000 */
[----:B------:R-:W-:Y:S01]  /*a180*/  UIADD3 UR9, UR8, 0xbf, UR9 ;  /* 0x000000bf08097890 */ /* 0x000fe2000fffe009 */
[----:B------:R-:W-:-:S03]  /*a190*/  ULDC UR12, c[0x0][0x748] ;  /* 0x0001d200000c7ab9 */ /* 0x000fc60000000800 */
[----:B------:R-:W-:-:S04]  /*a1a0*/  UIADD3 UR9, UR9, UR12, -UR10 ;  /* 0x0000000c09097290 */ /* 0x000fc8000fffe80a */
[----:B------:R-:W-:-:S04]  /*a1b0*/  USHF.R.S32.HI UR10, URZ, 0x1f, UR9 ;  /* 0x0000001f3f0a7899 */ /* 0x000fc80008011409 */
[----:B------:R-:W-:-:S04]  /*a1c0*/  ULEA.HI UR10, UR10, UR9, URZ, 0x6 ;  /* 0x000000090a0a7291 */ /* 0x000fc8000f8f303f */
[----:B------:R-:W-:-:S04]  /*a1d0*/  USHF.R.S32.HI UR10, URZ, 0x6, UR10 ;  /* 0x000000063f0a7899 */ /* 0x000fc8000801140a */
[----:B------:R-:W-:-:S04]  /*a1e0*/  UISETP.LT.AND UP1, UPT, UR6, UR10, UPT ;  /* 0x0000000a0600728c */ /* 0x000fc8000bf21270 */
[----:B------:R-:W-:-:S12]  /*a1f0*/  USEL UR6, UR6, UR10, UP1 ;  /* 0x0000000a06067287 */ /* 0x000fd80008800000 */
.L_x_1804:
[----:B------:R-:W-:Y:S01]  /*a200*/  ISETP.LT.AND P0, PT, R4, UR6, PT ;  /* 0x0000000604007c0c */ /* 0x000fe2000bf01270 */
[----:B------:R-:W-:-:S12]  /*a210*/  IMAD.MOV.U32 R0, RZ, RZ, RZ ;  /* 0x000000ffff007224 */ /* 0x000fd800078e00ff */
[----:B------:R-:W-:Y:S05]  /*a220*/  @!P0 BRA `(.L_x_1800) ;  /* 0x0000001c008c8947 */ /* 0x000fea0003800000 */
[----:B------:R-:W-:Y:S01]  /*a230*/  USHF.R.S32.HI UR10, URZ, 0x1f, UR20 ;  /* 0x0000001f3f0a7899 */ /* 0x000fe20008011414 */
[----:B------:R-:W-:Y:S01]  /*a240*/  BSSY B0, `(.L_x_1800) ;  /* 0x00001e1000007945 */ /* 0x000fe20003800000 */
[----:B------:R-:W-:Y:S01]  /*a250*/  ULDC.64 UR16, c[0x0][0x718] ;  /* 0x0001c60000107ab9 */ /* 0x000fe20000000a00 */
[----:B------:R-:W-:Y:S01]  /*a260*/  UISETP.NE.U32.AND UP1, UPT, UR18, URZ, UPT ;  /* 0x0000003f1200728c */ /* 0x000fe2000bf25070 */
[----:B------:R-:W-:Y:S01]  /*a270*/  IMAD.MOV.U32 R0, RZ, RZ, RZ ;  /* 0x000000ffff007224 */ /* 0x000fe200078e00ff */
[----:B------:R-:W-:Y:S01]  /*a280*/  UIMAD UR9, UR10, UR16, URZ ;  /* 0x000000100a0972a4 */ /* 0x000fe2000f8e023f */
[----:B------:R-:W-:Y:S01]  /*a290*/  ULDC UR12, c[0x0][0x2e8] ;  /* 0x0000ba00000c7ab9 */ /* 0x000fe20000000800 */
[----:B------:R-:W-:Y:S01]  /*a2a0*/  UMOV UR14, UR4 ;  /* 0x00000004000e7c82 */ /* 0x000fe20008000000 */
[----:B------:R-:W-:Y:S01]  /*a2b0*/  UMOV UR15, UR5 ;  /* 0x00000005000f7c82 */ /* 0x000fe20008000000 */
[----:B------:R-:W-:Y:S02]  /*a2c0*/  UIMAD UR22, UR20, UR17, UR9 ;  /* 0x00000011141672a4 */ /* 0x000fe4000f8e0209 */
[----:B------:R-:W-:-:S02]  /*a2d0*/  UISETP.NE.AND.EX UP1, UPT, UR19, URZ, UPT, UP1 ;  /* 0x0000003f1300728c */ /* 0x000fc4000bf25310 */
[----:B------:R-:W-:Y:S02]  /*a2e0*/  USHF.R.S32.HI UR9, URZ, 0x1f, UR13 ;  /* 0x0000001f3f097899 */ /* 0x000fe4000801140d */
[----:B------:R-:W-:Y:S02]  /*a2f0*/  UISETP.NE.AND UP2, UPT, UR12, 0x1, UPT ;  /* 0x000000010c00788c */ /* 0x000fe4000bf45270 */
[----:B------:R-:W-:Y:S01]  /*a300*/  UIMAD.WIDE.U32 UR4, UR20, UR16, UR14 ;  /* 0x00000010140472a5 */ /* 0x000fe2000f8e000e */
[----:B------:R-:W-:Y:S01]  /*a310*/  ULDC.64 UR18, c[0x0][0x730] ;  /* 0x0001cc0000127ab9 */ /* 0x000fe20000000a00 */
[----:B------:R-:W-:Y:S02]  /*a320*/  USEL UR9, UR9, URZ, !UP1 ;  /* 0x0000003f09097287 */ /* 0x000fe4000c800000 */
[----:B------:R-:W-:Y:S01]  /*a330*/  UIMAD UR10, UR10, UR18, URZ ;  /* 0x000000120a0a72a4 */ /* 0x000fe2000f8e023f */
[----:B------:R-:W-:Y:S01]  /*a340*/  ELECT P0, URZ, PT ;  /* 0x00000000003f782f */ /* 0x000fe20003800000 */
[----:B------:R-:W-:Y:S01]  /*a350*/  ULDC.64 UR16, c[0x0][0x720] ;  /* 0x0001c80000107ab9 */ /* 0x000fe20000000a00 */
[----:B------:R-:W-:-:S02]  /*a360*/  USEL UR21, UR13, URZ, !UP1 ;  /* 0x0000003f0d157287 */ /* 0x000fc4000c800000 */
[----:B------:R-:W-:Y:S02]  /*a370*/  UIADD3 UR23, UR5, UR22, URZ ;  /* 0x0000001605177290 */ /* 0x000fe4000fffe03f */
[----:B------:R-:W-:Y:S01]  /*a380*/  UIMAD UR5, UR9, UR16, URZ ;  /* 0x00000010090572a4 */ /* 0x000fe2000f8e023f */
[----:B------:R-:W-:Y:S01]  /*a390*/  UMOV UR22, UR4 ;  /* 0x0000000400167c82 */ /* 0x000fe20008000000 */
[----:B------:R-:W-:Y:S02]  /*a3a0*/  UIMAD.WIDE.U32 UR14, UR20, UR18, UR14 ;  /* 0x00000012140e72a5 */ /* 0x000fe4000f8e000e */
[----:B------:R-:W-:Y:S02]  /*a3b0*/  UIMAD UR10, UR20, UR19, UR10 ;  /* 0x00000013140a72a4 */ /* 0x000fe4000f8e020a */
[----:B------:R-:W-:Y:S01]  /*a3c0*/  UIMAD.WIDE.U32 UR22, UR16, UR21, UR22 ;  /* 0x00000015101672a5 */ /* 0x000fe2000f8e0016 */
[----:B------:R-:W-:Y:S02]  /*a3d0*/  ULDC.64 UR18, c[0x0][0x738] ;  /* 0x0001ce0000127ab9 */ /* 0x000fe40000000a00 */
[----:B------:R-:W-:Y:S01]  /*a3e0*/  @UP2 ULDC UR16, c[0x0][0x2ec] ;  /* 0x0000bb0000102ab9 */ /* 0x000fe20000000800 */
[----:B------:R-:W-:-:S02]  /*a3f0*/  UIMAD UR5, UR17, UR21, UR5 ;  /* 0x00000015110572a4 */ /* 0x000fc4000f8e0205 */
[----:B------:R-:W-:Y:S02]  /*a400*/  UIADD3 UR15, UR15, UR10, URZ ;  /* 0x0000000a0f0f7290 */ /* 0x000fe4000fffe03f */
[----:B------:R-:W-:Y:S02]  /*a410*/  UIMAD UR9, UR9, UR18, URZ ;  /* 0x00000012090972a4 */ /* 0x000fe4000f8e023f */
[----:B------:R-:W-:Y:S02]  /*a420*/  UIMAD.WIDE.U32 UR16, UR20, UR16, URZ ;  /* 0x00000010141072a5 */ /* 0x000fe4000f8e003f */
[----:B------:R-:W-:Y:S01]  /*a430*/  UIADD3 UR11, UR8, UR11, URZ ;  /* 0x0000000b080b7290 */ /* 0x000fe2000fffe03f */
[----:B------:R-:W-:Y:S02]  /*a440*/  UMOV UR12, UR20 ;  /* 0x00000014000c7c82 */ /* 0x000fe40008000000 */
[----:B------:R-:W-:Y:S01]  /*a450*/  @UP2 ULDC UR8, c[0x0][0x2f0] ;  /* 0x0000bc0000082ab9 */ /* 0x000fe20000000800 */
[----:B------:R-:W-:-:S02]  /*a460*/  UIMAD UR4, UR19, UR21, UR9 ;  /* 0x00000015130472a4 */ /* 0x000fc4000f8e0209 */
[----:B------:R-:W-:Y:S02]  /*a470*/  UIMAD.WIDE.U32 UR14, UR18, UR21, UR14 ;  /* 0x00000015120e72a5 */ /* 0x000fe4000f8e000e */
[----:B------:R-:W-:Y:S02]  /*a480*/  USEL UR13, UR13, URZ, !UP0 ;  /* 0x0000003f0d0d7287 */ /* 0x000fe4000c000000 */
        /* <DEDUP_REMOVED lines=9> */
.L_x_1834:
        /* <DEDUP_REMOVED lines=15> */
.L_x_1807:
[----:B------:R-:W-:Y:S01]  /*a610*/  R2UR UR19, R4 ;  /* 0x00000000041372ca */ /* 0x000fe200000e0000 */
[----:B------:R-:W2:Y:S01]  /*a620*/  LDC.64 R12, c[0x0][0x198] ;  /* 0x00006600ff0c7b82 */ /* 0x000ea20000000a00 */
        /* <DEDUP_REMOVED lines=9> */
[----:B------:R-:W-:Y:S01]  /*a6c0*/  UMOV UR10, 0x10 ;  /* 0x00000010000a7882 */ /* 0x000fe20000000000 */
[----:B------:R-:W-:Y:S01]  /*a6d0*/  UMOV UR50, 0x0 ;  /* 0x0000000000327882 */ /* 0x000fe20000000000 */
[----:B------:R-:W-:Y:S01]  /*a6e0*/  USHF.L.U32 UR19, UR19, 0x6, URZ ;  /* 0x0000000613137899 */ /* 0x000fe2000800063f */
[----:B------:R-:W-:Y:S01]  /*a6f0*/  IMAD.MOV.U32 R16, RZ, RZ, RZ ;  /* 0x000000ffff107224 */ /* 0x000fe200078e00ff */
[----:B------:R-:W-:Y:S01]  /*a700*/  UMOV UR51, 0x10000000 ;  /* 0x1000000000337882 */ /* 0x000fe20000000000 */
[----:B------:R-:W-:Y:S01]  /*a710*/  UMOV UR42, 0x40 ;  /* 0x00000040002a7882 */ /* 0x000fe20000000000 */
[----:B------:R-:W-:-:S02]  /*a720*/  UIADD3 UR8, UP0, UR19, UR22, URZ ;  /* 0x0000001613087290 */ /* 0x000fc4000ff1e03f */
[----:B------:R-:W-:Y:S01]  /*a730*/  IMAD.U32 R3, RZ, RZ, UR19 ;  /* 0x00000013ff037e24 */ /* 0x000fe2000f8e00ff */
[----:B------:R-:W-:Y:S01]  /*a740*/  UIADD3 UR19, UR19, UR7, URZ ;  /* 0x0000000713137290 */ /* 0x000fe2000fffe03f */
[----:B------:R-:W-:Y:S02]  /*a750*/  UMOV UR43, UR11 ;  /* 0x0000000b002b7c82 */ /* 0x000fe40008000000 */
[----:B------:R-:W-:Y:S01]  /*a760*/  PLOP3.LUT P1, PT, PT, PT, UP0, 0x80, 0x0 ;  /* 0x000000000000781c */ /* 0x000fe20003f2f008 */
[----:B-1----:R-:W-:Y:S01]  /*a770*/  IMAD.U32 R0, RZ, RZ, UR8 ;  /* 0x00000008ff007e24 */ /* 0x002fe2000f8e00ff */
[----:B------:R-:W-:Y:S01]  /*a780*/  R2UR UR8, R15 ;  /* 0x000000000f0872ca */ /* 0x000fe200000e0000 */
[----:B--2---:R-:W-:Y:S01]  /*a790*/  IMAD.MOV.U32 R7, RZ, RZ, R12 ;  /* 0x000000ffff077224 */ /* 0x004fe200078e000c */
[----:B------:R-:W-:Y:S01]  /*a7a0*/  LEA.HI.X.SX32 R3, R3, R14, 0x1, P1 ;  /* 0x0000000e03037211 */ /* 0x000fe200008f0eff */
[----:B------:R-:W-:Y:S01]  /*a7b0*/  IMAD.MOV.U32 R6, RZ, RZ, R13 ;  /* 0x000000ffff067224 */ /* 0x000fe200078e000d */
[C---:B------:R-:W-:Y:S01]  /*a7c0*/  LEA R2, P1, R0.reuse, R9, 0x2 ;  /* 0x0000000900027211 */ /* 0x040fe200078210ff */
[----:B------:R-:W-:Y:S01]  /*a7d0*/  UMOV UR27, UR19 ;  /* 0x00000013001b7c82 */ /* 0x000fe20008000000 */
[----:B------:R-:W-:Y:S01]  /*a7e0*/  UMOV UR44, UR12 ;  /* 0x0000000c002c7c82 */ /* 0x000fe20008000000 */
[----:B------:R-:W-:Y:S01]  /*a7f0*/  UMOV UR45, UR13 ;  /* 0x0000000d002d7c82 */ /* 0x000fe20008000000 */
[----:B------:R-:W-:-:S02]  /*a800*/  LEA.HI.X R0, R0, R8, R3, 0x2, P1 ;  /* 0x0000000800007211 */ /* 0x000fc400008f1403 */
[----:B------:R-:W-:Y:S02]  /*a810*/  R2UR UR32, R2 ;  /* 0x00000000022072ca */ /* 0x000fe400000e0000 */
[----:B------:R-:W-:Y:S01]  /*a820*/  R2UR UR33, R0 ;  /* 0x00000000002172ca */ /* 0x000fe200000e0000 */
[----:B------:R-:W-:Y:S01]  /*a830*/  UIADD3 UR16, UR8, 0x18000, URZ ;  /* 0x0001800008107890 */ /* 0x000fe2000fffe03f */
[C---:B------:R-:W-:Y:S01]  /*a840*/  IADD3 R0, P1, R7.reuse, 0x2f0, RZ ;  /* 0x000002f007007810 */ /* 0x040fe20007f3e0ff */
[----:B------:R-:W-:Y:S02]  /*a850*/  UIADD3 UR17, UR8, 0x30810, URZ ;  /* 0x0003081008117890 */ /* 0x000fe4000fffe03f */
[----:B------:R-:W-:Y:S01]  /*a860*/  UIADD3 UR24, UR8, 0x1a000, URZ ;  /* 0x0001a00008187890 */ /* 0x000fe2000fffe03f */
[----:B------:R-:W-:Y:S01]  /*a870*/  R2UR UR30, R0 ;  /* 0x00000000001e72ca */ /* 0x000fe200000e0000 */
[----:B------:R-:W-:Y:S01]  /*a880*/  UIADD3 UR52, UR8, 0x28000, URZ ;  /* 0x0002800008347890 */ /* 0x000fe2000fffe03f */
[----:B------:R-:W-:Y:S01]  /*a890*/  IADD3 R0, P2, R7, 0x3f0, RZ ;  /* 0x000003f007007810 */ /* 0x000fe20007f5e0ff */
[----:B------:R-:W-:Y:S01]  /*a8a0*/  UIADD3 UR9, UR8, 0x30800, URZ ;  /* 0x0003080008097890 */ /* 0x000fe2000fffe03f */
[----:B------:R-:W-:-:S02]  /*a8b0*/  UMOV UR25, UR17 ;  /* 0x0000001100197c82 */ /* 0x000fc40008000000 */
[----:B------:R-:W-:Y:S01]  /*a8c0*/  R2UR UR48, R0 ;  /* 0x00000000003072ca */ /* 0x000fe200000e0000 */
[--C-:B------:R-:W-:Y:S01]  /*a8d0*/  IMAD.X R0, RZ, RZ, R6.reuse, P1 ;  /* 0x000000ffff007224 */ /* 0x100fe200008e0606 */
[----:B------:R-:W-:Y:S01]  /*a8e0*/  IADD3 R2, P1, R7, 0xf0, RZ ;  /* 0x000000f007027810 */ /* 0x000fe20007f3e0ff */
[----:B------:R-:W-:Y:S01]  /*a8f0*/  UMOV UR53, UR17 ;  /* 0x0000001100357c82 */ /* 0x000fe20008000000 */
[----:B------:R-:W-:Y:S02]  /*a900*/  UIADD3 UR40, UR8, 0x4000, URZ ;  /* 0x0000400008287890 */ /* 0x000fe4000fffe03f */
[----:B------:R-:W-:Y:S01]  /*a910*/  R2UR UR34, R2 ;  /* 0x00000000022272ca */ /* 0x000fe200000e0000 */
[--C-:B------:R-:W-:Y:S01]  /*a920*/  IMAD.X R3, RZ, RZ, R6.reuse, P1 ;  /* 0x000000ffff037224 */ /* 0x100fe200008e0606 */
[----:B------:R-:W-:Y:S01]  /*a930*/  R2UR UR31, R0 ;  /* 0x00000000001f72ca */ /* 0x000fe200000e0000 */
[----:B------:R-:W-:Y:S01]  /*a940*/  IMAD.X R0, RZ, RZ, R6, P2 ;  /* 0x000000ffff007224 */ /* 0x000fe200010e0606 */
[----:B------:R-:W-:-:S02]  /*a950*/  UMOV UR41, UR9 ;  /* 0x0000000900297c82 */ /* 0x000fc40008000000 */
[----:B------:R-:W-:Y:S02]  /*a960*/  R2UR UR35, R3 ;  /* 0x00000000032372ca */ /* 0x000fe400000e0000 */
[----:B------:R-:W-:Y:S01]  /*a970*/  R2UR UR49, R0 ;  /* 0x00000000003172ca */ /* 0x000fe200000e0000 */
[----:B------:R-:W-:-:S10]  /*a980*/  IMAD.MOV.U32 R0, RZ, RZ, 0x10000 ;  /* 0x00010000ff007424 */ /* 0x000fd400078e00ff */
[----:B------:R-:W-:Y:S01]  /*a990*/  UTMALDG.4D [UR16], [UR34], desc[UR36] ;  /* 0x00002410220075b4 */ /* 0x000fe20008019000 */
[----:B------:R-:W-:Y:S01]  /*a9a0*/  UTMALDG.4D [UR24], [UR34], desc[UR36] ;  /* 0x00002418220075b4 */ /* 0x000fe20008019000 */
[----:B------:R1:W-:Y:S01]  /*a9b0*/  UBLKCP.S.G [UR52], [UR32], UR10 ;  /* 0x00000034200073ba */ /* 0x0003e2000800020a */
[----:B------:R2:W-:Y:S02]  /*a9c0*/  SYNCS.ARRIVE.TRANS64 RZ, [R15+URZ+0x30800], R0 ;  /* 0x030800000fff79a7 */ /* 0x0005e4000800003f */
[----:B--2---:R-:W-:-:S04]  /*a9d0*/  IMAD.U32 R0, RZ, RZ, UR6 ;  /* 0x00000006ff007e24 */ /* 0x004fc8000f8e00ff */
[----:B------:R-:W-:Y:S01]  /*a9e0*/  VIADD R5, R0, 0xffffffff ;  /* 0xffffffff00057836 */ /* 0x000fe20000000000 */
[----:B-1----:R-:W-:Y:S02]  /*a9f0*/  UIADD3 UR32, UR8, 0x8000, URZ ;  /* 0x0000800008207890 */ /* 0x002fe4000fffe03f */
[----:B------:R-:W-:Y:S02]  /*aa00*/  UIADD3 UR24, UR8, 0xc000, URZ ;  /* 0x0000c00008187890 */ /* 0x000fe4000fffe03f */
[----:B------:R1:W-:Y:S01]  /*aa10*/  STL [R1], R5 ;  /* 0x0000000501007387 */ /* 0x0003e20000100800 */
[----:B------:R-:W-:Y:S01]  /*aa20*/  ISETP.GE.AND P1, PT, R4, R5, PT ;  /* 0x000000050400720c */ /* 0x000fe20003f26270 */
[----:B------:R-:W-:Y:S01]  /*aa30*/  UMOV UR10, UR18 ;  /* 0x00000012000a7c82 */ /* 0x000fe20008000000 */
[----:B------:R-:W-:Y:S01]  /*aa40*/  UMOV UR35, UR11 ;  /* 0x0000000b00237c82 */ /* 0x000fe20008000000 */
[----:B------:R-:W-:Y:S01]  /*aa50*/  UMOV UR36, UR12 ;  /* 0x0000000c00247c82 */ /* 0x000fe20008000000 */
[----:B------:R-:W-:Y:S01]  /*aa60*/  UMOV UR37, UR13 ;  /* 0x0000000d00257c82 */ /* 0x000fe20008000000 */
[----:B------:R1:W-:Y:S01]  /*aa70*/  UTMALDG.4D [UR8], [UR30], desc[UR50] ;  /* 0x000032081e0075b4 */ /* 0x0003e20008019000 */
[----:B------:R-:W-:Y:S01]  /*aa80*/  UMOV UR34, UR18 ;  /* 0x0000001200227c82 */ /* 0x000fe20008000000 */
[----:B------:R-:W-:Y:S01]  /*aa90*/  UMOV UR33, UR9 ;  /* 0x0000000900217c82 */ /* 0x000fe20008000000 */
[----:B------:R-:W-:Y:S01]  /*aaa0*/  UMOV UR27, UR11 ;  /* 0x0000000b001b7c82 */ /* 0x000fe20008000000 */
[----:B------:R-:W-:Y:S01]  /*aab0*/  UMOV UR28, UR12 ;  /* 0x0000000c001c7c82 */ /* 0x000fe20008000000 */
[----:B------:R-:W-:Y:S01]  /*aac0*/  UMOV UR29, UR13 ;  /* 0x0000000d001d7c82 */ /* 0x000fe20008000000 */
[----:B------:R-:W-:Y:S01]  /*aad0*/  UMOV UR25, UR9 ;  /* 0x0000000900197c82 */ /* 0x000fe20008000000 */
[----:B------:R1:W-:Y:S01]  /*aae0*/  UTMALDG.4D [UR40], [UR30], desc[UR50] ;  /* 0x000032281e0075b4 */ /* 0x0003e20008019000 */
[----:B------:R1:W-:Y:S01]  /*aaf0*/  UTMALDG.4D [UR32], [UR48], desc[UR50] ;  /* 0x00003220300075b4 */ /* 0x0003e20008019000 */
[----:B------:R1:W-:Y:S02]  /*ab00*/  UTMALDG.4D [UR24], [UR48], desc[UR50] ;  /* 0x00003218300075b4 */ /* 0x0003e40008019000 */
[----:B-1----:R-:W-:Y:S05]  /*ab10*/  @P1 BRA `(.L_x_1808) ;  /* 0x0000001000701947 */ /* 0x002fea0003800000 */
[----:B------:R-:W-:Y:S01]  /*ab20*/  R2UR UR8, R4 ;  /* 0x00000000040872ca */ /* 0x000fe200000e0000 */
[----:B------:R-:W-:Y:S01]  /*ab30*/  UIADD3 UR9, UR6, -0x2, URZ ;  /* 0xfffffffe06097890 */ /* 0x000fe2000fffe03f */
[----:B------:R-:W-:-:S05]  /*ab40*/  IMAD.MOV.U32 R10, RZ, RZ, 0x1 ;  /* 0x00000001ff0a7424 */ /* 0x000fca00078e00ff */
[----:B------:R-:W-:-:S06]  /*ab50*/  ISETP.NE.AND P1, PT, R4, UR9, PT ;  /* 0x0000000904007c0c */ /* 0x000fcc000bf25270 */
[----:B------:R-:W-:-:S04]  /*ab60*/  ULOP3.LUT UR8, URZ, UR8, URZ, 0x33, !UPT ;  /* 0x000000083f087292 */ /* 0x000fc8000f8e333f */
[----:B------:R-:W-:-:S06]  /*ab70*/  UIADD3 UR8, UR8, UR6, URZ ;  /* 0x0000000608087290 */ /* 0x000fcc000fffe03f */
[----:B------:R-:W-:-:S05]  /*ab80*/  IMAD.U32 R0, RZ, RZ, UR8 ;  /* 0x00000008ff007e24 */ /* 0x000fca000f8e00ff */
[----:B------:R-:W-:Y:S01]  /*ab90*/  LOP3.LUT R5, R0, 0x1, RZ, 0xc0, !PT ;  /* 0x0000000100057812 */ /* 0x000fe200078ec0ff */
[----:B------:R-:W-:-:S04]  /*aba0*/  IMAD.MOV.U32 R0, RZ, RZ, R4 ;  /* 0x000000ffff007224 */ /* 0x000fc800078e0004 */
[----:B------:R1:W-:Y:S01]  /*abb0*/  STL [R1+0x4], R5 ;  /* 0x0000040501007387 */ /* 0x0003e20000100800 */
[----:B------:R-:W-:Y:S05]  /*abc0*/  @!P1 BRA `(.L_x_1809) ;  /* 0x0000000800d89947 */ /* 0x000fea0003800000 */
[----:B------:R-:W-:Y:S01]  /*abd0*/  R2UR UR9, R5 ;  /* 0x00000000050972ca */ /* 0x000fe200000e0000 */
[----:B------:R-:W-:Y:S02]  /*abe0*/  IMAD.MOV.U32 R0, RZ, RZ, R4 ;  /* 0x000000ffff007224 */ /* 0x000fe400078e0004 */
[----:B------:R-:W-:-:S10]  /*abf0*/  IMAD.MOV.U32 R10, RZ, RZ, 0x1 ;  /* 0x00000001ff0a7424 */ /* 0x000fd400078e00ff */
[----:B------:R-:W-:-:S06]  /*ac00*/  UIADD3 UR8, UR8, -UR9, URZ ;  /* 0x8000000908087290 */ /* 0x000fcc000fffe03f */
[----:B------:R-:W-:-:S07]  /*ac10*/  IMAD.U32 R17, RZ, RZ, UR8 ;  /* 0x00000008ff117e24 */ /* 0x000fce000f8e00ff */
.L_x_1818:
[----:B-123--:R-:W-:-:S04]  /*ac20*/  SHF.L.U32 R18, R10, 0x1f, RZ ;  /* 0x0000001f0a127819 */ /* 0x00efc800000006ff */
[----:B------:R-:W2:Y:S02]  /*ac30*/  SYNCS.PHASECHK.TRANS64.TRYWAIT P1, [R15+URZ+0x30840], R18 ;  /* 0x030840120f0075a7 */ /* 0x000ea4000802017f */
[----:B--2---:R-:W-:Y:S05]  /*ac40*/  @!P1 BRA `(.L_x_1810) ;  /* 0x0000001800189947 */ /* 0x004fea0003800000 */
.L_x_1835:
[----:B------:R-:W-:Y:S05]  /*ac50*/  @P0 BRA `(.L_x_1811) ;  /* 0x00000000001c0947 */ /* 0x000fea0003800000 */
[----:B------:R-:W3:Y:S02]  /*ac60*/  S2R R2, SR_TID.X ;  /* 0x0000000000027919 */ /* 0x000ee40000002100 */
[----:B---3--:R-:W-:Y:S01]  /*ac70*/  LOP3.LUT R3, R2, 0x1f, RZ, 0xc0, !PT ;  /* 0x0000001f02037812 */ /* 0x008fe200078ec0ff */
[----:B------:R-:W-:-:S03]  /*ac80*/  IMAD.MOV.U32 R2, RZ, RZ, 0x4100 ;  /* 0x00004100ff027424 */ /* 0x000fc600078e00ff */
[----:B------:R-:W-:Y:S01]  /*ac90*/  ISETP.NE.AND P1, PT, R3, RZ, PT ;  /* 0x000000ff0300720c */ /* 0x000fe20003f25270 */
[----:B------:R3:W-:-:S12]  /*aca0*/  SYNCS.ARRIVE.TRANS64 RZ, [R15+URZ+0x30830], R2 ;  /* 0x030830020fff79a7 */ /* 0x0007d8000800003f */
[----:B---3--:R-:W-:Y:S05]  /*acb0*/  @!P1 BRA `(.L_x_1811) ;  /* 0x0000000000049947 */ /* 0x008fea0003800000 */
[----:B------:R-:W-:Y:S01]  /*acc0*/  BPT.TRAP 0x1 ;  /* 0x000000040000795c */ /* 0x000fe20000300000 */
.L_x_1811:
        /* <DEDUP_REMOVED lines=8> */
[----:B-1----:R-:W1:Y:S01]  /*ad50*/  LDC.64 R4, c[0x0][0x198] ;  /* 0x00006600ff047b82 */ /* 0x002e620000000a00 */
        /* <DEDUP_REMOVED lines=9> */
[----:B---3--:R-:W-:Y:S01]  /*adf0*/  LEA R3, P2, R2, R12, 0x2 ;  /* 0x0000000c02037211 */ /* 0x008fe200078410ff */
[----:B------:R-:W-:Y:S01]  /*ae00*/  UMOV UR25, UR17 ;  /* 0x0000001100197c82 */ /* 0x000fe20008000000 */
[----:B------:R-:W-:-:S02]  /*ae10*/  UMOV UR33, UR17 ;  /* 0x0000001100217c82 */ /* 0x000fc40008000000 */
[----:B------:R-:W-:Y:S02]  /*ae20*/  R2UR UR34, R3 ;  /* 0x00000000032272ca */ /* 0x000fe400000e0000 */
[----:B------:R-:W-:Y:S01]  /*ae30*/  LEA.HI.X.SX32 R3, R19, R11, 0x1, P1 ;  /* 0x0000000b13037211 */ /* 0x000fe200008f0eff */
[----:B------:R-:W-:Y:S01]  /*ae40*/  UMOV UR27, UR19 ;  /* 0x00000013001b7c82 */ /* 0x000fe20008000000 */
[----:B-1----:R-:W-:Y:S02]  /*ae50*/  IMAD.MOV.U32 R7, RZ, RZ, R4 ;  /* 0x000000ffff077224 */ /* 0x002fe400078e0004 */
        /* <DEDUP_REMOVED lines=11> */
[----:B-1-3--:R-:W-:Y:S05]  /*af10*/  @!P1 BRA `(.L_x_1812) ;  /* 0x0000001400789947 */ /* 0x00afea0003800000 */
.L_x_1836:
        /* <DEDUP_REMOVED lines=8> */
.L_x_1813:
[----:B------:R-:W-:Y:S01]  /*afa0*/  VIADD R19, R19, 0x40 ;  /* 0x0000004013137836 */ /* 0x000fe20000000000 */
[----:B------:R-:W-:Y:S01]  /*afb0*/  ULDC.64 UR8, c[0x0][0x700] ;  /* 0x0001c00000087ab9 */ /* 0x000fe20000000a00 */
[----:B------:R-:W-:Y:S01]  /*afc0*/  R2UR UR32, R15 ;  /* 0x000000000f2072ca */ /* 0x000fe200000e0000 */
[----:B------:R-:W-:Y:S01]  /*afd0*/  IMAD.U32 R9, RZ, RZ, UR8 ;  /* 0x00000008ff097e24 */ /* 0x000fe2000f8e00ff */
[----:B------:R-:W-:Y:S01]  /*afe0*/  UMOV UR30, 0x0 ;  /* 0x00000000001e7882 */ /* 0x000fe20000000000 */
[C---:B------:R-:W-:Y:S01]  /*aff0*/  IADD3 R2, P1, R19.reuse, UR22, RZ ;  /* 0x0000001613027c10 */ /* 0x040fe2000ff3e0ff */
[----:B------:R-:W-:Y:S01]  /*b000*/  IMAD.U32 R8, RZ, RZ, UR9 ;  /* 0x00000009ff087e24 */ /* 0x000fe2000f8e00ff */
[----:B------:R-:W-:Y:S01]  /*b010*/  SHF.R.S32.HI R20, RZ, 0x1f, R19 ;  /* 0x0000001fff147819 */ /* 0x000fe20000011413 */
[----:B------:R-:W-:Y:S01]  /*b020*/  VIADD R21, R19, UR7 ;  /* 0x0000000713157c36 */ /* 0x000fe20008000000 */
[----:B------:R-:W-:Y:S01]  /*b030*/  LEA R3, P2, R2, R9, 0x2 ;  /* 0x0000000902037211 */ /* 0x000fe200078410ff */
[----:B------:R-:W-:Y:S01]  /*b040*/  UMOV UR31, 0x14f00000 ;  /* 0x14f00000001f7882 */ /* 0x000fe20000000000 */
[----:B------:R-:W-:Y:S01]  /*b050*/  UMOV UR26, URZ ;  /* 0x0000003f001a7c82 */ /* 0x000fe20008000000 */
[----:B------:R-:W-:Y:S01]  /*b060*/  UMOV UR28, UR20 ;  /* 0x00000014001c7c82 */ /* 0x000fe20008000000 */
[----:B------:R-:W-:Y:S01]  /*b070*/  R2UR UR34, R3 ;  /* 0x00000000032272ca */ /* 0x000fe200000e0000 */
[----:B------:R-:W-:Y:S01]  /*b080*/  IMAD.X R3, R20, 0x1, R14, P1 ;  /* 0x0000000114037824 */ /* 0x000fe200008e060e */
[----:B------:R-:W-:Y:S01]  /*b090*/  R2UR UR27, R21 ;  /* 0x00000000151b72ca */ /* 0x000fe200000e0000 */
[----:B------:R-:W-:-:S02]  /*b0a0*/  UIADD3 UR24, UR32, 0x1c000, URZ ;  /* 0x0001c00020187890 */ /* 0x000fc4000fffe03f */
[----:B------:R-:W-:Y:S01]  /*b0b0*/  UIADD3 UR25, UR32, 0x30818, URZ ;  /* 0x0003081820197890 */ /* 0x000fe2000fffe03f */
        /* <DEDUP_REMOVED lines=19> */
.L_x_1837:
[----:B------:R-:W-:Y:S05]  /*b1f0*/  @P0 BRA `(.L_x_1815) ;  /* 0x00000000001c0947 */ /* 0x000fea0003800000 */
[----:B-123--:R-:W-:-:S04]  /*b200*/  IMAD.MOV.U32 R18, RZ, RZ, 0x4100 ;  /* 0x00004100ff127424 */ /* 0x00efc800078e00ff */
[----:B------:R1:W-:Y:S02]  /*b210*/  SYNCS.ARRIVE.TRANS64 RZ, [R15+URZ+0x30838], R18 ;  /* 0x030838120fff79a7 */ /* 0x0003e4000800003f */
[----:B-1----:R-:W1:Y:S02]  /*b220*/  S2R R18, SR_TID.X ;  /* 0x0000000000127919 */ /* 0x002e640000002100 */
[----:B-1----:R-:W-:-:S04]  /*b230*/  LOP3.LUT R18, R18, 0x1f, RZ, 0xc0, !PT ;  /* 0x0000001f12127812 */ /* 0x002fc800078ec0ff */
[----:B------:R-:W-:-:S13]  /*b240*/  ISETP.NE.AND P1, PT, R18, RZ, PT ;  /* 0x000000ff1200720c */ /* 0x000fda0003f25270 */
[----:B------:R-:W-:Y:S05]  /*b250*/  @!P1 BRA `(.L_x_1815) ;  /* 0x0000000000049947 */ /* 0x000fea0003800000 */
[----:B------:R-:W-:Y:S01]  /*b260*/  BPT.TRAP 0x1 ;  /* 0x000000040000795c */ /* 0x000fe20000300000 */
.L_x_1815:
[----:B------:R-:W-:Y:S01]  /*b270*/  IADD3 R19, P1, R19, UR14, RZ ;  /* 0x0000000e13137c10 */ /* 0x000fe2000ff3e0ff */
[----:B------:R-:W-:Y:S01]  /*b280*/  UMOV UR30, 0x0 ;  /* 0x00000000001e7882 */ /* 0x000fe20000000000 */
[----:B------:R-:W-:Y:S01]  /*b290*/  R2UR UR32, R15 ;  /* 0x000000000f2072ca */ /* 0x000fe200000e0000 */
[----:B------:R-:W-:Y:S01]  /*b2a0*/  UMOV UR31, 0x14f00000 ;  /* 0x14f00000001f7882 */ /* 0x000fe20000000000 */
[----:B------:R-:W-:Y:S01]  /*b2b0*/  R2UR UR27, R21 ;  /* 0x00000000151b72ca */ /* 0x000fe200000e0000 */
[----:B------:R-:W-:Y:S01]  /*b2c0*/  IMAD.X R20, R20, 0x1, R11, P1 ;  /* 0x0000000114147824 */ /* 0x000fe200008e060b */
[C---:B------:R-:W-:Y:S01]  /*b2d0*/  LEA R12, P1, R19.reuse, R12, 0x2 ;  /* 0x0000000c130c7211 */ /* 0x040fe200078210ff */
        /* <DEDUP_REMOVED lines=22> */
[----:B------:R-:W5:Y:S02]  /*b440*/  SYNCS.PHASECHK.TRANS64.TRYWAIT P1, [R15+URZ+0x30820], R4 ;  /* 0x030820040f0075a7 */ /* 0x000f64000802017f */
[----:B----45:R-:W-:Y:S05]  /*b450*/  @!P1 BRA `(.L_x_1816) ;  /* 0x0000001000509947 */ /* 0x030fea0003800000 */
.L_x_1839:
[----:B------:R-:W-:Y:S05]  /*b460*/  @P0 BRA `(.L_x_1817) ;  /* 0x00000000001c0947 */ /* 0x000fea0003800000 */
[----:B------:R-:W5:Y:S01]  /*b470*/  S2R R5, SR_TID.X ;  /* 0x0000000000057919 */ /* 0x000f620000002100 */
[----:B----4-:R-:W-:-:S04]  /*b480*/  IMAD.MOV.U32 R4, RZ, RZ, 0x4100 ;  /* 0x00004100ff047424 */ /* 0x010fc800078e00ff */
[----:B------:R4:W-:Y:S01]  /*b490*/  SYNCS.ARRIVE.TRANS64 RZ, [R15+URZ+0x30810], R4 ;  /* 0x030810040fff79a7 */ /* 0x0009e2000800003f */
[----:B-----5:R-:W-:-:S04]  /*b4a0*/  LOP3.LUT R5, R5, 0x1f, RZ, 0xc0, !PT ;  /* 0x0000001f05057812 */ /* 0x020fc800078ec0ff */
[----:B------:R-:W-:-:S13]  /*b4b0*/  ISETP.NE.AND P1, PT, R5, RZ, PT ;  /* 0x000000ff0500720c */ /* 0x000fda0003f25270 */
[----:B----4-:R-:W-:Y:S05]  /*b4c0*/  @!P1 BRA `(.L_x_1817) ;  /* 0x0000000000049947 */ /* 0x010fea0003800000 */
[----:B------:R-:W-:Y:S01]  /*b4d0*/  BPT.TRAP 0x1 ;  /* 0x000000040000795c */ /* 0x000fe20000300000 */
.L_x_1817:
        /* <DEDUP_REMOVED lines=11> */
[----:B------:R-:W-:Y:S02]  /*b590*/  UIADD3 UR10, UR10, 0x2, URZ ;  /* 0x000000020a0a7890 */ /* 0x000fe4000fffe03f */
[----:B------:R-:W-:Y:S02]  /*b5a0*/  UIADD3 UR24, UR32, 0x18000, URZ ;  /* 0x0001800020187890 */ /* 0x000fe4000fffe03f */
[----:B------:R-:W-:Y:S02]  /*b5b0*/  USHF.L.U32 UR27, UR10, 0x6, URZ ;  /* 0x000000060a1b7899 */ /* 0x000fe4000800063f */
[----:B------:R-:W-:Y:S02]  /*b5c0*/  UIADD3 UR25, UR32, 0x30810, URZ ;  /* 0x0003081020197890 */ /* 0x000fe4000fffe03f */
[----:B------:R-:W-:Y:S02]  /*b5d0*/  UIADD3 UR8, UP0, UR27, UR22, URZ ;  /* 0x000000161b087290 */ /* 0x000fe4000ff1e03f */
[----:B------:R-:W-:Y:S01]  /*b5e0*/  IMAD.U32 R5, RZ, RZ, UR27 ;  /* 0x0000001bff057e24 */ /* 0x000fe2000f8e00ff */
[----:B------:R-:W-:-:S02]  /*b5f0*/  UIADD3 UR27, UR27, UR7, URZ ;  /* 0x000000071b1b7290 */ /* 0x000fc4000fffe03f */
[----:B------:R-:W-:Y:S01]  /*b600*/  UIADD3 UR16, UR32, 0x1a000, URZ ;  /* 0x0001a00020107890 */ /* 0x000fe2000fffe03f */
[----:B------:R-:W-:Y:S01]  /*b610*/  IMAD.U32 R0, RZ, RZ, UR8 ;  /* 0x00000008ff007e24 */ /* 0x000fe2000f8e00ff */
[----:B------:R-:W-:Y:S01]  /*b620*/  PLOP3.LUT P2, PT, PT, PT, UP0, 0x80, 0x0 ;  /* 0x000000000000781c */ /* 0x000fe20003f4f008 */
[----:B------:R-:W-:Y:S01]  /*b630*/  UIADD3 UR32, UR32, 0x28000, URZ ;  /* 0x0002800020207890 */ /* 0x000fe2000fffe03f */
[----:B------:R-:W-:Y:S01]  /*b640*/  R2UR UR8, R2 ;  /* 0x00000000020872ca */ /* 0x000fe200000e0000 */
[----:B------:R-:W-:Y:S01]  /*b650*/  UMOV UR17, UR25 ;  /* 0x0000001900117c82 */ /* 0x000fe20008000000 */
[----:B----4-:R-:W-:Y:S01]  /*b660*/  LEA R4, P1, R0, R9, 0x2 ;  /* 0x0000000900047211 */ /* 0x010fe200078210ff */
[----:B------:R-:W-:Y:S01]  /*b670*/  UMOV UR19, UR27 ;  /* 0x0000001b00137c82 */ /* 0x000fe20008000000 */
[----:B------:R-:W-:Y:S01]  /*b680*/  LEA.HI.X.SX32 R5, R5, R14, 0x1, P2 ;  /* 0x0000000e05057211 */ /* 0x000fe200010f0eff */
[----:B------:R-:W-:Y:S01]  /*b690*/  UMOV UR33, UR25 ;  /* 0x0000001900217c82 */ /* 0x000fe20008000000 */
[----:B------:R-:W-:-:S02]  /*b6a0*/  R2UR UR36, R4 ;  /* 0x00000000042472ca */ /* 0x000fc400000e0000 */
[----:B------:R-:W-:Y:S02]  /*b6b0*/  LEA.HI.X R0, R0, R8, R5, 0x2, P1 ;  /* 0x0000000800007211 */ /* 0x000fe400008f1405 */
[----:B------:R-:W-:Y:S02]  /*b6c0*/  ISETP.NE.AND P1, PT, R17, RZ, PT ;  /* 0x000000ff1100720c */ /* 0x000fe40003f25270 */
[----:B------:R-:W-:Y:S01]  /*b6d0*/  R2UR UR37, R0 ;  /* 0x00000000002572ca */ /* 0x000fe200000e0000 */
[----:B------:R4:W-:Y:S01]  /*b6e0*/  UTMALDG.4D [UR24], [UR8], desc[UR30] ;  /* 0x00001e18080075b4 */ /* 0x0009e20008019000 */
[----:B------:R-:W-:Y:S01]  /*b6f0*/  IMAD.U32 R0, RZ, RZ, UR10 ;  /* 0x0000000aff007e24 */ /* 0x000fe2000f8e00ff */
[----:B------:R4:W-:Y:S10]  /*b700*/  UTMALDG.4D [UR16], [UR8], desc[UR30] ;  /* 0x00001e10080075b4 */ /* 0x0009f40008019000 */
[----:B------:R4:W-:Y:S02]  /*b710*/  UBLKCP.S.G [UR32], [UR36], UR34 ;  /* 0x00000020240073ba */ /* 0x0009e40008000222 */
[----:B----4-:R-:W-:Y:S05]  /*b720*/  @P1 BRA `(.L_x_1818) ;  /* 0xfffffff4003c1947 */ /* 0x010fea000383ffff */
.L_x_1809:
[----:B------:R-:W4:Y:S02]  /*b730*/  LDL.LU R4, [R1+0x4] ;  /* 0x0000040001047983 */ /* 0x000f240000300800 */
[----:B----4-:R-:W-:Y:S02]  /*b740*/  ISETP.NE.AND P1, PT, R4, RZ, PT ;  /* 0x000000ff0400720c */ /* 0x010fe40003f25270 */
[----:B------:R4:W5:Y:S11]  /*b750*/  LDL R4, [R1] ;  /* 0x0000000001047983 */ /* 0x0009760000100800 */
[----:B----4-:R-:W-:Y:S05]  /*b760*/  @!P1 BRA `(.L_x_1808) ;  /* 0x00000004005c9947 */ /* 0x010fea0003800000 */
[----:B------:R-:W-:-:S04]  /*b770*/  SHF.L.U32 R12, R10, 0x1f, RZ ;  /* 0x0000001f0a0c7819 */ /* 0x000fc800000006ff */
[----:B------:R-:W4:Y:S02]  /*b780*/  SYNCS.PHASECHK.TRANS64.TRYWAIT P1, [R15+URZ+0x30840], R12 ;  /* 0x0308400c0f0075a7 */ /* 0x000f24000802017f */
[----:B----4-:R-:W-:Y:S05]  /*b790*/  @!P1 BRA `(.L_x_1819) ;  /* 0x0000000c00989947 */ /* 0x010fea0003800000 */
.L_x_1840:
[----:B------:R-:W-:Y:S05]  /*b7a0*/  @P0 BRA `(.L_x_1820) ;  /* 0x00000000001c0947 */ /* 0x000fea0003800000 */
[----:B-----5:R-:W1:Y:S02]  /*b7b0*/  S2R R4, SR_TID.X ;  /* 0x0000000000047919 */ /* 0x020e640000002100 */
[----:B-1----:R-:W-:Y:S01]  /*b7c0*/  LOP3.LUT R5, R4, 0x1f, RZ, 0xc0, !PT ;  /* 0x0000001f04057812 */ /* 0x002fe200078ec0ff */
[----:B------:R-:W-:-:S03]  /*b7d0*/  IMAD.MOV.U32 R4, RZ, RZ, 0x4100 ;  /* 0x00004100ff047424 */ /* 0x000fc600078e00ff */
[----:B------:R-:W-:Y:S01]  /*b7e0*/  ISETP.NE.AND P1, PT, R5, RZ, PT ;  /* 0x000000ff0500720c */ /* 0x000fe20003f25270 */
[----:B------:R1:W-:-:S12]  /*b7f0*/  SYNCS.ARRIVE.TRANS64 RZ, [R15+URZ+0x30830], R4 ;  /* 0x030830040fff79a7 */ /* 0x0003d8000800003f */
[----:B-1----:R-:W-:Y:S05]  /*b800*/  @!P1 BRA `(.L_x_1820) ;  /* 0x0000000000049947 */ /* 0x002fea0003800000 */
[----:B------:R-:W-:Y:S01]  /*b810*/  BPT.TRAP 0x1 ;  /* 0x000000040000795c */ /* 0x000fe20000300000 */
.L_x_1820:
[----:B-1---5:R-:W1:Y:S01]  /*b820*/  LDC.64 R4, c[0x0][0x728] ;  /* 0x0001ca00ff047b82 */ /* 0x022e620000000a00 */
        /* <DEDUP_REMOVED lines=16> */
[----:B-1----:R-:W-:Y:S01]  /*b930*/  LEA R4, P2, R13, R4, 0x2 ;  /* 0x000000040d047211 */ /* 0x002fe200078410ff */
        /* <DEDUP_REMOVED lines=16> */
.L_x_1841:
[----:B------:R-:W-:Y:S05]  /*ba40*/  @P0 BRA `(.L_x_1822) ;  /* 0x00000000001c0947 */ /* 0x000fea0003800000 */
[----:B------:R-:W2:Y:S02]  /*ba50*/  S2R R4, SR_TID.X ;  /* 0x0000000000047919 */ /* 0x000ea40000002100 */
[----:B--2---:R-:W-:Y:S01]  /*ba60*/  LOP3.LUT R5, R4, 0x1f, RZ, 0xc0, !PT ;  /* 0x0000001f04057812 */ /* 0x004fe200078ec0ff */
[----:B------:R-:W-:-:S03]  /*ba70*/  IMAD.MOV.U32 R4, RZ, RZ, 0x4100 ;  /* 0x00004100ff047424 */ /* 0x000fc600078e00ff */
[----:B------:R-:W-:Y:S01]  /*ba80*/  ISETP.NE.AND P0, PT, R5, RZ, PT ;  /* 0x000000ff0500720c */ /* 0x000fe20003f05270 */
[----:B------:R2:W-:-:S12]  /*ba90*/  SYNCS.ARRIVE.TRANS64 RZ, [R15+URZ+0x30818], R4 ;  /* 0x030818040fff79a7 */ /* 0x0005d8000800003f */
[----:B--2---:R-:W-:Y:S05]  /*baa0*/  @!P0 BRA `(.L_x_1822) ;  /* 0x0000000000048947 */ /* 0x004fea0003800000 */
[----:B------:R-:W-:Y:S01]  /*bab0*/  BPT.TRAP 0x1 ;  /* 0x000000040000795c */ /* 0x000fe20000300000 */
.L_x_1822:
[----:B------:R2:W5:Y:S01]  /*bac0*/  LDL.LU R4, [R1] ;  /* 0x0000000001047983 */ /* 0x0005620000300800 */
[----:B------:R-:W-:Y:S01]  /*bad0*/  R2UR UR27, R0 ;  /* 0x00000000001b72ca */ /* 0x000fe200000e0000 */
[----:B------:R-:W-:Y:S01]  /*bae0*/  UMOV UR30, 0x0 ;  /* 0x00000000001e7882 */ /* 0x000fe20000000000 */
[----:B------:R-:W-:Y:S01]  /*baf0*/  R2UR UR32, R15 ;  /* 0x000000000f2072ca */ /* 0x000fe200000e0000 */
[----:B------:R-:W-:Y:S01]  /*bb00*/  UMOV UR31, 0x14f00000 ;  /* 0x14f00000001f7882 */ /* 0x000fe20000000000 */
[----:B------:R-:W-:Y:S01]  /*bb10*/  R2UR UR9, R3 ;  /* 0x00000000030972ca */ /* 0x000fe200000e0000 */
[----:B------:R-:W-:Y:S01]  /*bb20*/  UMOV UR26, URZ ;  /* 0x0000003f001a7c82 */ /* 0x000fe20008000000 */
[----:B------:R-:W-:Y:S01]  /*bb30*/  UMOV UR28, UR20 ;  /* 0x00000014001c7c82 */ /* 0x000fe20008000000 */
[----:B------:R-:W-:Y:S01]  /*bb40*/  UMOV UR29, UR21 ;  /* 0x00000015001d7c82 */ /* 0x000fe20008000000 */
[----:B------:R-:W-:Y:S01]  /*bb50*/  UMOV UR18, 0x40 ;  /* 0x0000004000127882 */ /* 0x000fe20000000000 */
[----:B------:R-:W-:-:S04]  /*bb60*/  UMOV UR10, 0x10 ;  /* 0x00000010000a7882 */ /* 0x000fc80000000000 */
[----:B------:R-:W-:Y:S02]  /*bb70*/  UIADD3 UR27, UR27, 0x40, URZ ;  /* 0x000000401b1b7890 */ /* 0x000fe4000fffe03f */
[----:B------:R-:W-:Y:S02]  /*bb80*/  UIADD3 UR24, UR32, 0x1c000, URZ ;  /* 0x0001c00020187890 */ /* 0x000fe4000fffe03f */
[----:B------:R-:W-:Y:S02]  /*bb90*/  UIADD3 UR8, UP0, UR27, UR22, URZ ;  /* 0x000000161b087290 */ /* 0x000fe4000ff1e03f */
[----:B------:R-:W-:Y:S01]  /*bba0*/  IMAD.U32 R5, RZ, RZ, UR27 ;  /* 0x0000001bff057e24 */ /* 0x000fe2000f8e00ff */
[----:B------:R-:W-:Y:S02]  /*bbb0*/  UIADD3 UR25, UR32, 0x30818, URZ ;  /* 0x0003081820197890 */ /* 0x000fe4000fffe03f */
[----:B------:R-:W-:Y:S01]  /*bbc0*/  UIADD3 UR27, UR27, UR7, URZ ;  /* 0x000000071b1b7290 */ /* 0x000fe2000fffe03f */
[----:B------:R-:W-:Y:S01]  /*bbd0*/  PLOP3.LUT P0, PT, PT, PT, UP0, 0x80, 0x0 ;  /* 0x000000000000781c */ /* 0x000fe20003f0f008 */
[----:B------:R-:W-:Y:S01]  /*bbe0*/  IMAD.U32 R0, RZ, RZ, UR8 ;  /* 0x00000008ff007e24 */ /* 0x000fe2000f8e00ff */
[----:B------:R-:W-:Y:S01]  /*bbf0*/  R2UR UR8, R2 ;  /* 0x00000000020872ca */ /* 0x000fe200000e0000 */
[----:B------:R-:W-:Y:S01]  /*bc00*/  UIADD3 UR16, UR32, 0x1e000, URZ ;  /* 0x0001e00020107890 */ /* 0x000fe2000fffe03f */
[----:B------:R-:W-:Y:S01]  /*bc10*/  LEA.HI.X.SX32 R5, R5, R14, 0x1, P0 ;  /* 0x0000000e05057211 */ /* 0x000fe200000f0eff */
[----:B------:R-:W-:Y:S01]  /*bc20*/  UIADD3 UR32, UR32, 0x28100, URZ ;  /* 0x0002810020207890 */ /* 0x000fe2000fffe03f */
[C---:B------:R-:W-:Y:S01]  /*bc30*/  LEA R9, P0, R0.reuse, R9, 0x2 ;  /* 0x0000000900097211 */ /* 0x040fe200078010ff */
[----:B------:R-:W-:Y:S01]  /*bc40*/  UMOV UR17, UR25 ;  /* 0x0000001900117c82 */ /* 0x000fe20008000000 */
[----:B------:R-:W-:Y:S01]  /*bc50*/  UMOV UR19, UR27 ;  /* 0x0000001b00137c82 */ /* 0x000fe20008000000 */
[----:B------:R-:W-:Y:S01]  /*bc60*/  UMOV UR33, UR25 ;  /* 0x0000001900217c82 */ /* 0x000fe20008000000 */
[----:B------:R-:W-:-:S02]  /*bc70*/  LEA.HI.X R8, R0, R8, R5, 0x2, P0 ;  /* 0x0000000800087211 */ /* 0x000fc400000f1405 */
[----:B------:R-:W-:Y:S02]  /*bc80*/  R2UR UR34, R9 ;  /* 0x00000000092272ca */ /* 0x000fe400000e0000 */
[----:B------:R-:W-:Y:S01]  /*bc90*/  R2UR UR35, R8 ;  /* 0x00000000082372ca */ /* 0x000fe200000e0000 */
[----:B------:R2:W-:Y:S01]  /*bca0*/  UTMALDG.4D [UR24], [UR8], desc[UR30] ;  /* 0x00001e18080075b4 */ /* 0x0005e20008019000 */
[----:B------:R2:W-:Y:S11]  /*bcb0*/  UTMALDG.4D [UR16], [UR8], desc[UR30] ;  /* 0x00001e10080075b4 */ /* 0x0005f60008019000 */
[----:B------:R2:W-:Y:S02]  /*bcc0*/  UBLKCP.S.G [UR32], [UR34], UR10 ;  /* 0x00000020220073ba */ /* 0x0005e4000800020a */
[----:B--2---:R-:W-:-:S07]  /*bcd0*/  IMAD.MOV.U32 R16, RZ, RZ, 0x1 ;  /* 0x00000001ff107424 */ /* 0x004fce00078e00ff */
.L_x_1808:
[----:B------:R-:W1:Y:S01]  /*bce0*/  S2R R0, SR_TID.X ;  /* 0x0000000000007919 */ /* 0x000e620000002100 */
[----:B------:R-:W-:Y:S01]  /*bcf0*/  IMAD R3, R16, 0x8, R15 ;  /* 0x0000000810037824 */ /* 0x000fe200078e020f */
[----:B-1----:R-:W-:Y:S02]  /*bd00*/  LOP3.LUT R2, R0, 0x7f, RZ, 0xc0, !PT ;  /* 0x0000007f00027812 */ /* 0x002fe400078ec0ff */
[----:B------:R-:W-:Y:S02]  /*bd10*/  SHF.L.U32 R0, R10, 0x1f, RZ ;  /* 0x0000001f0a007819 */ /* 0x000fe400000006ff */
[----:B------:R-:W-:Y:S02]  /*bd20*/  ISETP.NE.AND P1, PT, R2, RZ, PT ;  /* 0x000000ff0200720c */ /* 0x000fe40003f25270 */
[----:B------:R-:W1:Y:S02]  /*bd30*/  SYNCS.PHASECHK.TRANS64.TRYWAIT P0, [R3+URZ+0x30840], R0 ;  /* 0x03084000030075a7 */ /* 0x000e64000800017f */
[----:B-1----:R-:W-:Y:S09]  /*bd40*/  @!P0 BRA `(.L_x_1823) ;  /* 0x0000000800548947 */ /* 0x002ff20003800000 */
.L_x_1842:
[----:B------:R-:W-:Y:S05]  /*bd50*/  @P1 BRA `(.L_x_1824) ;  /* 0x0000000000181947 */ /* 0x000fea0003800000 */
[----:B------:R-:W1:Y:S01]  /*bd60*/  S2R R2, SR_TID.X ;  /* 0x0000000000027919 */ /* 0x000e620000002100 */
[----:B------:R-:W-:-:S04]  /*bd70*/  IMAD.MOV.U32 R0, RZ, RZ, 0x4100 ;  /* 0x00004100ff007424 */ /* 0x000fc800078e00ff */
[----:B------:R1:W-:Y:S02]  /*bd80*/  SYNCS.ARRIVE.TRANS64 RZ, [R3+URZ+0x30830], R0 ;  /* 0x0308300003ff79a7 */ /* 0x0003e4000800003f */
[----:B-1----:R-:W-:-:S13]  /*bd90*/  LOP3.LUT P0, RZ, R2, 0x1f, RZ, 0xc0, !PT ;  /* 0x0000001f02ff7812 */ /* 0x002fda000780c0ff */
[----:B------:R-:W-:Y:S05]  /*bda0*/  @!P0 BRA `(.L_x_1824) ;  /* 0x0000000000048947 */ /* 0x000fea0003800000 */
[----:B------:R-:W-:Y:S01]  /*bdb0*/  BPT.TRAP 0x1 ;  /* 0x000000040000795c */ /* 0x000fe20000300000 */
.L_x_1824:
[----:B-----5:R-:W-:Y:S01]  /*bdc0*/  R2UR UR27, R4 ;  /* 0x00000000041b72ca */ /* 0x020fe200000e0000 */
[C-C-:B------:R-:W-:Y:S01]  /*bdd0*/  IMAD R0, R16.reuse, 0x4000, R15.reuse ;  /* 0x0000400010007824 */ /* 0x140fe200078e020f */
[----:B------:R-:W-:Y:S01]  /*bde0*/  R2UR UR17, R11 ;  /* 0x000000000b1172ca */ /* 0x000fe200000e0000 */
[----:B--234-:R-:W-:Y:S01]  /*bdf0*/  IMAD R15, R16, 0x100, R15 ;  /* 0x00000100100f7824 */ /* 0x01cfe200078e020f */
        /* <DEDUP_REMOVED lines=16> */
[----:B------:R-:W-:Y:S02]  /*bf00*/  ULEA.HI.X.SX32 UR17, UR27, UR17, 0x1, UP0 ;  /* 0x000000111b117291 */ /* 0x000fe400080f0e3f */
[----:B------:R-:W-:Y:S01]  /*bf10*/  ULEA UR30, UP0, UR18, UR30, 0x2 ;  /* 0x0000001e121e7291 */ /* 0x000fe2000f80103f */
[C---:B------:R-:W-:Y:S01]  /*bf20*/  ISETP.NE.AND P0, PT, R0.reuse, 0x2, PT ;  /* 0x000000020000780c */ /* 0x040fe20003f05270 */
[----:B------:R-:W-:Y:S02]  /*bf30*/  UIADD3 UR27, UR27, UR7, URZ ;  /* 0x000000071b1b7290 */ /* 0x000fe4000fffe03f */
[----:B------:R-:W-:Y:S01]  /*bf40*/  UIADD3 UR24, UR16, 0x20000, URZ ;  /* 0x0002000010187890 */ /* 0x000fe2000fffe03f */
[----:B------:R-:W-:Y:S01]  /*bf50*/  SEL R3, RZ, 0x1, P0 ;  /* 0x00000001ff037807 */ /* 0x000fe20000000000 */
[----:B------:R-:W-:Y:S01]  /*bf60*/  UIADD3 UR16, UR16, 0x22000, URZ ;  /* 0x0002200010107890 */ /* 0x000fe2000fffe03f */
[----:B------:R-:W-:Y:S01]  /*bf70*/  SEL R0, R0, RZ, P0 ;  /* 0x000000ff00007207 */ /* 0x000fe20000000000 */
[----:B------:R-:W-:Y:S01]  /*bf80*/  ULEA.HI.X UR31, UR18, UR31, UR17, 0x2, UP0 ;  /* 0x0000001f121f7291 */ /* 0x000fe200080f1411 */
[----:B------:R-:W-:Y:S01]  /*bf90*/  LOP3.LUT R10, R10, R3, RZ, 0x3c, !PT ;  /* 0x000000030a0a7212 */ /* 0x000fe200078e3cff */
[----:B------:R-:W-:Y:S01]  /*bfa0*/  UIADD3 UR34, UR10, 0x28200, URZ ;  /* 0x000282000a227890 */ /* 0x000fe2000fffe03f */
        /* <DEDUP_REMOVED lines=10> */
.L_x_1805:
[----:B------:R-:W-:Y:S05]  /*c050*/  BSYNC B0 ;  /* 0x0000000000007941 */ /* 0x000fea0003800000 */
.L_x_1800:
[----:B------:R-:W-:-:S03]  /*c060*/  UMOV UR8, 0xffffffff ;  /* 0xffffffff00087882 */ /* 0x000fc60000000000 */
[----:B------:R-:W-:Y:S05]  /*c070*/  BRA.DIV UR8, `(.L_x_1825) ;  /* 0x00000006089c7947 */ /* 0x000fea000b800000 */
[----:B------:R-:W-:-:S13]  /*c080*/  ELECT P6, URZ, PT ;  /* 0x00000000003f782f */ /* 0x000fda00038c0000 */
.L_x_1845:
[----:B------:R-:W-:Y:S05]  /*c090*/  @!P6 BRA `(.L_x_1680) ;  /* 0x000000000084e947 */ /* 0x000fea0003800000 */
[----:B------:R-:W-:-:S06]  /*c0a0*/  ULOP3.LUT UR8, UR38, 0x2, URZ, 0xfc, !UPT ;  /* 0x0000000226087892 */ /* 0x000fcc000f8efc3f */
[----:B------:R-:W-:-:S05]  /*c0b0*/  IMAD.U32 R2, RZ, RZ, UR8 ;  /* 0x00000008ff027e24 */ /* 0x000fca000f8e00ff */
[----:B------:R-:W-:-:S13]  /*c0c0*/  ISETP.NE.AND P2, PT, R2, 0x3, PT ;  /* 0x000000030200780c */ /* 0x000fda0003f45270 */
[----:B------:R-:W-:Y:S05]  /*c0d0*/  @!P2 BRA `(.L_x_1826) ;  /* 0x000000000004a947 */ /* 0x000fea0003800000 */
[----:B---3--:R-:W-:Y:S01]  /*c0e0*/  BPT.TRAP 0x1 ;  /* 0x000000040000795c */ /* 0x008fe20000300000 */
.L_x_1826:
        /* <DEDUP_REMOVED lines=15> */
.L_x_1846:
[----:B------:R-:W2:Y:S02]  /*c1e0*/  SYNCS.PHASECHK.TRANS64.TRYWAIT P0, [R3+URZ], R2 ;  /* 0x00000002030075a7 */ /* 0x000ea4000800017f */
[----:B--2---:R-:W-:Y:S05]  /*c1f0*/  @!P0 BRA `(.L_x_1828) ;  /* 0x0000000400708947 */ /* 0x004fea0003800000 */
.L_x_1847:
[----:B------:R-:W-:Y:S05]  /*c200*/  @!P2 BRA `(.L_x_1829) ;  /* 0x000000000004a947 */ /* 0x000fea0003800000 */
[----:B---3--:R-:W-:Y:S01]  /*c210*/  BPT.TRAP 0x1 ;  /* 0x000000040000795c */ /* 0x008fe20000300000 */
.L_x_1829:
[----:B--2---:R-:W-:-:S04]  /*c220*/  VIADD R3, R8, 0x30840 ;  /* 0x0003084008037836 */ /* 0x004fc80000000000 */
[----:B------:R-:W-:-:S04]  /*c230*/  IMAD R5, R0, 0x8, R3 ;  /* 0x0000000800057824 */ /* 0x000fc800078e0203 */
[----:B------:R-:W2:Y:S02]  /*c240*/  SYNCS.PHASECHK.TRANS64.TRYWAIT P0, [R5+URZ], R4 ;  /* 0x00000004050075a7 */ /* 0x000ea4000800017f */
[----:B--2---:R-:W-:Y:S05]  /*c250*/  @!P0 BRA `(.L_x_1830) ;  /* 0x00000004006c8947 */ /* 0x004fea0003800000 */
.L_x_1848:
[----:B------:R-:W-:-:S07]  /*c260*/  IMAD R3, R6, 0x8, R3 ;  /* 0x0000000806037824 */ /* 0x000fce00078e0203 */
.L_x_1831:
[----:B----4-:R4:W1:Y:S02]  /*c270*/  SYNCS.PHASECHK.TRANS64.TRYWAIT P0, [R3+URZ], R2 ;  /* 0x00000002030075a7 */ /* 0x010864000800017f */
[----:B-1----:R-:W-:Y:S05]  /*c280*/  @!P0 NANOSLEEP.SYNCS 0x989680 ;  /* 0x009896800000895d */ /* 0x002fea0003900000 */
[----:B------:R-:W1:Y:S02]  /*c290*/  @!P0 SYNCS.PHASECHK.TRANS64 P0, [R3+URZ], R2 ;  /* 0x00000002030085a7 */ /* 0x000e64000800007f */
[----:B-1----:R-:W-:Y:S05]  /*c2a0*/  @!P0 BRA `(.L_x_1831) ;  /* 0xfffffffc00f08947 */ /* 0x002fea000383ffff */
.L_x_1680:
[----:B---3--:R-:W-:Y:S05]  /*c2b0*/  BSYNC B6 ;  /* 0x0000000000067941 */ /* 0x008fea0003800000 */
.L_x_1674:
[----:B------:R-:W-:Y:S05]  /*c2c0*/  EXIT ;  /* 0x000000000000794d */ /* 0x000fea0003800000 */
.L_x_1691:
[----:B------:R-:W-:Y:S02]  /*c2d0*/  IMAD.MOV.U32 R12, RZ, RZ, RZ ;  /* 0x000000ffff0c7224 */ /* 0x000fe400078e00ff */
[----:B------:R-:W-:Y:S02]  /*c2e0*/  IMAD.MOV.U32 R11, RZ, RZ, 0x1f ;  /* 0x0000001fff0b7424 */ /* 0x000fe400078e00ff */
[----:B------:R-:W-:-:S07]  /*c2f0*/  IMAD.MOV.U32 R15, RZ, RZ, -0x1 ;  /* 0xffffffffff0f7424 */ /* 0x000fce00078e00ff */
[----:B------:R-:W-:Y:S05]  /*c300*/  WARPSYNC.COLLECTIVE R15, `(.L_x_1832) ;  /* 0x000000000f087348 */ /* 0x000fea0003c00000 */
[----:B------:R1:W2:Y:S02]  /*c310*/  SHFL.IDX P6, R14, R13, R12, R11 ;  /* 0x0000000c0d0e7389 */ /* 0x0002a400000c000b */
[----:B-12---:R-:W-:Y:S01]  /*c320*/  ENDCOLLECTIVE ;  /* 0x000000000000791b */ /* 0x006fe20003800000 */
.L_x_1832:
[----:B------:R-:W-:Y:S05]  /*c330*/  BRA `(.L_x_1833) ;  /* 0xffffff5000c87947 */ /* 0x000fea000383ffff */
.L_x_1693:
        /* <DEDUP_REMOVED lines=8> */
.L_x_1697:
[----:B---3--:R3:W4:Y:S02]  /*c3c0*/  SYNCS.PHASECHK.TRANS64.TRYWAIT P0, [R0+URZ+0x30810], R191 ;  /* 0x030810bf000075a7 */ /* 0x008724000800017f */
[----:B----4-:R-:W-:Y:S05]  /*c3d0*/  @!P0 NANOSLEEP.SYNCS 0x989680 ;  /* 0x009896800000895d */ /* 0x010fea0003900000 */
[----:B------:R-:W4:Y:S02]  /*c3e0*/  @!P0 SYNCS.PHASECHK.TRANS64 P0, [R0+URZ+0x30810], R191 ;  /* 0x030810bf000085a7 */ /* 0x000f24000800007f */
[----:B----4-:R-:W-:Y:S05]  /*c3f0*/  @!P0 BRA `(.L_x_1697) ;  /* 0xfffffffc00f08947 */ /* 0x010fea000383ffff */
[----:B------:R-:W-:Y:S05]  /*c400*/  BRA `(.L_x_1696) ;  /* 0xffffff5800b07947 */ /* 0x000fea000383ffff */
.L_x_1701:
[----:B--2---:R2:W1:Y:S02]  /*c410*/  SYNCS.PHASECHK.TRANS64.TRYWAIT P0, [R0+URZ+0x30830], R191 ;  /* 0x030830bf000075a7 */ /* 0x004464000800017f */
[----:B-1----:R-:W-:Y:S05]  /*c420*/  @!P0 NANOSLEEP.SYNCS 0x989680 ;  /* 0x009896800000895d */ /* 0x002fea0003900000 */
[----:B------:R-:W1:Y:S02]  /*c430*/  @!P0 SYNCS.PHASECHK.TRANS64 P0, [R0+URZ+0x30830], R191 ;  /* 0x030830bf000085a7 */ /* 0x000e64000800007f */
[----:B-1----:R-:W-:Y:S05]  /*c440*/  @!P0 BRA `(.L_x_1701) ;  /* 0xfffffffc00f08947 */ /* 0x002fea000383ffff */
[----:B------:R-:W-:Y:S05]  /*c450*/  BRA `(.L_x_1700) ;  /* 0xffffff6000c87947 */ /* 0x000fea000383ffff */
.L_x_1806:
[----:B-1----:R1:W2:Y:S02]  /*c460*/  SYNCS.PHASECHK.TRANS64.TRYWAIT P0, [R15+URZ+0x30820], R0 ;  /* 0x030820000f0075a7 */ /* 0x0022a4000800017f */
[----:B--2---:R-:W-:Y:S05]  /*c470*/  @!P0 NANOSLEEP.SYNCS 0x989680 ;  /* 0x009896800000895d */ /* 0x004fea0003900000 */
[----:B------:R-:W2:Y:S02]  /*c480*/  @!P0 SYNCS.PHASECHK.TRANS64 P0, [R15+URZ+0x30820], R0 ;  /* 0x030820000f0085a7 */ /* 0x000ea4000800007f */
[----:B--2---:R-:W-:Y:S05]  /*c490*/  @!P0 BRA `(.L_x_1806) ;  /* 0xfffffffc00f08947 */ /* 0x004fea000383ffff */
[----:B------:R-:W-:Y:S05]  /*c4a0*/  BRA `(.L_x_1834) ;  /* 0xffffffe0001c7947 */ /* 0x000fea000383ffff */
.L_x_1810:
[----:B--2---:R2:W3:Y:S02]  /*c4b0*/  SYNCS.PHASECHK.TRANS64.TRYWAIT P1, [R15+URZ+0x30840], R18 ;  /* 0x030840120f0075a7 */ /* 0x0044e4000802017f */
[----:B---3--:R-:W-:Y:S05]  /*c4c0*/  @!P1 NANOSLEEP.SYNCS 0x989680 ;  /* 0x009896800000995d */ /* 0x008fea0003900000 */
[----:B------:R-:W3:Y:S02]  /*c4d0*/  @!P1 SYNCS.PHASECHK.TRANS64 P1, [R15+URZ+0x30840], R18 ;  /* 0x030840120f0095a7 */ /* 0x000ee4000802007f */
[----:B---3--:R-:W-:Y:S05]  /*c4e0*/  @!P1 BRA `(.L_x_1810) ;  /* 0xfffffffc00f09947 */ /* 0x008fea000383ffff */
[----:B------:R-:W-:Y:S05]  /*c4f0*/  BRA `(.L_x_1835) ;  /* 0xffffffe400d47947 */ /* 0x000fea000383ffff */
.L_x_1812:
[----:B-1----:R1:W3:Y:S02]  /*c500*/  SYNCS.PHASECHK.TRANS64.TRYWAIT P1, [R15+URZ+0x30828], R18 ;  /* 0x030828120f0075a7 */ /* 0x0022e4000802017f */
[----:B---3--:R-:W-:Y:S05]  /*c510*/  @!P1 NANOSLEEP.SYNCS 0x989680 ;  /* 0x009896800000995d */ /* 0x008fea0003900000 */
[----:B------:R-:W3:Y:S02]  /*c520*/  @!P1 SYNCS.PHASECHK.TRANS64 P1, [R15+URZ+0x30828], R18 ;  /* 0x030828120f0095a7 */ /* 0x000ee4000802007f */
[----:B---3--:R-:W-:Y:S05]  /*c530*/  @!P1 BRA `(.L_x_1812) ;  /* 0xfffffffc00f09947 */ /* 0x008fea000383ffff */
[----:B------:R-:W-:Y:S05]  /*c540*/  BRA `(.L_x_1836) ;  /* 0xffffffe800747947 */ /* 0x000fea000383ffff */
.L_x_1814:
[----:B---3--:R3:W4:Y:S02]  /*c550*/  SYNCS.PHASECHK.TRANS64.TRYWAIT P1, [R15+URZ+0x30848], R18 ;  /* 0x030848120f0075a7 */ /* 0x008724000802017f */
[----:B----4-:R-:W-:Y:S05]  /*c560*/  @!P1 NANOSLEEP.SYNCS 0x989680 ;  /* 0x009896800000995d */ /* 0x010fea0003900000 */
[----:B------:R-:W4:Y:S02]  /*c570*/  @!P1 SYNCS.PHASECHK.TRANS64 P1, [R15+URZ+0x30848], R18 ;  /* 0x030848120f0095a7 */ /* 0x000f24000802007f */
[----:B----4-:R-:W-:Y:S05]  /*c580*/  @!P1 BRA `(.L_x_1814) ;  /* 0xfffffffc00f09947 */ /* 0x010fea000383ffff */
[----:B------:R-:W-:Y:S05]  /*c590*/  BRA `(.L_x_1837) ;  /* 0xffffffec00147947 */ /* 0x000fea000383ffff */
.L_x_1816:
[----:B------:R-:W-:-:S07]  /*c5a0*/  SHF.L.U32 R4, R10, 0x1f, RZ ;  /* 0x0000001f0a047819 */ /* 0x000fce00000006ff */
.L_x_1838:
[----:B----4-:R4:W1:Y:S02]  /*c5b0*/  SYNCS.PHASECHK.TRANS64.TRYWAIT P1, [R15+URZ+0x30820], R4 ;  /* 0x030820040f0075a7 */ /* 0x010864000802017f */
[----:B-1----:R-:W-:Y:S05]  /*c5c0*/  @!P1 NANOSLEEP.SYNCS 0x989680 ;  /* 0x009896800000995d */ /* 0x002fea0003900000 */
[----:B------:R-:W1:Y:S02]  /*c5d0*/  @!P1 SYNCS.PHASECHK.TRANS64 P1, [R15+URZ+0x30820], R4 ;  /* 0x030820040f0095a7 */ /* 0x000e64000802007f */
[----:B-1----:R-:W-:Y:S05]  /*c5e0*/  @!P1 BRA `(.L_x_1838) ;  /* 0xfffffffc00f09947 */ /* 0x002fea000383ffff */
[----:B------:R-:W-:Y:S05]  /*c5f0*/  BRA `(.L_x_1839) ;  /* 0xffffffec00987947 */ /* 0x000fea000383ffff */
.L_x_1819:
[----:B----4-:R4:W1:Y:S02]  /*c600*/  SYNCS.PHASECHK.TRANS64.TRYWAIT P1, [R15+URZ+0x30840], R12 ;  /* 0x0308400c0f0075a7 */ /* 0x010864000802017f */
[----:B-1----:R-:W-:Y:S05]  /*c610*/  @!P1 NANOSLEEP.SYNCS 0x989680 ;  /* 0x009896800000995d */ /* 0x002fea0003900000 */
[----:B------:R-:W1:Y:S02]  /*c620*/  @!P1 SYNCS.PHASECHK.TRANS64 P1, [R15+URZ+0x30840], R12 ;  /* 0x0308400c0f0095a7 */ /* 0x000e64000802007f */
[----:B-1----:R-:W-:Y:S05]  /*c630*/  @!P1 BRA `(.L_x_1819) ;  /* 0xfffffffc00f09947 */ /* 0x002fea000383ffff */
[----:B------:R-:W-:Y:S05]  /*c640*/  BRA `(.L_x_1840) ;  /* 0xfffffff000547947 */ /* 0x000fea000383ffff */
.L_x_1821:
[----:B-1----:R1:W2:Y:S02]  /*c650*/  SYNCS.PHASECHK.TRANS64.TRYWAIT P1, [R15+URZ+0x30828], R12 ;  /* 0x0308280c0f0075a7 */ /* 0x0022a4000802017f */
[----:B--2---:R-:W-:Y:S05]  /*c660*/  @!P1 NANOSLEEP.SYNCS 0x989680 ;  /* 0x009896800000995d */ /* 0x004fea0003900000 */
[----:B------:R-:W2:Y:S02]  /*c670*/  @!P1 SYNCS.PHASECHK.TRANS64 P1, [R15+URZ+0x30828], R12 ;  /* 0x0308280c0f0095a7 */ /* 0x000ea4000802007f */
[----:B--2---:R-:W-:Y:S05]  /*c680*/  @!P1 BRA `(.L_x_1821) ;  /* 0xfffffffc00f09947 */ /* 0x004fea000383ffff */
[----:B------:R-:W-:Y:S05]  /*c690*/  BRA `(.L_x_1841) ;  /* 0xfffffff000e87947 */ /* 0x000fea000383ffff */
.L_x_1823:
[----:B------:R1:W1:Y:S02]  /*c6a0*/  SYNCS.PHASECHK.TRANS64.TRYWAIT P0, [R3+URZ+0x30840], R0 ;  /* 0x03084000030075a7 */ /* 0x000264000800017f */
[----:B-1----:R-:W-:Y:S05]  /*c6b0*/  @!P0 NANOSLEEP.SYNCS 0x989680 ;  /* 0x009896800000895d */ /* 0x002fea0003900000 */
[----:B------:R-:W1:Y:S02]  /*c6c0*/  @!P0 SYNCS.PHASECHK.TRANS64 P0, [R3+URZ+0x30840], R0 ;  /* 0x03084000030085a7 */ /* 0x000e64000800007f */
[----:B-1----:R-:W-:Y:S05]  /*c6d0*/  @!P0 BRA `(.L_x_1823) ;  /* 0xfffffffc00f08947 */ /* 0x002fea000383ffff */
[----:B------:R-:W-:Y:S05]  /*c6e0*/  BRA `(.L_x_1842) ;  /* 0xfffffff400987947 */ /* 0x000fea000383ffff */
.L_x_1825:
[----:B------:R-:W-:Y:S01]  /*c6f0*/  BSSY B0, `(.L_x_1843) ;  /* 0x0000006000007945 */ /* 0x000fe20003800000 */
[----:B------:R-:W-:-:S07]  /*c700*/  IMAD.MOV.U32 R15, RZ, RZ, -0x1 ;  /* 0xffffffffff0f7424 */ /* 0x000fce00078e00ff */
[----:B---3--:R-:W-:Y:S05]  /*c710*/  WARPSYNC.COLLECTIVE R15, `(.L_x_1844) ;  /* 0x000000000f0c7348 */ /* 0x008fea0003c00000 */
[----:B------:R-:W-:Y:S02]  /*c720*/  ELECT P6, UR62, PT ;  /* 0x00000000003e782f */ /* 0x000fe400038c0000 */
[----:B------:R-:W-:Y:S01]  /*c730*/  MOV R14, UR62 ;  /* 0x0000003e000e7c02 */ /* 0x000fe20008000f00 */
[----:B---3--:R-:W-:Y:S10]  /*c740*/  ENDCOLLECTIVE ;  /* 0x000000000000791b */ /* 0x008ff40003800000 */
.L_x_1844:
[----:B------:R-:W-:Y:S05]  /*c750*/  BSYNC B0 ;  /* 0x0000000000007941 */ /* 0x000fea0003800000 */
.L_x_1843:
[----:B------:R-:W-:Y:S05]  /*c760*/  BRA `(.L_x_1845) ;  /* 0xfffffff800487947 */ /* 0x000fea000383ffff */
.L_x_1827:
[----:B-1----:R1:W2:Y:S02]  /*c770*/  SYNCS.PHASECHK.TRANS64.TRYWAIT P0, [R7+URZ], R4 ;  /* 0x00000004070075a7 */ /* 0x0022a4000800017f */
[----:B--2---:R-:W-:Y:S05]  /*c780*/  @!P0 NANOSLEEP.SYNCS 0x989680 ;  /* 0x009896800000895d */ /* 0x004fea0003900000 */
[----:B------:R-:W2:Y:S02]  /*c790*/  @!P0 SYNCS.PHASECHK.TRANS64 P0, [R7+URZ], R4 ;  /* 0x00000004070085a7 */ /* 0x000ea4000800007f */
[----:B--2---:R-:W-:Y:S05]  /*c7a0*/  @!P0 BRA `(.L_x_1827) ;  /* 0xfffffffc00f08947 */ /* 0x004fea000383ffff */
[----:B------:R-:W-:Y:S05]  /*c7b0*/  BRA `(.L_x_1846) ;  /* 0xfffffff800887947 */ /* 0x000fea000383ffff */
.L_x_1828:
[----:B--2---:R2:W4:Y:S02]  /*c7c0*/  SYNCS.PHASECHK.TRANS64.TRYWAIT P0, [R3+URZ], R2 ;  /* 0x00000002030075a7 */ /* 0x004524000800017f */
[----:B----4-:R-:W-:Y:S05]  /*c7d0*/  @!P0 NANOSLEEP.SYNCS 0x989680 ;  /* 0x009896800000895d */ /* 0x010fea0003900000 */
[----:B------:R-:W4:Y:S02]  /*c7e0*/  @!P0 SYNCS.PHASECHK.TRANS64 P0, [R3+URZ], R2 ;  /* 0x00000002030085a7 */ /* 0x000f24000800007f */
[----:B----4-:R-:W-:Y:S05]  /*c7f0*/  @!P0 BRA `(.L_x_1828) ;  /* 0xfffffffc00f08947 */ /* 0x010fea000383ffff */
[----:B------:R-:W-:Y:S05]  /*c800*/  BRA `(.L_x_1847) ;  /* 0xfffffff8007c7947 */ /* 0x000fea000383ffff */
.L_x_1830:
[----:B--2---:R2:W4:Y:S02]  /*c810*/  SYNCS.PHASECHK.TRANS64.TRYWAIT P0, [R5+URZ], R4 ;  /* 0x00000004050075a7 */ /* 0x004524000800017f */
[----:B----4-:R-:W-:Y:S05]  /*c820*/  @!P0 NANOSLEEP.SYNCS 0x989680 ;  /* 0x009896800000895d */ /* 0x010fea0003900000 */
[----:B------:R-:W4:Y:S02]  /*c830*/  @!P0 SYNCS.PHASECHK.TRANS64 P0, [R5+URZ], R4 ;  /* 0x00000004050085a7 */ /* 0x000f24000800007f */
[----:B----4-:R-:W-:Y:S05]  /*c840*/  @!P0 BRA `(.L_x_1830) ;  /* 0xfffffffc00f08947 */ /* 0x010fea000383ffff */
[----:B------:R-:W-:Y:S05]  /*c850*/  BRA `(.L_x_1848) ;  /* 0xfffffff800807947 */ /* 0x000fea000383ffff */
.L_x_1849:
        /* <DEDUP_REMOVED lines=10> */
.L_x_3665:


//--------------------- .text._ZN7cutlass13device_kernelIN5flash11enable_sm90INS1_16FlashAttnBwdSm90INS1_25CollectiveMainloopBwdSm90ILi2ELi2ELi2EN4cute5tupleIJNS5_1CILi1EEES8_S8_EEENS6_IJNS7_ILi64EEENS7_ILi128EEESB_EEENS_10bfloat16_tEfNS_4arch4Sm90ELb0ELb1ELb1ELb1ELb1ELb1ELb0ELb0ELi2ELi1ELi2ELi1ELb0EEENS1_21CollectiveEpilogueBwdISC_SD_SF_Li256ELb1ELb0ELi1EEENS1_19SingleTileSchedulerILb1ELb0ELb0ELi128EEEEEEEEEvNT_6ParamsE --------------------------
	.section	.text._ZN7cutlass13device_kernelIN5flash11enable_sm90INS1_16FlashAttnBwdSm90INS1_25CollectiveMainloopBwdSm90ILi2ELi2ELi2EN4cute5tupleIJNS5_1CILi1EEES8_S8_EEENS6_IJNS7_ILi64EEENS7_ILi128EEESB_EEENS_10bfloat16_tEfNS_4arch4Sm90ELb0ELb1ELb1ELb1ELb1ELb1ELb0ELb0ELi2ELi1ELi2ELi1ELb0EEENS1_21CollectiveEpilogueBwdISC_SD_SF_Li256ELb1ELb0ELi1EEENS1_19SingleTileSchedulerILb1ELb0ELb0ELi128EEEEEEEEEvNT_6ParamsE,"ax",@progbits
	.align	128
.text._ZN7cutlass13device_kernelIN5flash11enable_sm90INS1_16FlashAttnBwdSm90INS1_25CollectiveMainloopBwdSm90ILi2ELi2ELi2EN4cute5tupleIJNS5_1CILi1EEES8_S8_EEENS6_IJNS7_ILi64EEENS7_ILi128EEESB_EEENS_10bfloat16_tEfNS_4arch4Sm90ELb0ELb1ELb1ELb1ELb1ELb1ELb0ELb0ELi2ELi1ELi2ELi1ELb0EEENS1_21CollectiveEpilogueBwdISC_SD_SF_Li256ELb1ELb0ELi1EEENS1_19SingleTileSchedulerILb1ELb0ELb0ELi128EEEEEEEEEvNT_6ParamsE:
        .type           _ZN7cutlass13device_kernelIN5flash11enable_sm90INS1_16FlashAttnBwdSm90INS1_25CollectiveMainloopBwdSm90ILi2ELi2ELi2EN4cute5tupleIJNS5_1CILi1EEES8_S8_EEENS6_IJNS7_ILi64EEENS7_ILi128EEESB_EEENS_10bfloat16_tEfNS_4arch4Sm90ELb0ELb1ELb1ELb1ELb1ELb1ELb0ELb0ELi2ELi1ELi2ELi1ELb0EEENS1_21CollectiveEpilogueBwdISC_SD_SF_Li256ELb1ELb0ELi1EEENS1_19SingleTileSchedulerILb1ELb0ELb0ELi128EEEEEEEEEvNT_6ParamsE,@function
        .size           _ZN7cutlass13device_kernelIN5flash11enable_sm90INS1_16FlashAttnBwdSm90INS1_25CollectiveMainloopBwdSm90ILi2ELi2ELi2EN4cute5tupleIJNS5_1CILi1EEES8_S8_EEENS6_IJNS7_ILi64EEENS7_ILi128EEESB_EEENS_10bfloat16_tEfNS_4arch4Sm90ELb0ELb1ELb1ELb1ELb1ELb1ELb0ELb0ELi2ELi1ELi2ELi1ELb0EEENS1_21CollectiveEpilogueBwdISC_SD_SF_Li256ELb1ELb0ELi1EEENS1_19SingleTileSchedulerILb1ELb0ELb0ELi128EEEEEEEEEvNT_6ParamsE,(.L_x_3666 - _ZN7cutlass13device_kernelIN5flash11enable_sm90INS1_16FlashAttnBwdSm90INS1_25CollectiveMainloopBwdSm90ILi2ELi2ELi2EN4cute5tupleIJNS5_1CILi1EEES8_S8_EEENS6_IJNS7_ILi64EEENS7_ILi128EEESB_EEENS_10bfloat16_tEfNS_4arch4Sm90ELb0ELb1ELb1ELb1ELb1ELb1ELb0ELb0ELi2ELi1ELi2ELi1ELb0EEENS1_21CollectiveEpilogueBwdISC_SD_SF_Li256ELb1ELb0ELi1EEENS1_19SingleTileSchedulerILb1ELb0ELb0ELi128EEEEEEEEEvNT_6ParamsE)
        .other          _ZN7cutlass13device_kernelIN5flash11enable_sm90INS1_16FlashAttnBwdSm90INS1_25CollectiveMainloopBwdSm90ILi2ELi2ELi2EN4cute5tupleIJNS5_1CILi1EEES8_S8_EEENS6_IJNS7_ILi64EEENS7_ILi128EEESB_EEENS_10bfloat16_tEfNS_4arch4Sm90ELb0ELb1ELb1ELb1ELb1ELb1ELb0ELb0ELi2ELi1ELi2ELi1ELb0EEENS1_21CollectiveEpilogueBwdISC_SD_SF_Li256ELb1ELb0ELi1EEENS1_19SingleTileSchedulerILb1ELb0ELb0ELi128EEEEEEEEEvNT_6ParamsE,@"STO_CUDA_ENTRY STV_DEFAULT"
_ZN7cutlass13device_kernelIN5flash11enable_sm90INS1_16FlashAttnBwdSm90INS1_25CollectiveMainloopBwdSm90ILi2ELi2ELi2EN4cute5tupleIJNS5_1CILi1EEES8_S8_EEENS6_IJNS7_ILi64EEENS7_ILi128EEESB_EEENS_10bfloat16_tEfNS_4arch4Sm90ELb0ELb1ELb1ELb1ELb1ELb1ELb0ELb0ELi2ELi1ELi2ELi1ELb0EEENS1_21CollectiveEpilogueBwdISC_SD_SF_Li256ELb1ELb0ELi1EEENS1_19SingleTileSchedulerILb1ELb0ELb0ELi128EEEEEEEEEvNT_6ParamsE:
        /* <DEDUP_REMOVED lines=24> */
.L_x_1851:
[----:B------:R-:W-:Y:S05]  /*0180*/  BSYNC B0 ;  /* 0x0000000000007941 */ /* 0x000fea0003800000 */
.L_x_1850:
        /* <DEDUP_REMOVED lines=37> */
.L_x_1852:
        /* <DEDUP_REMOVED lines=22> */
.L_x_1853:
[----:B------:R-:W-:Y:S01]  /*0540*/  PLOP3.LUT P0, PT, PT, PT, UP0, 0x80, 0x0 ;  /* 0x000000000000781c */ /* 0x000fe20003f0f008 */
[----:B------:R-:W-:Y:S01]  /*0550*/  NOP ;  /* 0x0000000000007918 */ /* 0x000fe20000000000 */
[----:B------:R-:W-:Y:S01]  /*0560*/  ULDC.64 UR46, c[0x0][0x208] ;  /* 0x00008200002e7ab9 */ /* 0x000fe20000000a00 */
[----:B------:R-:W-:Y:S01]  /*0570*/  BSSY B6, `(.L_x_1854) ;  /* 0x0000cc5000067945 */ /* 0x000fe20003800000 */
[----:B-12-4-:R-:W-:Y:S09]  /*0580*/  BAR.SYNC.DEFER_BLOCKING 0x0 ;  /* 0x0000000000007b1d */ /* 0x016ff20000010000 */
[----:B------:R-:W-:Y:S05]  /*0590*/  @!P0 BRA `(.L_x_1855) ;  /* 0x00000080006c8947 */ /* 0x000fea0003800000 */
.L_x_1856:
        /* <DEDUP_REMOVED lines=24> */
.L_x_1857:
        /* <DEDUP_REMOVED lines=14> */
.L_x_1859:
[----:B------:R-:W-:-:S05]  /*0800*/  ULDC UR4, c[0x0][0x8bc] ;  /* 0x00022f0000047ab9 */ /* 0x000fca0000000800 */
.L_x_1858:
        /* <DEDUP_REMOVED lines=17> */
.L_x_1861:
        /* <DEDUP_REMOVED lines=14> */
.L_x_1862:
        /* <DEDUP_REMOVED lines=11> */
.L_x_1863:
        /* <DEDUP_REMOVED lines=13> */
.L_x_1864:
        /* <DEDUP_REMOVED lines=84> */
.L_x_1865:
        /* <DEDUP_REMOVED lines=30> */
.L_x_1868:
        /* <DEDUP_REMOVED lines=15> */
.L_x_1867:
        /* <DEDUP_REMOVED lines=22> */
.L_x_1870:
        /* <DEDUP_REMOVED lines=15> */
.L_x_1869:
        /* <DEDUP_REMOVED lines=8> */
.L_x_2041:
        /* <DEDUP_REMOVED lines=23> */
.L_x_1872:
        /* <DEDUP_REMOVED lines=96> */
.L_x_1884:
[----:B------:R-:W-:-:S05]  /*1dd0*/  IMAD.U32 R0, RZ, RZ, UR38 ;  /* 0x00000026ff007e24 */ /* 0x000fca000f8e00ff */
[----:B------:R-:W-:-:S04]  /*1de0*/  LOP3.LUT R0, R0, 0x1, RZ, 0xfc, !PT ;  /* 0x0000000100007812 */ /* 0x000fc800078efcff */
[----:B------:R-:W-:-:S13]  /*1df0*/  ISETP.NE.AND P6, PT, R0, 0x3, PT ;  /* 0x000000030000780c */ /* 0x000fda0003fc5270 */
[----:B-1----:R-:W-:Y:S05]  /*1e00*/  @!P6 BRA `(.L_x_1874) ;  /* 0x000000000004e947 */ /* 0x002fea0003800000 */
[----:B------:R-:W-:Y:S01]  /*1e10*/  BPT.TRAP 0x1 ;  /* 0x000000040000795c */ /* 0x000fe20000300000 */
.L_x_1874:
        /* <DEDUP_REMOVED lines=8> */
.L_x_1875:
[----:B---3--:R-:W-:Y:S05]  /*1ea0*/  @P0 BRA `(.L_x_1876) ;  /* 0x0000000000080947 */ /* 0x008fea0003800000 */
[----:B------:R-:W3:Y:S02]  /*1eb0*/  SYNCS.PHASECHK.TRANS64.TRYWAIT P0, [R0+URZ+0x30810], R191 ;  /* 0x030810bf000075a7 */ /* 0x000ee4000800017f */
[----:B---3--:R-:W-:Y:S05]  /*1ec0*/  @!P0 BRA `(.L_x_1877) ;  /* 0x000000b400008947 */ /* 0x008fea0003800000 */
.L_x_1876:
        /* <DEDUP_REMOVED lines=84> */
.L_x_1878:
[----:B------:R1:W1:Y:S01]  /*2410*/  SYNCS.PHASECHK.TRANS64.TRYWAIT P0, [R0+URZ+0x30830], R191 ;  /* 0x030830bf000075a7 */ /* 0x000262000800017f */
[----:B------:R-:W-:Y:S05]  /*2420*/  @!P6 BRA `(.L_x_1879) ;  /* 0x000000000004e947 */ /* 0x000fea0003800000 */
[----:B------:R-:W-:Y:S01]  /*2430*/  BPT.TRAP 0x1 ;  /* 0x000000040000795c */ /* 0x000fe20000300000 */
.L_x_1879:
        /* <DEDUP_REMOVED lines=52> */
.L_x_1880:
        /* <DEDUP_REMOVED lines=539> */
.L_x_1882:
        /* <DEDUP_REMOVED lines=49> */
.L_x_1883:
        /* <DEDUP_REMOVED lines=78> */
.L_x_1866:
        /* <DEDUP_REMOVED lines=164> */
.L_x_1886:
        /* <DEDUP_REMOVED lines=57> */
.L_x_1888:
[----:B------:R-:W-:Y:S05]  /*5ef0*/  BSYNC B0 ;  /* 0x0000000000007941 */ /* 0x000fea0003800000 */
.L_x_1887:
        /* <DEDUP_REMOVED lines=15> */
.L_x_1890:
[----:B------:R-:W-:Y:S05]  /*5ff0*/  BSYNC B0 ;  /* 0x0000000000007941 */ /* 0x000fea0003800000 */
.L_x_1889:
        /* <DEDUP_REMOVED lines=18> */
.L_x_1892:
[----:B------:R-:W-:Y:S05]  /*6120*/  BSYNC B0 ;  /* 0x0000000000007941 */ /* 0x000fea0003800000 */
.L_x_1891:
        /* <DEDUP_REMOVED lines=17> */
.L_x_1894:
[----:B------:R-:W-:Y:S05]  /*6240*/  BSYNC B0 ;  /* 0x0000000000007941 */ /* 0x000fea0003800000 */
.L_x_1893:
        /* <DEDUP_REMOVED lines=18> */
.L_x_1896:
[----:B------:R-:W-:Y:S05]  /*6370*/  BSYNC B0 ;  /* 0x0000000000007941 */ /* 0x000fea0003800000 */
.L_x_1895:
        /* <DEDUP_REMOVED lines=18> */
.L_x_1898:
[----:B------:R-:W-:Y:S05]  /*64a0*/  BSYNC B0 ;  /* 0x0000000000007941 */ /* 0x000fea0003800000 */
.L_x_1897:
        /* <DEDUP_REMOVED lines=19> */
.L_x_1900:
[----:B------:R-:W-:Y:S05]  /*65e0*/  BSYNC B0 ;  /* 0x0000000000007941 */ /* 0x000fea0003800000 */
.L_x_1899:
        /* <DEDUP_REMOVED lines=21> */
.L_x_1902:
[----:B------:R-:W-:Y:S05]  /*6740*/  BSYNC B0 ;  /* 0x0000000000007941 */ /* 0x000fea0003800000 */
.L_x_1901:
        /* <DEDUP_REMOVED lines=34> */
.L_x_1904:
[----:B------:R-:W-:Y:S05]  /*6970*/  BSYNC B0 ;  /* 0x0000000000007941 */ /* 0x000fea0003800000 */
.L_x_1903:
        /* <DEDUP_REMOVED lines=17> */
.L_x_1906:
[----:B------:R-:W-:Y:S05]  /*6a90*/  BSYNC B0 ;  /* 0x0000000000007941 */ /* 0x000fea0003800000 */
.L_x_1905:
        /* <DEDUP_REMOVED lines=15> */
.L_x_1908:
[----:B------:R-:W-:Y:S05]  /*6b90*/  BSYNC B0 ;  /* 0x0000000000007941 */ /* 0x000fea0003800000 */
.L_x_1907:
        /* <DEDUP_REMOVED lines=15> */
.L_x_1910:
[----:B------:R-:W-:Y:S05]  /*6c90*/  BSYNC B0 ;  /* 0x0000000000007941 */ /* 0x000fea0003800000 */
.L_x_1909:
        /* <DEDUP_REMOVED lines=15> */
.L_x_1912:
[----:B------:R-:W-:Y:S05]  /*6d90*/  BSYNC B0 ;  /* 0x0000000000007941 */ /* 0x000fea0003800000 */
.L_x_1911:
        /* <DEDUP_REMOVED lines=15> */
.L_x_1914:
[----:B------:R-:W-:Y:S05]  /*6e90*/  BSYNC B0 ;  /* 0x0000000000007941 */ /* 0x000fea0003800000 */
.L_x_1913:
        /* <DEDUP_REMOVED lines=15> */
.L_x_1916:
[----:B------:R-:W-:Y:S05]  /*6f90*/  BSYNC B0 ;  /* 0x0000000000007941 */ /* 0x000fea0003800000 */
.L_x_1915:
        /* <DEDUP_REMOVED lines=15> */
.L_x_1885:
        /* <DEDUP_REMOVED lines=45> */
.L_x_1917:
        /* <DEDUP_REMOVED lines=43> */
.L_x_1919:
[----:B------:R-:W-:Y:S05]  /*7610*/  BSYNC B0 ;  /* 0x0000000000007941 */ /* 0x000fea0003800000 */
.L_x_1918:
        /* <DEDUP_REMOVED lines=16> */
.L_x_1921:
[----:B------:R-:W-:Y:S05]  /*7720*/  BSYNC B0 ;  /* 0x0000000000007941 */ /* 0x000fea0003800000 */
.L_x_1920:
        /* <DEDUP_REMOVED lines=16> */
.L_x_1923:
[----:B------:R-:W-:Y:S05]  /*7830*/  BSYNC B0 ;  /* 0x0000000000007941 */ /* 0x000fea0003800000 */
.L_x_1922:
        /* <DEDUP_REMOVED lines=17> */
.L_x_1925:
[----:B------:R-:W-:Y:S05]  /*7950*/  BSYNC B0 ;  /* 0x0000000000007941 */ /* 0x000fea0003800000 */
.L_x_1924:
        /* <DEDUP_REMOVED lines=16> */
.L_x_1927:
[----:B------:R-:W-:Y:S05]  /*7a60*/  BSYNC B0 ;  /* 0x0000000000007941 */ /* 0x000fea0003800000 */
.L_x_1926:
        /* <DEDUP_REMOVED lines=20> */
.L_x_1929:
[----:B------:R-:W-:Y:S05]  /*7bb0*/  BSYNC B0 ;  /* 0x0000000000007941 */ /* 0x000fea0003800000 */
.L_x_1928:
        /* <DEDUP_REMOVED lines=22> */
.L_x_1931:
[----:B------:R-:W-:Y:S05]  /*7d20*/  BSYNC B0 ;  /* 0x0000000000007941 */ /* 0x000fea0003800000 */
.L_x_1930:
        /* <DEDUP_REMOVED lines=17> */
.L_x_1933:
[----:B------:R-:W-:Y:S05]  /*7e40*/  BSYNC B0 ;  /* 0x0000000000007941 */ /* 0x000fea0003800000 */
.L_x_1932:
        /* <DEDUP_REMOVED lines=31> */
.L_x_1935:
[----:B------:R-:W-:Y:S05]  /*8040*/  BSYNC B0 ;  /* 0x0000000000007941 */ /* 0x000fea0003800000 */
.L_x_1934:
        /* <DEDUP_REMOVED lines=16> */
.L_x_1937:
[----:B------:R-:W-:Y:S05]  /*8150*/  BSYNC B0 ;  /* 0x0000000000007941 */ /* 0x000fea0003800000 */
.L_x_1936:
        /* <DEDUP_REMOVED lines=15> */
.L_x_1939:
[----:B------:R-:W-:Y:S05]  /*8250*/  BSYNC B0 ;  /* 0x0000000000007941 */ /* 0x000fea0003800000 */
.L_x_1938:
        /* <DEDUP_REMOVED lines=15> */
.L_x_1941:
[----:B------:R-:W-:Y:S05]  /*8350*/  BSYNC B0 ;  /* 0x0000000000007941 */ /* 0x000fea0003800000 */
.L_x_1940:
        /* <DEDUP_REMOVED lines=15> */
.L_x_1943:
[----:B------:R-:W-:Y:S05]  /*8450*/  BSYNC B0 ;  /* 0x0000000000007941 */ /* 0x000fea0003800000 */
.L_x_1942:
        /* <DEDUP_REMOVED lines=15> */
.L_x_1945:
[----:B------:R-:W-:Y:S05]  /*8550*/  BSYNC B0 ;  /* 0x0000000000007941 */ /* 0x000fea0003800000 */
.L_x_1944:
        /* <DEDUP_REMOVED lines=15> */
.L_x_1947:
[----:B------:R-:W-:Y:S05]  /*8650*/  BSYNC B0 ;  /* 0x0000000000007941 */ /* 0x000fea0003800000 */
.L_x_1946:
        /* <DEDUP_REMOVED lines=15> */
.L_x_1855:
        /* <DEDUP_REMOVED lines=21> */
.L_x_1949:
        /* <DEDUP_REMOVED lines=13> */
.L_x_1951:
[----:B------:R-:W-:-:S05]  /*8970*/  ULDC UR4, c[0x0][0x8bc] ;  /* 0x00022f0000047ab9 */ /* 0x000fca0000000800 */
.L_x_1950:
        /* <DEDUP_REMOVED lines=26> */
[----:B------:R-:W-:Y:S01]  /*8b20*/  ULDC UR10, c[0x0][0x280] ;  /* 0x0000a000000a7ab9 */ /* 0x000fe20000000800 */
[----:B-1----:R-:W-:-:S11]  /*8b30*/  USHF.R.S32.HI UR17, URZ, 0x1f, UR7 ;  /* 0x0000001f3f117899 */ /* 0x002fd60008011407 */
[----:B--2---:R-:W-:Y:S02]  /*8b40*/  @P0 R2UR UR4, R0 ;  /* 0x00000000000402ca */ /* 0x004fe400000e0000 */
[----:B------:R-:W-:-:S04]  /*8b50*/  ISETP.NE.U32.AND P0, PT, RZ, UR8, PT ;  /* 0x00000008ff007c0c */ /* 0x000fc8000bf05070 */
        /* <DEDUP_REMOVED lines=14> */
.L_x_1952:
        /* <DEDUP_REMOVED lines=13> */
.L_x_1953:
        /* <DEDUP_REMOVED lines=12> */
.L_x_1954:
[----:B------:R-:W-:Y:S01]  /*8dd0*/  UIADD3 UR8, -UR11, UR10, UR6 ;  /* 0x0000000a0b087290 */ /* 0x000fe2000fffe106 */
[----:B------:R-:W-:Y:S01]  /*8de0*/  ISETP.LE.AND P0, PT, RZ, UR22, PT ;  /* 0x00000016ff007c0c */ /* 0x000fe2000bf03270 */
[----:B------:R-:W-:Y:S01]  /*8df0*/  ULDC UR9, c[0x0][0x74c] ;  /* 0x0001d30000097ab9 */ /* 0x000fe20000000800 */
[----:B------:R-:W-:Y:S02]  /*8e00*/  USHF.R.S32.HI UR13, URZ, 0x1f, UR16 ;  /* 0x0000001f3f0d7899 */ /* 0x000fe40008011410 */
[----:B------:R-:W-:Y:S02]  /*8e10*/  UIADD3 UR9, UR8, -UR9, URZ ;  /* 0x8000000908097290 */ /* 0x000fe4000fffe03f */
[----:B------:R-:W-:Y:S02]  /*8e20*/  UIADD3 UR8, UR10, 0x3f, URZ ;  /* 0x0000003f0a087890 */ /* 0x000fe4000fffe03f */
[----:B------:R-:W-:Y:S01]  /*8e30*/  USHF.R.S32.HI UR12, URZ, 0x1f, UR9 ;  /* 0x0000001f3f0c7899 */ /* 0x000fe20008011409 */
[----:B------:R-:W-:Y:S01]  /*8e40*/  ULDC UR15, c[0x0][0x288] ;  /* 0x0000a200000f7ab9 */ /* 0x000fe20000000800 */
[----:B------:R-:W-:-:S02]  /*8e50*/  USEL UR20, UR13, URZ, !UP0 ;  /* 0x0000003f0d147287 */ /* 0x000fc4000c000000 */
[----:B------:R-:W-:Y:S02]  /*8e60*/  ULEA.HI UR12, UR12, UR9, URZ, 0x6 ;  /* 0x000000090c0c7291 */ /* 0x000fe4000f8f303f */
[----:B------:R-:W-:Y:S02]  /*8e70*/  USHF.R.S32.HI UR9, URZ, 0x1f, UR8 ;  /* 0x0000001f3f097899 */ /* 0x000fe40008011408 */
[----:B------:R-:W-:Y:S02]  /*8e80*/  USHF.R.S32.HI UR12, URZ, 0x6, UR12 ;  /* 0x000000063f0c7899 */ /* 0x000fe4000801140c */
[----:B------:R-:W-:Y:S02]  /*8e90*/  ULEA.HI UR8, UR9, UR8, URZ, 0x6 ;  /* 0x0000000809087291 */ /* 0x000fe4000f8f303f */
[----:B------:R-:W-:Y:S02]  /*8ea0*/  UIMAD UR13, UR16, UR15, URZ ;  /* 0x0000000f100d72a4 */ /* 0x000fe4000f8e023f */
[----:B------:R-:W-:-:S02]  /*8eb0*/  UISETP.LT.AND UP1, UPT, URZ, UR12, UPT ;  /* 0x0000000c3f00728c */ /* 0x000fc4000bf21270 */
[----:B------:R-:W-:Y:S02]  /*8ec0*/  USHF.R.S32.HI UR8, URZ, 0x6, UR8 ;  /* 0x000000063f087899 */ /* 0x000fe40008011408 */
[----:B------:R-:W-:Y:S02]  /*8ed0*/  USEL UR14, UR16, URZ, !UP0 ;  /* 0x0000003f100e7287 */ /* 0x000fe4000c000000 */
[----:B------:R-:W-:Y:S02]  /*8ee0*/  UIADD3 UR23, UP0, UR13, UR7, URZ ;  /* 0x000000070d177290 */ /* 0x000fe4000ff1e03f */
[----:B------:R-:W-:Y:S01]  /*8ef0*/  USEL UR9, URZ, UR12, !UP1 ;  /* 0x0000000c3f097287 */ /* 0x000fe2000c800000 */
[----:B------:R-:W-:Y:S01]  /*8f00*/  IMAD.U32 R9, RZ, RZ, UR8 ;  /* 0x00000008ff097e24 */ /* 0x000fe2000f8e00ff */
[----:B------:R-:W-:Y:S10]  /*8f10*/  @!P0 BRA `(.L_x_1955) ;  /* 0x0000000000248947 */ /* 0x000ff40003800000 */
[----:B------:R-:W-:-:S03]  /*8f20*/  UIADD3 UR6, UR6, 0xbf, UR10 ;  /* 0x000000bf06067890 */ /* 0x000fc6000fffe00a */
[----:B------:R-:W-:Y:S02]  /*8f30*/  ULDC UR10, c[0x0][0x748] ;  /* 0x0001d200000a7ab9 */ /* 0x000fe40000000800 */
[----:B------:R-:W-:-:S04]  /*8f40*/  UIADD3 UR6, UR6, UR10, -UR11 ;  /* 0x0000000a06067290 */ /* 0x000fc8000fffe80b */
[----:B------:R-:W-:-:S04]  /*8f50*/  USHF.R.S32.HI UR10, URZ, 0x1f, UR6 ;  /* 0x0000001f3f0a7899 */ /* 0x000fc80008011406 */
[----:B------:R-:W-:-:S04]  /*8f60*/  ULEA.HI UR10, UR10, UR6, URZ, 0x6 ;  /* 0x000000060a0a7291 */ /* 0x000fc8000f8f303f */
[----:B------:R-:W-:-:S04]  /*8f70*/  USHF.R.S32.HI UR10, URZ, 0x6, UR10 ;  /* 0x000000063f0a7899 */ /* 0x000fc8000801140a */
[----:B------:R-:W-:-:S04]  /*8f80*/  UISETP.LT.AND UP1, UPT, UR8, UR10, UPT ;  /* 0x0000000a0800728c */ /* 0x000fc8000bf21270 */
[----:B------:R-:W-:-:S06]  /*8f90*/  USEL UR10, UR8, UR10, UP1 ;  /* 0x0000000a080a7287 */ /* 0x000fcc0008800000 */
[----:B------:R-:W-:-:S07]  /*8fa0*/  IMAD.U32 R9, RZ, RZ, UR10 ;  /* 0x0000000aff097e24 */ /* 0x000fce000f8e00ff */
.L_x_1955:
[----:B------:R-:W-:Y:S02]  /*8fb0*/  ISETP.GT.AND P1, PT, R9, UR9, PT ;  /* 0x0000000909007c0c */ /* 0x000fe4000bf24270 */
[----:B------:R-:W-:Y:S01]  /*8fc0*/  ELECT P0, URZ, PT ;  /* 0x00000000003f782f */ /* 0x000fe20003800000 */
[----:B------:R-:W-:-:S10]  /*8fd0*/  ULEA.HI.X.SX32 UR10, UR13, UR17, 0x1, UP0 ;  /* 0x000000110d0a7291 */ /* 0x000fd400080f0e3f */
[----:B------:R-:W-:Y:S05]  /*8fe0*/  @!P1 BRA `(.L_x_1956) ;  /* 0x0000001000849947 */ /* 0x000fea0003800000 */
[----:B------:R-:W1:Y:S01]  /*8ff0*/  S2R R2, SR_TID.X ;  /* 0x0000000000027919 */ /* 0x000e620000002100 */
[----:B------:R-:W-:Y:S01]  /*9000*/  ULDC.64 UR18, c[0x0][0x2d8] ;  /* 0x0000b60000127ab9 */ /* 0x000fe20000000a00 */
[----:B------:R-:W-:Y:S01]  /*9010*/  VIADD R0, R9, -UR9 ;  /* 0x8000000909007c36 */ /* 0x000fe20008000000 */
[----:B------:R-:W-:Y:S02]  /*9020*/  UIMAD UR6, UR17, UR18, URZ ;  /* 0x00000012110672a4 */ /* 0x000fe4000f8e023f */
[----:B------:R-:W-:Y:S02]  /*9030*/  UIMAD.WIDE.U32 UR12, UR7, UR18, URZ ;  /* 0x00000012070c72a5 */ /* 0x000fe4000f8e003f */
[----:B------:R-:W-:Y:S01]  /*9040*/  UIMAD UR19, UR7, UR19, UR6 ;  /* 0x00000013071372a4 */ /* 0x000fe2000f8e0206 */
[----:B------:R-:W-:Y:S01]  /*9050*/  LOP3.LUT R0, R0, 0x1, RZ, 0xc0, !PT ;  /* 0x0000000100007812 */ /* 0x000fe200078ec0ff */
[----:B------:R-:W-:Y:S02]  /*9060*/  UIADD3 UR6, UP0, UR4, UR12, URZ ;  /* 0x0000000c04067290 */ /* 0x000fe4000ff1e03f */
[----:B------:R-:W-:Y:S01]  /*9070*/  UIADD3 UR19, UR13, UR19, URZ ;  /* 0x000000130d137290 */ /* 0x000fe2000fffe03f */
[----:B------:R-:W-:Y:S01]  /*9080*/  ISETP.NE.U32.AND P1, PT, R0, 0x1, PT ;  /* 0x000000010000780c */ /* 0x000fe20003f25070 */
[----:B------:R-:W-:Y:S01]  /*9090*/  ULDC.64 UR16, c[0x0][0x2e0] ;  /* 0x0000b80000107ab9 */ /* 0x000fe20000000a00 */
[----:B------:R-:W-:Y:S01]  /*90a0*/  ULDC UR18, c[0x0][0x760] ;  /* 0x0001d80000127ab9 */ /* 0x000fe20000000800 */
[----:B------:R-:W-:-:S02]  /*90b0*/  UIADD3.X UR7, UR5, UR19, URZ, UP0, !UPT ;  /* 0x0000001305077290 */ /* 0x000fc400087fe43f */
[----:B------:R-:W-:Y:S02]  /*90c0*/  UIMAD UR11, UR20, UR16, URZ ;  /* 0x00000010140b72a4 */ /* 0x000fe4000f8e023f */
[----:B------:R-:W-:Y:S02]  /*90d0*/  UIMAD.WIDE.U32 UR6, UR14, UR16, UR6 ;  /* 0x000000100e0672a5 */ /* 0x000fe4000f8e0006 */
[----:B------:R-:W-:Y:S02]  /*90e0*/  UIMAD UR17, UR14, UR17, UR11 ;  /* 0x000000110e1172a4 */ /* 0x000fe4000f8e020b */
[----:B------:R-:W-:Y:S02]  /*90f0*/  UIMAD UR11, UR15, UR18, URZ ;  /* 0x000000120f0b72a4 */ /* 0x000fe4000f8e023f */
[----:B------:R-:W-:Y:S01]  /*9100*/  UIADD3 UR24, UR7, UR17, URZ ;  /* 0x0000001107187290 */ /* 0x000fe2000fffe03f */
[----:B-1----:R-:W-:Y:S01]  /*9110*/  LOP3.LUT R10, R2, 0x1f, RZ, 0xc0, !PT ;  /* 0x0000001f020a7812 */ /* 0x002fe200078ec0ff */
[----:B------:R-:W-:Y:S10]  /*9120*/  @P1 BRA `(.L_x_1957) ;  /* 0x00000004006c1947 */ /* 0x000ff40003800000 */
        /* <DEDUP_REMOVED lines=11> */
.L_x_1960:
[----:B------:R-:W2:Y:S04]  /*91e0*/  LDG.E.STRONG.GPU R0, desc[UR46][R2.64] ;  /* 0x0000002e02007981 */ /* 0x000ea8000c1ef900 */
[----:B--2---:R-:W-:Y:S01]  /*91f0*/  CCTL.IVALL ;  /* 0x00000000ff00798f */ /* 0x004fe20002000000 */
[----:B------:R-:W-:Y:S05]  /*9200*/  YIELD ;  /* 0x0000000000007946 */ /* 0x000fea0003800000 */
[----:B------:R-:W-:-:S13]  /*9210*/  ISETP.NE.AND P1, PT, R0, UR22, PT ;  /* 0x0000001600007c0c */ /* 0x000fda000bf25270 */
[----:B------:R-:W-:Y:S05]  /*9220*/  @P1 BRA `(.L_x_1960) ;  /* 0xfffffffc00ec1947 */ /* 0x000fea000383ffff */
.L_x_1959:
[----:B------:R-:W-:Y:S05]  /*9230*/  BSYNC B0 ;  /* 0x0000000000007941 */ /* 0x000fea0003800000 */
.L_x_1958:
[----:B------:R-:W-:-:S03]  /*9240*/  UMOV UR15, 0xffffffff ;  /* 0xffffffff000f7882 */ /* 0x000fc60000000000 */
[----:B------:R-:W-:Y:S05]  /*9250*/  BRA.DIV UR15, `(.L_x_1961) ;  /* 0x000000420f447947 */ /* 0x000fea000b800000 */
[----:B------:R-:W-:Y:S01]  /*9260*/  NOP ;  /* 0x0000000000007918 */ /* 0x000fe20000000000 */
.L_x_2044:
        /* <DEDUP_REMOVED lines=22> */
.L_x_1963:
[----:B------:R-:W-:Y:S05]  /*93d0*/  BSYNC B0 ;  /* 0x0000000000007941 */ /* 0x000fea0003800000 */
.L_x_1962:
        /* <DEDUP_REMOVED lines=20> */
.L_x_1965:
[----:B------:R-:W-:Y:S05]  /*9520*/  BSYNC B0 ;  /* 0x0000000000007941 */ /* 0x000fea0003800000 */
.L_x_1964:
[----:B------:R-:W-:Y:S06]  /*9530*/  BAR.ARV 0xa, 0xa0 ;  /* 0x0282800000007b1d */ /* 0x000fec0000002000 */
[----:B------:R-:W-:Y:S04]  /*9540*/  BSSY B0, `(.L_x_1966) ;  /* 0x0000003000007945 */ /* 0x000fe80003800000 */
[----:B------:R-:W-:Y:S05]  /*9550*/  @!P0 BRA `(.L_x_1967) ;  /* 0x0000000000048947 */ /* 0x000fea0003800000 */
[----:B------:R-:W-:-:S04]  /*9560*/  DEPBAR.LE SB0, 0x0 ;  /* 0x000080000000791a */ /* 0x000fc80000000000 */
.L_x_1967:
[----:B------:R-:W-:Y:S05]  /*9570*/  BSYNC B0 ;  /* 0x0000000000007941 */ /* 0x000fea0003800000 */
.L_x_1966:
        /* <DEDUP_REMOVED lines=19> */
.L_x_1969:
[----:B------:R-:W-:Y:S05]  /*96b0*/  BSYNC B0 ;  /* 0x0000000000007941 */ /* 0x000fea0003800000 */
.L_x_1968:
[----:B------:R-:W-:Y:S01]  /*96c0*/  UIADD3 UR15, UR9, 0x1, URZ ;  /* 0x00000001090f7890 */ /* 0x000fe2000fffe03f */
[----:B------:R-:W-:Y:S11]  /*96d0*/  BRA `(.L_x_1970) ;  /* 0x0000000000047947 */ /* 0x000ff60003800000 */
.L_x_1957:
[----:B------:R-:W-:-:S05]  /*96e0*/  UMOV UR15, UR9 ;  /* 0x00000009000f7c82 */ /* 0x000fca0008000000 */
.L_x_1970:
[----:B------:R-:W-:-:S06]  /*96f0*/  UIADD3 UR9, UR9, 0x1, URZ ;  /* 0x0000000109097890 */ /* 0x000fcc000fffe03f */
[----:B------:R-:W-:Y:S01]  /*9700*/  ISETP.NE.AND P1, PT, R9, UR9, PT ;  /* 0x0000000909007c0c */ /* 0x000fe2000bf25270 */
[----:B------:R-:W-:-:S12]  /*9710*/  UMOV UR9, UR15 ;  /* 0x0000000f00097c82 */ /* 0x000fd80008000000 */
[----:B------:R-:W-:Y:S05]  /*9720*/  @!P1 BRA `(.L_x_1956) ;  /* 0x0000000800b49947 */ /* 0x000fea0003800000 */
[----:B------:R-:W-:Y:S01]  /*9730*/  UMOV UR18, UR12 ;  /* 0x0000000c00127c82 */ /* 0x000fe20008000000 */
[----:B------:R-:W-:Y:S01]  /*9740*/  UMOV UR9, UR15 ;  /* 0x0000000f00097c82 */ /* 0x000fe20008000000 */
[----:B------:R-:W-:-:S03]  /*9750*/  UIMAD.WIDE.U32 UR12, UR14, UR16, UR18 ;  /* 0x000000100e0c72a5 */ /* 0x000fc6000f8e0012 */
[----:B------:R-:W-:Y:S01]  /*9760*/  ULDC.64 UR18, c[0x0][0x2c0] ;  /* 0x0000b00000127ab9 */ /* 0x000fe20000000a00 */
[----:B------:R-:W-:-:S04]  /*9770*/  UIADD3 UR4, UP0, UR4, UR12, URZ ;  /* 0x0000000c04047290 */ /* 0x000fc8000ff1e03f */
[----:B------:R-:W-:Y:S02]  /*9780*/  UIADD3.X UR5, UR5, UR17, UR13, UP0, !UPT ;  /* 0x0000001105057290 */ /* 0x000fe400087fe40d */
[----:B------:R-:W-:-:S04]  /*9790*/  ULEA UR14, UP0, UR4, UR18, 0x2 ;  /* 0x00000012040e7291 */ /* 0x000fc8000f80103f */
[----:B------:R-:W-:Y:S02]  /*97a0*/  ULEA.HI.X UR5, UR4, UR19, UR5, 0x2, UP0 ;  /* 0x0000001304057291 */ /* 0x000fe400080f1405 */
[----:B------:R-:W-:Y:S01]  /*97b0*/  UIADD3 UR14, UP0, UR14, 0x4000, URZ ;  /* 0x000040000e0e7890 */ /* 0x000fe2000ff1e03f */
[----:B------:R-:W-:-:S03]  /*97c0*/  UMOV UR4, URZ ;  /* 0x0000003f00047c82 */ /* 0x000fc60008000000 */
[----:B------:R-:W-:-:S12]  /*97d0*/  UIADD3.X UR5, URZ, UR5, URZ, UP0, !UPT ;  /* 0x000000053f057290 */ /* 0x000fd800087fe43f */
.L_x_1995:
        /* <DEDUP_REMOVED lines=11> */
.L_x_1973:
[----:B------:R-:W2:Y:S04]  /*9890*/  LDG.E.STRONG.GPU R0, desc[UR46][R2.64] ;  /* 0x0000002e02007981 */ /* 0x000ea8000c1ef900 */
[----:B--2---:R-:W-:Y:S01]  /*98a0*/  CCTL.IVALL ;  /* 0x00000000ff00798f */ /* 0x004fe20002000000 */
[----:B------:R-:W-:Y:S05]  /*98b0*/  YIELD ;  /* 0x0000000000007946 */ /* 0x000fea0003800000 */
[----:B------:R-:W-:-:S13]  /*98c0*/  ISETP.NE.AND P1, PT, R0, UR22, PT ;  /* 0x0000001600007c0c */ /* 0x000fda000bf25270 */
[----:B------:R-:W-:Y:S05]  /*98d0*/  @P1 BRA `(.L_x_1973) ;  /* 0xfffffffc00ec1947 */ /* 0x000fea000383ffff */
.L_x_1972:
[----:B------:R-:W-:Y:S05]  /*98e0*/  BSYNC B0 ;  /* 0x0000000000007941 */ /* 0x000fea0003800000 */
.L_x_1971:
[----:B------:R-:W-:-:S03]  /*98f0*/  UMOV UR16, 0xffffffff ;  /* 0xffffffff00107882 */ /* 0x000fc60000000000 */
[----:B------:R-:W-:Y:S05]  /*9900*/  BRA.DIV UR16, `(.L_x_1974) ;  /* 0x0000003a10b47947 */ /* 0x000fea000b800000 */
[----:B------:R-:W-:Y:S01]  /*9910*/  NOP ;  /* 0x0000000000007918 */ /* 0x000fe20000000000 */
.L_x_2047:
        /* <DEDUP_REMOVED lines=10> */
[----:B------:R-:W-:Y:S01]  /*99c0*/  UMOV UR27, 0x14f00000 ;  /* 0x14f00000001b7882 */ /* 0x000fe20000000000 */
[----:B-1----:R-:W-:Y:S02]  /*99d0*/  ULEA UR18, UR18, UR17, 0x18 ;  /* 0x0000001112127291 */ /* 0x002fe4000f8ec03f */
[----:B------:R-:W-:-:S02]  /*99e0*/  ULEA.HI.X.SX32 UR17, UR16, UR24, 0x1, UP0 ;  /* 0x0000001810117291 */ /* 0x000fc400080f0e3f */
[----:B------:R-:W-:Y:S02]  /*99f0*/  ULEA UR16, UP0, UR25, UR20, 0x2 ;  /* 0x0000001419107291 */ /* 0x000fe4000f80103f */
[----:B------:R-:W-:Y:S02]  /*9a00*/  UIADD3 UR18, UR18, 0x10000, URZ ;  /* 0x0001000012127890 */ /* 0x000fe4000fffe03f */
[----:B------:R-:W-:Y:S01]  /*9a10*/  ULEA.HI.X UR17, UR25, UR21, UR17, 0x2, UP0 ;  /* 0x0000001519117291 */ /* 0x000fe200080f1411 */
[----:B------:R-:W-:-:S08]  /*9a20*/  UMOV UR20, 0x400 ;  /* 0x0000040000147882 */ /* 0x000fd00000000000 */
[----:B------:R1:W-:Y:S02]  /*9a30*/  UBLKRED.G.S.ADD.F32.RN [UR16], [UR18], UR20, desc[UR26] ;  /* 0x00001a10120073bb */ /* 0x0003e400080a1414 */
[----:B-1----:R0:W-:Y:S02]  /*9a40*/  UTMACMDFLUSH ;  /* 0x00000000000079b7 */ /* 0x0021e40000000000 */
.L_x_1976:
[----:B------:R-:W-:Y:S05]  /*9a50*/  BSYNC B0 ;  /* 0x0000000000007941 */ /* 0x000fea0003800000 */
.L_x_1975:
[----:B------:R-:W-:Y:S01]  /*9a60*/  ULEA UR18, UR15, UR4, 0xd ;  /* 0x000000040f127291 */ /* 0x000fe2000f8e683f */
[----:B------:R-:W-:Y:S06]  /*9a70*/  BAR.SYNC.DEFER_BLOCKING 0xe, 0xa0 ;  /* 0x0382800000007b1d */ /* 0x000fec0000010000 */
[----:B------:R-:W-:Y:S01]  /*9a80*/  UMOV UR16, UR14 ;  /* 0x0000000e00107c82 */ /* 0x000fe20008000000 */
[----:B------:R-:W-:Y:S01]  /*9a90*/  UMOV UR17, UR5 ;  /* 0x0000000500117c82 */ /* 0x000fe20008000000 */
[----:B------:R-:W-:Y:S01]  /*9aa0*/  BSSY B0, `(.L_x_1977) ;  /* 0x000000d000007945 */ /* 0x000fe20003800000 */
[----:B------:R-:W-:-:S03]  /*9ab0*/  UIMAD.WIDE UR16, UR18, 0x4, UR16 ;  /* 0x00000004121078a5 */ /* 0x000fc6000f8e0210 */
[----:B------:R-:W-:Y:S09]  /*9ac0*/  @!P0 BRA `(.L_x_1978) ;  /* 0x0000000000288947 */ /* 0x000ff20003800000 */
        /* <DEDUP_REMOVED lines=10> */
.L_x_1978:
[----:B------:R-:W-:Y:S05]  /*9b70*/  BSYNC B0 ;  /* 0x0000000000007941 */ /* 0x000fea0003800000 */
.L_x_1977:
[----:B------:R-:W-:Y:S06]  /*9b80*/  BAR.ARV 0xa, 0xa0 ;  /* 0x0282800000007b1d */ /* 0x000fec0000002000 */
[----:B------:R-:W-:Y:S04]  /*9b90*/  BSSY B0, `(.L_x_1979) ;  /* 0x0000003000007945 */ /* 0x000fe80003800000 */
[----:B------:R-:W-:Y:S05]  /*9ba0*/  @!P0 BRA `(.L_x_1980) ;  /* 0x0000000000048947 */ /* 0x000fea0003800000 */
[----:B------:R-:W-:-:S04]  /*9bb0*/  DEPBAR.LE SB0, 0x0 ;  /* 0x000080000000791a */ /* 0x000fc80000000000 */
.L_x_1980:
[----:B------:R-:W-:Y:S05]  /*9bc0*/  BSYNC B0 ;  /* 0x0000000000007941 */ /* 0x000fea0003800000 */
.L_x_1979:
        /* <DEDUP_REMOVED lines=19> */
.L_x_1982:
[----:B------:R-:W-:Y:S05]  /*9d00*/  BSYNC B0 ;  /* 0x0000000000007941 */ /* 0x000fea0003800000 */
.L_x_1981:
        /* <DEDUP_REMOVED lines=9> */
.L_x_1985:
[----:B------:R-:W2:Y:S04]  /*9da0*/  LDG.E.STRONG.GPU R0, desc[UR46][R2.64] ;  /* 0x0000002e02007981 */ /* 0x000ea8000c1ef900 */
[----:B--2---:R-:W-:Y:S01]  /*9db0*/  CCTL.IVALL ;  /* 0x00000000ff00798f */ /* 0x004fe20002000000 */
[----:B------:R-:W-:Y:S05]  /*9dc0*/  YIELD ;  /* 0x0000000000007946 */ /* 0x000fea0003800000 */
[----:B------:R-:W-:-:S13]  /*9dd0*/  ISETP.NE.AND P1, PT, R0, UR22, PT ;  /* 0x0000001600007c0c */ /* 0x000fda000bf25270 */
[----:B------:R-:W-:Y:S05]  /*9de0*/  @P1 BRA `(.L_x_1985) ;  /* 0xfffffffc00ec1947 */ /* 0x000fea000383ffff */
.L_x_1984:
[----:B------:R-:W-:Y:S05]  /*9df0*/  BSYNC B0 ;  /* 0x0000000000007941 */ /* 0x000fea0003800000 */
.L_x_1983:
[----:B------:R-:W-:-:S03]  /*9e00*/  UMOV UR12, 0xffffffff ;  /* 0xffffffff000c7882 */ /* 0x000fc60000000000 */
[----:B------:R-:W-:Y:S05]  /*9e10*/  BRA.DIV UR12, `(.L_x_1986) ;  /* 0x000000360c8c7947 */ /* 0x000fea000b800000 */
[----:B------:R-:W-:Y:S01]  /*9e20*/  NOP ;  /* 0x0000000000007918 */ /* 0x000fe20000000000 */
.L_x_2050:
        /* <DEDUP_REMOVED lines=15> */
.L_x_1988:
[----:B------:R-:W-:Y:S05]  /*9f20*/  BSYNC B0 ;  /* 0x0000000000007941 */ /* 0x000fea0003800000 */
.L_x_1987:
        /* <DEDUP_REMOVED lines=15> */
.L_x_1990:
[----:B------:R-:W-:Y:S05]  /*a020*/  BSYNC B0 ;  /* 0x0000000000007941 */ /* 0x000fea0003800000 */
.L_x_1989:
[----:B------:R-:W-:Y:S06]  /*a030*/  BAR.ARV 0xa, 0xa0 ;  /* 0x0282800000007b1d */ /* 0x000fec0000002000 */
[----:B------:R-:W-:Y:S04]  /*a040*/  BSSY B0, `(.L_x_1991) ;  /* 0x0000003000007945 */ /* 0x000fe80003800000 */
[----:B------:R-:W-:Y:S05]  /*a050*/  @!P0 BRA `(.L_x_1992) ;  /* 0x0000000000048947 */ /* 0x000fea0003800000 */
[----:B------:R-:W-:-:S04]  /*a060*/  DEPBAR.LE SB0, 0x0 ;  /* 0x000080000000791a */ /* 0x000fc80000000000 */
.L_x_1992:
[----:B------:R-:W-:Y:S05]  /*a070*/  BSYNC B0 ;  /* 0x0000000000007941 */ /* 0x000fea0003800000 */
.L_x_1991:
        /* <DEDUP_REMOVED lines=19> */
.L_x_1994:
[----:B------:R-:W-:Y:S05]  /*a1b0*/  BSYNC B0 ;  /* 0x0000000000007941 */ /* 0x000fea0003800000 */
.L_x_1993:
[----:B------:R-:W-:Y:S02]  /*a1c0*/  UIADD3 UR9, UR9, 0x2, URZ ;  /* 0x0000000209097890 */ /* 0x000fe4000fffe03f */
[----:B------:R-:W-:-:S04]  /*a1d0*/  UIADD3 UR4, UR4, 0x4000, URZ ;  /* 0x0000400004047890 */ /* 0x000fc8000fffe03f */
[----:B------:R-:W-:-:S13]  /*a1e0*/  ISETP.LE.AND P1, PT, R9, UR9, PT ;  /* 0x0000000909007c0c */ /* 0x000fda000bf23270 */
[----:B------:R-:W-:Y:S05]  /*a1f0*/  @!P1 BRA `(.L_x_1995) ;  /* 0xfffffff400789947 */ /* 0x000fea000383ffff */
.L_x_1956:
        /* <DEDUP_REMOVED lines=41> */
.L_x_1998:
[----:B------:R-:W-:Y:S05]  /*a490*/  BSYNC B0 ;  /* 0x0000000000007941 */ /* 0x000fea0003800000 */
.L_x_1997:
[----:B------:R-:W-:Y:S05]  /*a4a0*/  BRA `(.L_x_1999) ;  /* 0x0000000000047947 */ /* 0x000fea0003800000 */
.L_x_1996:
[----:B------:R-:W-:-:S05]  /*a4b0*/  UMOV UR4, UR9 ;  /* 0x0000000900047c82 */ /* 0x000fca0008000000 */
.L_x_1999:
        /* <DEDUP_REMOVED lines=11> */
.L_x_2004:
        /* <DEDUP_REMOVED lines=24> */
.L_x_2001:
[----:B------:R-:W-:Y:S05]  /*a6f0*/  BSYNC B0 ;  /* 0x0000000000007941 */ /* 0x000fea0003800000 */
.L_x_2000:
        /* <DEDUP_REMOVED lines=24> */
.L_x_2003:
[----:B------:R-:W-:Y:S05]  /*a880*/  BSYNC B0 ;  /* 0x0000000000007941 */ /* 0x000fea0003800000 */
.L_x_2002:
[----:B------:R-:W-:Y:S02]  /*a890*/  UIADD3 UR7, UR7, 0x2, URZ ;  /* 0x0000000207077890 */ /* 0x000fe4000fffe03f */
[----:B------:R-:W-:Y:S02]  /*a8a0*/  ULEA UR5, UR19, UR5, 0x1 ;  /* 0x0000000513057291 */ /* 0x000fe4000f8e083f */
[----:B------:R-:W-:Y:S02]  /*a8b0*/  ULEA UR6, UR19, UR6, 0x1 ;  /* 0x0000000613067291 */ /* 0x000fe4000f8e083f */
[----:B------:R-:W-:-:S13]  /*a8c0*/  ISETP.NE.AND P0, PT, RZ, UR7, PT ;  /* 0x00000007ff007c0c */ /* 0x000fda000bf05270 */
[----:B------:R-:W-:Y:S05]  /*a8d0*/  @!P0 BRA `(.L_x_1860) ;  /* 0x0000002800388947 */ /* 0x000fea0003800000 */
[----:B------:R-:W-:Y:S05]  /*a8e0*/  BRA `(.L_x_2004) ;  /* 0xfffffffc00207947 */ /* 0x000fea000383ffff */
.L_x_1948:
        /* <DEDUP_REMOVED lines=14> */
.L_x_2005:
        /* <DEDUP_REMOVED lines=14> */
.L_x_2007:
[----:B------:R-:W-:-:S05]  /*aab0*/  ULDC UR4, c[0x0][0x8bc] ;  /* 0x00022f0000047ab9 */ /* 0x000fca0000000800 */
.L_x_2006:
        /* <DEDUP_REMOVED lines=59> */
.L_x_2009:
        /* <DEDUP_REMOVED lines=13> */
.L_x_2010:
        /* <DEDUP_REMOVED lines=8> */
.L_x_2011:
        /* <DEDUP_REMOVED lines=21> */
.L_x_2012:
        /* <DEDUP_REMOVED lines=50> */
.L_x_2051:
        /* <DEDUP_REMOVED lines=15> */
.L_x_2015:
        /* <DEDUP_REMOVED lines=97> */
.L_x_2026:
[----:B-123--:R-:W-:-:S04]  /*bb30*/  SHF.L.U32 R18, R10, 0x1f, RZ ;  /* 0x0000001f0a127819 */ /* 0x00efc800000006ff */
[----:B------:R-:W2:Y:S02]  /*bb40*/  SYNCS.PHASECHK.TRANS64.TRYWAIT P1, [R15+URZ+0x30840], R18 ;  /* 0x030840120f0075a7 */ /* 0x000ea4000802017f */
[----:B--2---:R-:W-:Y:S05]  /*bb50*/  @!P1 BRA `(.L_x_2018) ;  /* 0x00000018006c9947 */ /* 0x004fea0003800000 */
.L_x_2052:
        /* <DEDUP_REMOVED lines=8> */
.L_x_2019:
        /* <DEDUP_REMOVED lines=37> */
.L_x_2053:
        /* <DEDUP_REMOVED lines=8> */
.L_x_2021:
        /* <DEDUP_REMOVED lines=37> */
.L_x_2054:
        /* <DEDUP_REMOVED lines=8> */
.L_x_2023:
        /* <DEDUP_REMOVED lines=31> */
.L_x_2056:
        /* <DEDUP_REMOVED lines=8> */
.L_x_2025:
        /* <DEDUP_REMOVED lines=37> */
.L_x_2017:
[----:B------:R-:W4:Y:S02]  /*c640*/  LDL.LU R4, [R1+0x4] ;  /* 0x0000040001047983 */ /* 0x000f240000300800 */
[----:B----4-:R-:W-:Y:S02]  /*c650*/  ISETP.NE.AND P1, PT, R4, RZ, PT ;  /* 0x000000ff0400720c */ /* 0x010fe40003f25270 */
[----:B------:R4:W5:Y:S11]  /*c660*/  LDL R4, [R1] ;  /* 0x0000000001047983 */ /* 0x0009760000100800 */
[----:B----4-:R-:W-:Y:S05]  /*c670*/  @!P1 BRA `(.L_x_2016) ;  /* 0x00000004005c9947 */ /* 0x010fea0003800000 */
[----:B------:R-:W-:-:S04]  /*c680*/  SHF.L.U32 R12, R10, 0x1f, RZ ;  /* 0x0000001f0a0c7819 */ /* 0x000fc800000006ff */
[----:B------:R-:W4:Y:S02]  /*c690*/  SYNCS.PHASECHK.TRANS64.TRYWAIT P1, [R15+URZ+0x30840], R12 ;  /* 0x0308400c0f0075a7 */ /* 0x000f24000802017f */
[----:B----4-:R-:W-:Y:S05]  /*c6a0*/  @!P1 BRA `(.L_x_2027) ;  /* 0x0000000c00ec9947 */ /* 0x010fea0003800000 */
.L_x_2057:
        /* <DEDUP_REMOVED lines=8> */
.L_x_2028:
        /* <DEDUP_REMOVED lines=34> */
.L_x_2058:
        /* <DEDUP_REMOVED lines=8> */
.L_x_2030:
        /* <DEDUP_REMOVED lines=34> */
.L_x_2016:
[----:B------:R-:W1:Y:S01]  /*cbf0*/  S2R R0, SR_TID.X ;  /* 0x0000000000007919 */ /* 0x000e620000002100 */
[----:B------:R-:W-:Y:S01]  /*cc00*/  IMAD R3, R16, 0x8, R15 ;  /* 0x0000000810037824 */ /* 0x000fe200078e020f */
[----:B-1----:R-:W-:Y:S02]  /*cc10*/  LOP3.LUT R2, R0, 0x7f, RZ, 0xc0, !PT ;  /* 0x0000007f00027812 */ /* 0x002fe400078ec0ff */
[----:B------:R-:W-:Y:S02]  /*cc20*/  SHF.L.U32 R0, R10, 0x1f, RZ ;  /* 0x0000001f0a007819 */ /* 0x000fe400000006ff */
[----:B------:R-:W-:Y:S02]  /*cc30*/  ISETP.NE.AND P1, PT, R2, RZ, PT ;  /* 0x000000ff0200720c */ /* 0x000fe40003f25270 */
[----:B------:R-:W1:Y:S02]  /*cc40*/  SYNCS.PHASECHK.TRANS64.TRYWAIT P0, [R3+URZ+0x30840], R0 ;  /* 0x03084000030075a7 */ /* 0x000e64000800017f */
[----:B-1----:R-:W-:Y:S09]  /*cc50*/  @!P0 BRA `(.L_x_2031) ;  /* 0x0000000800a88947 */ /* 0x002ff20003800000 */
.L_x_2059:
[----:B------:R-:W-:Y:S05]  /*cc60*/  @P1 BRA `(.L_x_2032) ;  /* 0x0000000000181947 */ /* 0x000fea0003800000 */
[----:B------:R-:W1:Y:S01]  /*cc70*/  S2R R2, SR_TID.X ;  /* 0x0000000000027919 */ /* 0x000e620000002100 */
[----:B------:R-:W-:-:S04]  /*cc80*/  IMAD.MOV.U32 R0, RZ, RZ, 0x4100 ;  /* 0x00004100ff007424 */ /* 0x000fc800078e00ff */
[----:B------:R1:W-:Y:S02]  /*cc90*/  SYNCS.ARRIVE.TRANS64 RZ, [R3+URZ+0x30830], R0 ;  /* 0x0308300003ff79a7 */ /* 0x0003e4000800003f */
[----:B-1----:R-:W-:-:S13]  /*cca0*/  LOP3.LUT P0, RZ, R2, 0x1f, RZ, 0xc0, !PT ;  /* 0x0000001f02ff7812 */ /* 0x002fda000780c0ff */
[----:B------:R-:W-:Y:S05]  /*ccb0*/  @!P0 BRA `(.L_x_2032) ;  /* 0x0000000000048947 */ /* 0x000fea0003800000 */
[----:B------:R-:W-:Y:S01]  /*ccc0*/  BPT.TRAP 0x1 ;  /* 0x000000040000795c */ /* 0x000fe20000300000 */
.L_x_2032:
        /* <DEDUP_REMOVED lines=41> */
.L_x_2013:
[----:B------:R-:W-:Y:S05]  /*cf60*/  BSYNC B0 ;  /* 0x0000000000007941 */ /* 0x000fea0003800000 */
.L_x_2008:
[----:B------:R-:W-:-:S03]  /*cf70*/  UMOV UR8, 0xffffffff ;  /* 0xffffffff00087882 */ /* 0x000fc60000000000 */
[----:B------:R-:W-:Y:S05]  /*cf80*/  BRA.DIV UR8, `(.L_x_2033) ;  /* 0x0000000608f07947 */ /* 0x000fea000b800000 */
[----:B------:R-:W-:-:S13]  /*cf90*/  ELECT P6, URZ, PT ;  /* 0x00000000003f782f */ /* 0x000fda00038c0000 */
.L_x_2062:
[----:B------:R-:W-:Y:S05]  /*cfa0*/  @!P6 BRA `(.L_x_1860) ;  /* 0x000000000084e947 */ /* 0x000fea0003800000 */
[----:B------:R-:W-:-:S06]  /*cfb0*/  ULOP3.LUT UR8, UR38, 0x2, URZ, 0xfc, !UPT ;  /* 0x0000000226087892 */ /* 0x000fcc000f8efc3f */
[----:B------:R-:W-:-:S05]  /*cfc0*/  IMAD.U32 R2, RZ, RZ, UR8 ;  /* 0x00000008ff027e24 */ /* 0x000fca000f8e00ff */
[----:B------:R-:W-:-:S13]  /*cfd0*/  ISETP.NE.AND P2, PT, R2, 0x3, PT ;  /* 0x000000030200780c */ /* 0x000fda0003f45270 */
[----:B------:R-:W-:Y:S05]  /*cfe0*/  @!P2 BRA `(.L_x_2034) ;  /* 0x000000000004a947 */ /* 0x000fea0003800000 */
[----:B---3--:R-:W-:Y:S01]  /*cff0*/  BPT.TRAP 0x1 ;  /* 0x000000040000795c */ /* 0x008fe20000300000 */
.L_x_2034:
        /* <DEDUP_REMOVED lines=15> */
.L_x_2063:
[----:B------:R-:W2:Y:S02]  /*d0f0*/  SYNCS.PHASECHK.TRANS64.TRYWAIT P0, [R3+URZ], R2 ;  /* 0x00000002030075a7 */ /* 0x000ea4000800017f */
[----:B--2---:R-:W-:Y:S05]  /*d100*/  @!P0 BRA `(.L_x_2036) ;  /* 0x0000000400c48947 */ /* 0x004fea0003800000 */
.L_x_2064:
[----:B------:R-:W-:Y:S05]  /*d110*/  @!P2 BRA `(.L_x_2037) ;  /* 0x000000000004a947 */ /* 0x000fea0003800000 */
[----:B---3--:R-:W-:Y:S01]  /*d120*/  BPT.TRAP 0x1 ;  /* 0x000000040000795c */ /* 0x008fe20000300000 */
.L_x_2037:
[----:B--2---:R-:W-:-:S04]  /*d130*/  VIADD R3, R8, 0x30840 ;  /* 0x0003084008037836 */ /* 0x004fc80000000000 */
[----:B------:R-:W-:-:S04]  /*d140*/  IMAD R5, R0, 0x8, R3 ;  /* 0x0000000800057824 */ /* 0x000fc800078e0203 */
[----:B------:R-:W2:Y:S02]  /*d150*/  SYNCS.PHASECHK.TRANS64.TRYWAIT P0, [R5+URZ], R4 ;  /* 0x00000004050075a7 */ /* 0x000ea4000800017f */
[----:B--2---:R-:W-:Y:S05]  /*d160*/  @!P0 BRA `(.L_x_2038) ;  /* 0x0000000400c08947 */ /* 0x004fea0003800000 */
.L_x_2065:
[----:B------:R-:W-:-:S07]  /*d170*/  IMAD R3, R6, 0x8, R3 ;  /* 0x0000000806037824 */ /* 0x000fce00078e0203 */
.L_x_2039:
[----:B----4-:R4:W1:Y:S02]  /*d180*/  SYNCS.PHASECHK.TRANS64.TRYWAIT P0, [R3+URZ], R2 ;  /* 0x00000002030075a7 */ /* 0x010864000800017f */
[----:B-1----:R-:W-:Y:S05]  /*d190*/  @!P0 NANOSLEEP.SYNCS 0x989680 ;  /* 0x009896800000895d */ /* 0x002fea0003900000 */
[----:B------:R-:W1:Y:S02]  /*d1a0*/  @!P0 SYNCS.PHASECHK.TRANS64 P0, [R3+URZ], R2 ;  /* 0x00000002030085a7 */ /* 0x000e64000800007f */
[----:B-1----:R-:W-:Y:S05]  /*d1b0*/  @!P0 BRA `(.L_x_2039) ;  /* 0xfffffffc00f08947 */ /* 0x002fea000383ffff */
.L_x_1860:
[----:B---3--:R-:W-:Y:S05]  /*d1c0*/  BSYNC B6 ;  /* 0x0000000000067941 */ /* 0x008fea0003800000 */
.L_x_1854:
[----:B------:R-:W-:Y:S05]  /*d1d0*/  EXIT ;  /* 0x000000000000794d */ /* 0x000fea0003800000 */
.L_x_1871:
[----:B------:R-:W-:Y:S02]  /*d1e0*/  IMAD.MOV.U32 R12, RZ, RZ, RZ ;  /* 0x000000ffff0c7224 */ /* 0x000fe400078e00ff */
[----:B------:R-:W-:Y:S02]  /*d1f0*/  IMAD.MOV.U32 R11, RZ, RZ, 0x1f ;  /* 0x0000001fff0b7424 */ /* 0x000fe400078e00ff */
[----:B------:R-:W-:-:S07]  /*d200*/  IMAD.MOV.U32 R15, RZ, RZ, -0x1 ;  /* 0xffffffffff0f7424 */ /* 0x000fce00078e00ff */
[----:B------:R-:W-:Y:S05]  /*d210*/  WARPSYNC.COLLECTIVE R15, `(.L_x_2040) ;  /* 0x000000000f087348 */ /* 0x000fea0003c00000 */
[----:B------:R1:W2:Y:S02]  /*d220*/  SHFL.IDX P6, R14, R13, R12, R11 ;  /* 0x0000000c0d0e7389 */ /* 0x0002a400000c000b */
[----:B-12---:R-:W-:Y:S01]  /*d230*/  ENDCOLLECTIVE ;  /* 0x000000000000791b */ /* 0x006fe20003800000 */
.L_x_2040:
[----:B------:R-:W-:Y:S05]  /*d240*/  BRA `(.L_x_2041) ;  /* 0xffffff4400047947 */ /* 0x000fea000383ffff */
.L_x_1873:
        /* <DEDUP_REMOVED lines=8> */
.L_x_1877:
[----:B---3--:R3:W4:Y:S02]  /*d2d0*/  SYNCS.PHASECHK.TRANS64.TRYWAIT P0, [R0+URZ+0x30810], R191 ;  /* 0x030810bf000075a7 */ /* 0x008724000800017f */
[----:B----4-:R-:W-:Y:S05]  /*d2e0*/  @!P0 NANOSLEEP.SYNCS 0x989680 ;  /* 0x009896800000895d */ /* 0x010fea0003900000 */
[----:B------:R-:W4:Y:S02]  /*d2f0*/  @!P0 SYNCS.PHASECHK.TRANS64 P0, [R0+URZ+0x30810], R191 ;  /* 0x030810bf000085a7 */ /* 0x000f24000800007f */
[----:B----4-:R-:W-:Y:S05]  /*d300*/  @!P0 BRA `(.L_x_1877) ;  /* 0xfffffffc00f08947 */ /* 0x010fea000383ffff */
[----:B------:R-:W-:Y:S05]  /*d310*/  BRA `(.L_x_1876) ;  /* 0xffffff4800ec7947 */ /* 0x000fea000383ffff */
.L_x_1881:
[----:B--2---:R2:W1:Y:S02]  /*d320*/  SYNCS.PHASECHK.TRANS64.TRYWAIT P0, [R0+URZ+0x30830], R191 ;  /* 0x030830bf000075a7 */ /* 0x004464000800017f */
[----:B-1----:R-:W-:Y:S05]  /*d330*/  @!P0 NANOSLEEP.SYNCS 0x989680 ;  /* 0x009896800000895d */ /* 0x002fea0003900000 */
[----:B------:R-:W1:Y:S02]  /*d340*/  @!P0 SYNCS.PHASECHK.TRANS64 P0, [R0+URZ+0x30830], R191 ;  /* 0x030830bf000085a7 */ /* 0x000e64000800007f */
[----:B-1----:R-:W-:Y:S05]  /*d350*/  @!P0 BRA `(.L_x_1881) ;  /* 0xfffffffc00f08947 */ /* 0x002fea000383ffff */
[----:B------:R-:W-:Y:S05]  /*d360*/  BRA `(.L_x_1880) ;  /* 0xffffff5400047947 */ /* 0x000fea000383ffff */
.L_x_1961:
[----:B------:R-:W-:Y:S01]  /*d370*/  BSSY B0, `(.L_x_2042) ;  /* 0x0000005000007945 */ /* 0x000fe20003800000 */
[----:B------:R-:W-:-:S07]  /*d380*/  IMAD.MOV.U32 R15, RZ, RZ, -0x1 ;  /* 0xffffffffff0f7424 */ /* 0x000fce00078e00ff */
[----:B------:R-:W-:Y:S05]  /*d390*/  WARPSYNC.COLLECTIVE R15, `(.L_x_2043) ;  /* 0x000000000f087348 */ /* 0x000fea0003c00000 */
[----:B------:R-:W-:Y:S01]  /*d3a0*/  NOP ;  /* 0x0000000000007918 */ /* 0x000fe20000000000 */
[----:B------:R-:W-:Y:S01]  /*d3b0*/  ENDCOLLECTIVE ;  /* 0x000000000000791b */ /* 0x000fe20003800000 */
.L_x_2043:
[----:B------:R-:W-:Y:S05]  /*d3c0*/  BSYNC B0 ;  /* 0x0000000000007941 */ /* 0x000fea0003800000 */
.L_x_2042:
[----:B------:R-:W-:Y:S05]  /*d3d0*/  BRA `(.L_x_2044) ;  /* 0xffffffbc00a47947 */ /* 0x000fea000383ffff */
.L_x_1974:
[----:B------:R-:W-:Y:S01]  /*d3e0*/  BSSY B0, `(.L_x_2045) ;  /* 0x0000005000007945 */ /* 0x000fe20003800000 */
[----:B------:R-:W-:-:S07]  /*d3f0*/  IMAD.MOV.U32 R15, RZ, RZ, -0x1 ;  /* 0xffffffffff0f7424 */ /* 0x000fce00078e00ff */
[----:B------:R-:W-:Y:S05]  /*d400*/  WARPSYNC.COLLECTIVE R15, `(.L_x_2046) ;  /* 0x000000000f087348 */ /* 0x000fea0003c00000 */
[----:B------:R-:W-:Y:S01]  /*d410*/  NOP ;  /* 0x0000000000007918 */ /* 0x000fe20000000000 */
[----:B------:R-:W-:Y:S01]  /*d420*/  ENDCOLLECTIVE ;  /* 0x000000000000791b */ /* 0x000fe20003800000 */
.L_x_2046:
[----:B------:R-:W-:Y:S05]  /*d430*/  BSYNC B0 ;  /* 0x0000000000007941 */ /* 0x000fea0003800000 */
.L_x_2045:
[----:B------:R-:W-:Y:S05]  /*d440*/  BRA `(.L_x_2047) ;  /* 0xffffffc400347947 */ /* 0x000fea000383ffff */
.L_x_1986:
[----:B------:R-:W-:Y:S01]  /*d450*/  BSSY B0, `(.L_x_2048) ;  /* 0x0000005000007945 */ /* 0x000fe20003800000 */
[----:B------:R-:W-:-:S07]  /*d460*/  IMAD.MOV.U32 R15, RZ, RZ, -0x1 ;  /* 0xffffffffff0f7424 */ /* 0x000fce00078e00ff */
[----:B------:R-:W-:Y:S05]  /*d470*/  WARPSYNC.COLLECTIVE R15, `(.L_x_2049) ;  /* 0x000000000f087348 */ /* 0x000fea0003c00000 */
[----:B------:R-:W-:Y:S01]  /*d480*/  NOP ;  /* 0x0000000000007918 */ /* 0x000fe20000000000 */
[----:B------:R-:W-:Y:S01]  /*d490*/  ENDCOLLECTIVE ;  /* 0x000000000000791b */ /* 0x000fe20003800000 */
.L_x_2049:
[----:B------:R-:W-:Y:S05]  /*d4a0*/  BSYNC B0 ;  /* 0x0000000000007941 */ /* 0x000fea0003800000 */
.L_x_2048:
[----:B------:R-:W-:Y:S05]  /*d4b0*/  BRA `(.L_x_2050) ;  /* 0xffffffc8005c7947 */ /* 0x000fea000383ffff */
.L_x_2014:
[----:B-1----:R1:W2:Y:S02]  /*d4c0*/  SYNCS.PHASECHK.TRANS64.TRYWAIT P0, [R15+URZ+0x30820], R0 ;  /* 0x030820000f0075a7 */ /* 0x0022a4000800017f */
[----:B--2---:R-:W-:Y:S05]  /*d4d0*/  @!P0 NANOSLEEP.SYNCS 0x989680 ;  /* 0x009896800000895d */ /* 0x004fea0003900000 */
[----:B------:R-:W2:Y:S02]  /*d4e0*/  @!P0 SYNCS.PHASECHK.TRANS64 P0, [R15+URZ+0x30820], R0 ;  /* 0x030820000f0085a7 */ /* 0x000ea4000800007f */
[----:B--2---:R-:W-:Y:S05]  /*d4f0*/  @!P0 BRA `(.L_x_2014) ;  /* 0xfffffffc00f08947 */ /* 0x004fea000383ffff */
[----:B------:R-:W-:Y:S05]  /*d500*/  BRA `(.L_x_2051) ;  /* 0xffffffdc00c87947 */ /* 0x000fea000383ffff */
.L_x_2018:
[----:B--2---:R2:W3:Y:S02]  /*d510*/  SYNCS.PHASECHK.TRANS64.TRYWAIT P1, [R15+URZ+0x30840], R18 ;  /* 0x030840120f0075a7 */ /* 0x0044e4000802017f */
[----:B---3--:R-:W-:Y:S05]  /*d520*/  @!P1 NANOSLEEP.SYNCS 0x989680 ;  /* 0x009896800000995d */ /* 0x008fea0003900000 */
[----:B------:R-:W3:Y:S02]  /*d530*/  @!P1 SYNCS.PHASECHK.TRANS64 P1, [R15+URZ+0x30840], R18 ;  /* 0x030840120f0095a7 */ /* 0x000ee4000802007f */
[----:B---3--:R-:W-:Y:S05]  /*d540*/  @!P1 BRA `(.L_x_2018) ;  /* 0xfffffffc00f09947 */ /* 0x008fea000383ffff */
[----:B------:R-:W-:Y:S05]  /*d550*/  BRA `(.L_x_2052) ;  /* 0xffffffe400807947 */ /* 0x000fea000383ffff */
.L_x_2020:
[----:B-1----:R1:W3:Y:S02]  /*d560*/  SYNCS.PHASECHK.TRANS64.TRYWAIT P1, [R15+URZ+0x30828], R18 ;  /* 0x030828120f0075a7 */ /* 0x0022e4000802017f */
[----:B---3--:R-:W-:Y:S05]  /*d570*/  @!P1 NANOSLEEP.SYNCS 0x989680 ;  /* 0x009896800000995d */ /* 0x008fea0003900000 */
[----:B------:R-:W3:Y:S02]  /*d580*/  @!P1 SYNCS.PHASECHK.TRANS64 P1, [R15+URZ+0x30828], R18 ;  /* 0x030828120f0095a7 */ /* 0x000ee4000802007f */
[----:B---3--:R-:W-:Y:S05]  /*d590*/  @!P1 BRA `(.L_x_2020) ;  /* 0xfffffffc00f09947 */ /* 0x008fea000383ffff */
[----:B------:R-:W-:Y:S05]  /*d5a0*/  BRA `(.L_x_2053) ;  /* 0xffffffe800207947 */ /* 0x000fea000383ffff */
.L_x_2022:
[----:B---3--:R3:W4:Y:S02]  /*d5b0*/  SYNCS.PHASECHK.TRANS64.TRYWAIT P1, [R15+URZ+0x30848], R18 ;  /* 0x030848120f0075a7 */ /* 0x008724000802017f */
[----:B----4-:R-:W-:Y:S05]  /*d5c0*/  @!P1 NANOSLEEP.SYNCS 0x989680 ;  /* 0x009896800000995d */ /* 0x010fea0003900000 */
[----:B------:R-:W4:Y:S02]  /*d5d0*/  @!P1 SYNCS.PHASECHK.TRANS64 P1, [R15+URZ+0x30848], R18 ;  /* 0x030848120f0095a7 */ /* 0x000f24000802007f */
[----:B----4-:R-:W-:Y:S05]  /*d5e0*/  @!P1 BRA `(.L_x_2022) ;  /* 0xfffffffc00f09947 */ /* 0x010fea000383ffff */
[----:B------:R-:W-:Y:S05]  /*d5f0*/  BRA `(.L_x_2054) ;  /* 0xffffffe800c07947 */ /* 0x000fea000383ffff */
.L_x_2024:
[----:B------:R-:W-:-:S07]  /*d600*/  SHF.L.U32 R4, R10, 0x1f, RZ ;  /* 0x0000001f0a047819 */ /* 0x000fce00000006ff */
.L_x_2055:
[----:B----4-:R4:W1:Y:S02]  /*d610*/  SYNCS.PHASECHK.TRANS64.TRYWAIT P1, [R15+URZ+0x30820], R4 ;  /* 0x030820040f0075a7 */ /* 0x010864000802017f */
[----:B-1----:R-:W-:Y:S05]  /*d620*/  @!P1 NANOSLEEP.SYNCS 0x989680 ;  /* 0x009896800000995d */ /* 0x002fea0003900000 */
[----:B------:R-:W1:Y:S02]  /*d630*/  @!P1 SYNCS.PHASECHK.TRANS64 P1, [R15+URZ+0x30820], R4 ;  /* 0x030820040f0095a7 */ /* 0x000e64000802007f */
[----:B-1----:R-:W-:Y:S05]  /*d640*/  @!P1 BRA `(.L_x_2055) ;  /* 0xfffffffc00f09947 */ /* 0x002fea000383ffff */
[----:B------:R-:W-:Y:S05]  /*d650*/  BRA `(.L_x_2056) ;  /* 0xffffffec00447947 */ /* 0x000fea000383ffff */
.L_x_2027:
[----:B----4-:R4:W1:Y:S02]  /*d660*/  SYNCS.PHASECHK.TRANS64.TRYWAIT P1, [R15+URZ+0x30840], R12 ;  /* 0x0308400c0f0075a7 */ /* 0x010864000802017f */
[----:B-1----:R-:W-:Y:S05]  /*d670*/  @!P1 NANOSLEEP.SYNCS 0x989680 ;  /* 0x009896800000995d */ /* 0x002fea0003900000 */
[----:B------:R-:W1:Y:S02]  /*d680*/  @!P1 SYNCS.PHASECHK.TRANS64 P1, [R15+URZ+0x30840], R12 ;  /* 0x0308400c0f0095a7 */ /* 0x000e64000802007f */
[----:B-1----:R-:W-:Y:S05]  /*d690*/  @!P1 BRA `(.L_x_2027) ;  /* 0xfffffffc00f09947 */ /* 0x002fea000383ffff */
[----:B------:R-:W-:Y:S05]  /*d6a0*/  BRA `(.L_x_2057) ;  /* 0xfffffff000007947 */ /* 0x000fea000383ffff */
.L_x_2029:
[----:B-1----:R1:W2:Y:S02]  /*d6b0*/  SYNCS.PHASECHK.TRANS64.TRYWAIT P1, [R15+URZ+0x30828], R12 ;  /* 0x0308280c0f0075a7 */ /* 0x0022a4000802017f */
[----:B--2---:R-:W-:Y:S05]  /*d6c0*/  @!P1 NANOSLEEP.SYNCS 0x989680 ;  /* 0x009896800000995d */ /* 0x004fea0003900000 */
[----:B------:R-:W2:Y:S02]  /*d6d0*/  @!P1 SYNCS.PHASECHK.TRANS64 P1, [R15+URZ+0x30828], R12 ;  /* 0x0308280c0f0095a7 */ /* 0x000ea4000802007f */
[----:B--2---:R-:W-:Y:S05]  /*d6e0*/  @!P1 BRA `(.L_x_2029) ;  /* 0xfffffffc00f09947 */ /* 0x004fea000383ffff */
[----:B------:R-:W-:Y:S05]  /*d6f0*/  BRA `(.L_x_2058) ;  /* 0xfffffff000947947 */ /* 0x000fea000383ffff */
.L_x_2031:
[----:B------:R1:W1:Y:S02]  /*d700*/  SYNCS.PHASECHK.TRANS64.TRYWAIT P0, [R3+URZ+0x30840], R0 ;  /* 0x03084000030075a7 */ /* 0x000264000800017f */
[----:B-1----:R-:W-:Y:S05]  /*d710*/  @!P0 NANOSLEEP.SYNCS 0x989680 ;  /* 0x009896800000895d */ /* 0x002fea0003900000 */
[----:B------:R-:W1:Y:S02]  /*d720*/  @!P0 SYNCS.PHASECHK.TRANS64 P0, [R3+URZ+0x30840], R0 ;  /* 0x03084000030085a7 */ /* 0x000e64000800007f */
[----:B-1----:R-:W-:Y:S05]  /*d730*/  @!P0 BRA `(.L_x_2031) ;  /* 0xfffffffc00f08947 */ /* 0x002fea000383ffff */
[----:B------:R-:W-:Y:S05]  /*d740*/  BRA `(.L_x_2059) ;  /* 0xfffffff400447947 */ /* 0x000fea000383ffff */
.L_x_2033:
[----:B------:R-:W-:Y:S01]  /*d750*/  BSSY B0, `(.L_x_2060) ;  /* 0x0000006000007945 */ /* 0x000fe20003800000 */
[----:B------:R-:W-:-:S07]  /*d760*/  IMAD.MOV.U32 R15, RZ, RZ, -0x1 ;  /* 0xffffffffff0f7424 */ /* 0x000fce00078e00ff */
[----:B---3--:R-:W-:Y:S05]  /*d770*/  WARPSYNC.COLLECTIVE R15, `(.L_x_2061) ;  /* 0x000000000f0c7348 */ /* 0x008fea0003c00000 */
[----:B------:R-:W-:Y:S02]  /*d780*/  ELECT P6, UR62, PT ;  /* 0x00000000003e782f */ /* 0x000fe400038c0000 */
[----:B------:R-:W-:Y:S01]  /*d790*/  MOV R14, UR62 ;  /* 0x0000003e000e7c02 */ /* 0x000fe20008000f00 */
[----:B---3--:R-:W-:Y:S10]  /*d7a0*/  ENDCOLLECTIVE ;  /* 0x000000000000791b */ /* 0x008ff40003800000 */
.L_x_2061:
[----:B------:R-:W-:Y:S05]  /*d7b0*/  BSYNC B0 ;  /* 0x0000000000007941 */ /* 0x000fea0003800000 */
.L_x_2060:
[----:B------:R-:W-:Y:S05]  /*d7c0*/  BRA `(.L_x_2062) ;  /* 0xfffffff400f47947 */ /* 0x000fea000383ffff */
.L_x_2035:
[----:B-1----:R1:W2:Y:S02]  /*d7d0*/  SYNCS.PHASECHK.TRANS64.TRYWAIT P0, [R7+URZ], R4 ;  /* 0x00000004070075a7 */ /* 0x0022a4000800017f */
[----:B--2---:R-:W-:Y:S05]  /*d7e0*/  @!P0 NANOSLEEP.SYNCS 0x989680 ;  /* 0x009896800000895d */ /* 0x004fea0003900000 */
[----:B------:R-:W2:Y:S02]  /*d7f0*/  @!P0 SYNCS.PHASECHK.TRANS64 P0, [R7+URZ], R4 ;  /* 0x00000004070085a7 */ /* 0x000ea4000800007f */
[----:B--2---:R-:W-:Y:S05]  /*d800*/  @!P0 BRA `(.L_x_2035) ;  /* 0xfffffffc00f08947 */ /* 0x004fea000383ffff */
[----:B------:R-:W-:Y:S05]  /*d810*/  BRA `(.L_x_2063) ;  /* 0xfffffff800347947 */ /* 0x000fea000383ffff */
.L_x_2036:
[----:B--2---:R2:W4:Y:S02]  /*d820*/  SYNCS.PHASECHK.TRANS64.TRYWAIT P0, [R3+URZ], R2 ;  /* 0x00000002030075a7 */ /* 0x004524000800017f */
[----:B----4-:R-:W-:Y:S05]  /*d830*/  @!P0 NANOSLEEP.SYNCS 0x989680 ;  /* 0x009896800000895d */ /* 0x010fea0003900000 */
[----:B------:R-:W4:Y:S02]  /*d840*/  @!P0 SYNCS.PHASECHK.TRANS64 P0, [R3+URZ], R2 ;  /* 0x00000002030085a7 */ /* 0x000f24000800007f */
[----:B----4-:R-:W-:Y:S05]  /*d850*/  @!P0 BRA `(.L_x_2036) ;  /* 0xfffffffc00f08947 */ /* 0x010fea000383ffff */
[----:B------:R-:W-:Y:S05]  /*d860*/  BRA `(.L_x_2064) ;  /* 0xfffffff800287947 */ /* 0x000fea000383ffff */
.L_x_2038:
[----:B--2---:R2:W4:Y:S02]  /*d870*/  SYNCS.PHASECHK.TRANS64.TRYWAIT P0, [R5+URZ], R4 ;  /* 0x00000004050075a7 */ /* 0x004524000800017f */
[----:B----4-:R-:W-:Y:S05]  /*d880*/  @!P0 NANOSLEEP.SYNCS 0x989680 ;  /* 0x009896800000895d */ /* 0x010fea0003900000 */
[----:B------:R-:W4:Y:S02]  /*d890*/  @!P0 SYNCS.PHASECHK.TRANS64 P0, [R5+URZ], R4 ;  /* 0x00000004050085a7 */ /* 0x000f24000800007f */
[----:B----4-:R-:W-:Y:S05]  /*d8a0*/  @!P0 BRA `(.L_x_2038) ;  /* 0xfffffffc00f08947 */ /* 0x010fea000383ffff */
[----:B------:R-:W-:Y:S05]  /*d8b0*/  BRA `(.L_x_2065) ;  /* 0xfffffff8002c7947 */ /* 0x000fea000383ffff */
.L_x_2066:
        /* <DEDUP_REMOVED lines=12> */
.L_x_3666:


//--------------------- .text._ZN7cutlass13device_kernelIN5flash11enable_sm90INS1_16FlashAttnBwdSm90INS1_25CollectiveMainloopBwdSm90ILi2ELi2ELi2EN4cute5tupleIJNS5_1CILi1EEES8_S8_EEENS6_IJNS7_ILi64EEENS7_ILi128EEESB_EEENS_10bfloat16_tEfNS_4arch4Sm90ELb0ELb1ELb1ELb1ELb0ELb1ELb0ELb0ELi2ELi1ELi2ELi1ELb0EEENS1_24CollectiveEpilogueBwdGQAISC_fSF_Li256ELb1ELb0EEENS1_19SingleTileSchedulerILb1ELb0ELb0ELi128EEEEEEEEEvNT_6ParamsE --------------------------
	.section	.text._ZN7cutlass13device_kernelIN5flash11enable_sm90INS1_16FlashAttnBwdSm90INS1_25CollectiveMainloopBwdSm90ILi2ELi2ELi2EN4cute5tupleIJNS5_1CILi1EEES8_S8_EEENS6_IJNS7_ILi64EEENS7_ILi128EEESB_EEENS_10bfloat16_tEfNS_4arch4Sm90ELb0ELb1ELb1ELb1ELb0ELb1ELb0ELb0ELi2ELi1ELi2ELi1ELb0EEENS1_24CollectiveEpilogueBwdGQAISC_fSF_Li256ELb1ELb0EEENS1_19SingleTileSchedulerILb1ELb0ELb0ELi128EEEEEEEEEvNT_6ParamsE,"ax",@progbits
	.align	128
.text._ZN7cutlass13device_kernelIN5flash11enable_sm90INS1_16FlashAttnBwdSm90INS1_25CollectiveMainloopBwdSm90ILi2ELi2ELi2EN4cute5tupleIJNS5_1CILi1EEES8_S8_EEENS6_IJNS7_ILi64EEENS7_ILi128EEESB_EEENS_10bfloat16_tEfNS_4arch4Sm90ELb0ELb1ELb1ELb1ELb0ELb1ELb0ELb0ELi2ELi1ELi2ELi1ELb0EEENS1_24CollectiveEpilogueBwdGQAISC_fSF_Li256ELb1ELb0EEENS1_19SingleTileSchedulerILb1ELb0ELb0ELi128EEEEEEEEEvNT_6ParamsE:
        .type           _ZN7cutlass13device_kernelIN5flash11enable_sm90INS1_16FlashAttnBwdSm90INS1_25CollectiveMainloopBwdSm90ILi2ELi2ELi2EN4cute5tupleIJNS5_1CILi1EEES8_S8_EEENS6_IJNS7_ILi64EEENS7_ILi128EEESB_EEENS_10bfloat16_tEfNS_4arch4Sm90ELb0ELb1ELb1ELb1ELb0ELb1ELb0ELb0ELi2ELi1ELi2ELi1ELb0EEENS1_24CollectiveEpilogueBwdGQAISC_fSF_Li256ELb1ELb0EEENS1_19SingleTileSchedulerILb1ELb0ELb0ELi128EEEEEEEEEvNT_6ParamsE,@function
        .size           _ZN7cutlass13device_kernelIN5flash11enable_sm90INS1_16FlashAttnBwdSm90INS1_25CollectiveMainloopBwdSm90ILi2ELi2ELi2EN4cute5tupleIJNS5_1CILi1EEES8_S8_EEENS6_IJNS7_ILi64EEENS7_ILi128EEESB_EEENS_10bfloat16_tEfNS_4arch4Sm90ELb0ELb1ELb1ELb1ELb0ELb1ELb0ELb0ELi2ELi1ELi2ELi1ELb0EEENS1_24CollectiveEpilogueBwdGQAISC_fSF_Li256ELb1ELb0EEENS1_19SingleTileSchedulerILb1ELb0ELb0ELi128EEEEEEEEEvNT_6ParamsE,(.L_x_3667 - _ZN7cutlass13device_kernelIN5flash11enable_sm90INS1_16FlashAttnBwdSm90INS1_25CollectiveMainloopBwdSm90ILi2ELi2ELi2EN4cute5tupleIJNS5_1CILi1EEES8_S8_EEENS6_IJNS7_ILi64EEENS7_ILi128EEESB_EEENS_10bfloat16_tEfNS_4arch4Sm90ELb0ELb1ELb1ELb1ELb0ELb1ELb0ELb0ELi2ELi1ELi2ELi1ELb0EEENS1_24CollectiveEpilogueBwdGQAISC_fSF_Li256ELb1ELb0EEENS1_19SingleTileSchedulerILb1ELb0ELb0ELi128EEEEEEEEEvNT_6ParamsE)
        .other          _ZN7cutlass13device_kernelIN5flash11enable_sm90INS1_16FlashAttnBwdSm90INS1_25CollectiveMainloopBwdSm90ILi2ELi2ELi2EN4cute5tupleIJNS5_1CILi1EEES8_S8_EEENS6_IJNS7_ILi64EEENS7_ILi128EEESB_EEENS_10bfloat16_tEfNS_4arch4Sm90ELb0ELb1ELb1ELb1ELb0ELb1ELb0ELb0ELi2ELi1ELi2ELi1ELb0EEENS1_24CollectiveEpilogueBwdGQAISC_fSF_Li256ELb1ELb0EEENS1_19SingleTileSchedulerILb1ELb0ELb0ELi128EEEEEEEEEvNT_6ParamsE,@"STO_CUDA_ENTRY STV_DEFAULT"
_ZN7cutlass13device_kernelIN5flash11enable_sm90INS1_16FlashAttnBwdSm90INS1_25CollectiveMainloopBwdSm90ILi2ELi2ELi2EN4cute5tupleIJNS5_1CILi1EEES8_S8_EEENS6_IJNS7_ILi64EEENS7_ILi128EEESB_EEENS_10bfloat16_tEfNS_4arch4Sm90ELb0ELb1ELb1ELb1ELb0ELb1ELb0ELb0ELi2ELi1ELi2ELi1ELb0EEENS1_24CollectiveEpilogueBwdGQAISC_fSF_Li256ELb1ELb0EEENS1_19SingleTileSchedulerILb1ELb0ELb0ELi128EEEEEEEEEvNT_6ParamsE:
        /* <DEDUP_REMOVED lines=24> */
.L_x_2068:
[----:B------:R-:W-:Y:S05]  /*0180*/  BSYNC B0 ;  /* 0x0000000000007941 */ /* 0x000fea0003800000 */
.L_x_2067:
        /* <DEDUP_REMOVED lines=37> */
.L_x_2069:
        /* <DEDUP_REMOVED lines=22> */
.L_x_2070:
[----:B------:R-:W-:Y:S01]  /*0540*/  PLOP3.LUT P0, PT, PT, PT, UP0, 0x80, 0x0 ;  /* 0x000000000000781c */ /* 0x000fe20003f0f008 */
[----:B------:R-:W-:Y:S01]  /*0550*/  NOP ;  /* 0x0000000000007918 */ /* 0x000fe20000000000 */
[----:B------:R-:W-:Y:S01]  /*0560*/  ULDC.64 UR46, c[0x0][0x208] ;  /* 0x00008200002e7ab9 */ /* 0x000fe20000000a00 */
[----:B------:R-:W-:Y:S01]  /*0570*/  BSSY B6, `(.L_x_2071) ;  /* 0x0000908000067945 */ /* 0x000fe20003800000 */
[----:B-12-4-:R-:W-:Y:S09]  /*0580*/  BAR.SYNC.DEFER_BLOCKING 0x0 ;  /* 0x0000000000007b1d */ /* 0x016ff20000010000 */
[----:B------:R-:W-:Y:S05]  /*0590*/  @!P0 BRA `(.L_x_2072) ;  /* 0x00000054003c8947 */ /* 0x000fea0003800000 */
.L_x_2073:
        /* <DEDUP_REMOVED lines=24> */
.L_x_2074:
        /* <DEDUP_REMOVED lines=14> */
.L_x_2076:
[----:B------:R-:W-:-:S05]  /*0800*/  ULDC UR4, c[0x0][0x8c4] ;  /* 0x0002310000047ab9 */ /* 0x000fca0000000800 */
.L_x_2075:
        /* <DEDUP_REMOVED lines=17> */
.L_x_2078:
        /* <DEDUP_REMOVED lines=14> */
.L_x_2079:
        /* <DEDUP_REMOVED lines=11> */
.L_x_2080:
        /* <DEDUP_REMOVED lines=13> */
.L_x_2081:
        /* <DEDUP_REMOVED lines=82> */
.L_x_2082:
        /* <DEDUP_REMOVED lines=30> */
.L_x_2085:
        /* <DEDUP_REMOVED lines=15> */
.L_x_2084:
        /* <DEDUP_REMOVED lines=22> */
.L_x_2087:
        /* <DEDUP_REMOVED lines=15> */
.L_x_2086:
        /* <DEDUP_REMOVED lines=8> */
.L_x_2171:
        /* <DEDUP_REMOVED lines=23> */
.L_x_2089:
        /* <DEDUP_REMOVED lines=96> */
.L_x_2101:
[----:B------:R-:W-:-:S05]  /*1db0*/  IMAD.U32 R0, RZ, RZ, UR38 ;  /* 0x00000026ff007e24 */ /* 0x000fca000f8e00ff */
[----:B------:R-:W-:-:S04]  /*1dc0*/  LOP3.LUT R0, R0, 0x1, RZ, 0xfc, !PT ;  /* 0x0000000100007812 */ /* 0x000fc800078efcff */
[----:B------:R-:W-:-:S13]  /*1dd0*/  ISETP.NE.AND P6, PT, R0, 0x3, PT ;  /* 0x000000030000780c */ /* 0x000fda0003fc5270 */
[----:B-1----:R-:W-:Y:S05]  /*1de0*/  @!P6 BRA `(.L_x_2091) ;  /* 0x000000000004e947 */ /* 0x002fea0003800000 */
[----:B------:R-:W-:Y:S01]  /*1df0*/  BPT.TRAP 0x1 ;  /* 0x000000040000795c */ /* 0x000fe20000300000 */
.L_x_2091:
        /* <DEDUP_REMOVED lines=8> */
.L_x_2092:
[----:B---3--:R-:W-:Y:S05]  /*1e80*/  @P0 BRA `(.L_x_2093) ;  /* 0x0000000000080947 */ /* 0x008fea0003800000 */
[----:B------:R-:W3:Y:S02]  /*1e90*/  SYNCS.PHASECHK.TRANS64.TRYWAIT P0, [R0+URZ+0x30810], R191 ;  /* 0x030810bf000075a7 */ /* 0x000ee4000800017f */
[----:B---3--:R-:W-:Y:S05]  /*1ea0*/  @!P0 BRA `(.L_x_2094) ;  /* 0x0000007800148947 */ /* 0x008fea0003800000 */
.L_x_2093:
        /* <DEDUP_REMOVED lines=84> */
.L_x_2095:
[----:B------:R1:W1:Y:S01]  /*23f0*/  SYNCS.PHASECHK.TRANS64.TRYWAIT P0, [R0+URZ+0x30830], R191 ;  /* 0x030830bf000075a7 */ /* 0x000262000800017f */
[----:B------:R-:W-:Y:S05]  /*2400*/  @!P6 BRA `(.L_x_2096) ;  /* 0x000000000004e947 */ /* 0x000fea0003800000 */
[----:B------:R-:W-:Y:S01]  /*2410*/  BPT.TRAP 0x1 ;  /* 0x000000040000795c */ /* 0x000fe20000300000 */
.L_x_2096:
        /* <DEDUP_REMOVED lines=52> */
.L_x_2097:
        /* <DEDUP_REMOVED lines=539> */
.L_x_2099:
        /* <DEDUP_REMOVED lines=49> */
.L_x_2100:
        /* <DEDUP_REMOVED lines=78> */
.L_x_2083:
[----:B------:R-:W-:Y:S05]  /*5100*/  @P0 BRA `(.L_x_2077) ;  /* 0x0000004400380947 */ /* 0x000fea0003800000 */
[----:B------:R-:W-:Y:S01]  /*5110*/  ULDC.64 UR4, c[0x0][0x878] ;  /* 0x00021e0000047ab9 */ /* 0x000fe20000000a00 */
[----:B------:R-:W2:Y:S01]  /*5120*/  S2R R4, SR_TID.X ;  /* 0x0000000000047919 */ /* 0x000ea20000002100 */
[----:B------:R-:W-:Y:S01]  /*5130*/  UISETP.NE.U32.AND UP0, UPT, UR4, URZ, UPT ;  /* 0x0000003f0400728c */ /* 0x000fe2000bf05070 */
[----:B------:R-:W-:Y:S01]  /*5140*/  S2UR UR8, SR_CgaCtaId ;  /* 0x00000000000879c3 */ /* 0x000fe20000008800 */
[----:B------:R-:W-:-:S07]  /*5150*/  ULDC UR6, c[0x0][0x850] ;  /* 0x0002140000067ab9 */ /* 0x000fce0000000800 */
[----:B------:R-:W3:Y:S01]  /*5160*/  S2UR UR10, SR_CTAID.X ;  /* 0x00000000000a79c3 */ /* 0x000ee20000002500 */
[----:B------:R-:W-:Y:S01]  /*5170*/  UISETP.NE.AND.EX UP0, UPT, UR5, URZ, UPT, UP0 ;  /* 0x0000003f0500728c */ /* 0x000fe2000bf05300 */
[----:B------:R-:W-:Y:S01]  /*5180*/  UMOV UR7, 0x400 ;  /* 0x0000040000077882 */ /* 0x000fe20000000000 */
[----:B------:R-:W-:Y:S01]  /*5190*/  ULDC.64 UR12, c[0x0][0x818] ;  /* 0x00020600000c7ab9 */ /* 0x000fe20000000a00 */
[----:B------:R-:W-:Y:S01]  /*51a0*/  ULDC.64 UR14, c[0x0][0x840] ;  /* 0x00021000000e7ab9 */ /* 0x000fe20000000a00 */
[----:B------:R-:W-:Y:S02]  /*51b0*/  ULDC.64 UR16, c[0x0][0x848] ;  /* 0x0002120000107ab9 */ /* 0x000fe40000000a00 */
[----:B------:R-:W-:-:S05]  /*51c0*/  PLOP3.LUT P0, PT, PT, PT, UP0, 0x80, 0x0 ;  /* 0x000000000000781c */ /* 0x000fca0003f0f008 */
[----:B------:R-:W-:Y:S02]  /*51d0*/  @UP0 ULDC.64 UR4, c[0x0][0x878] ;  /* 0x00021e0000040ab9 */ /* 0x000fe40000000a00 */
[----:B------:R-:W-:-:S06]  /*51e0*/  @UP0 UIMAD.WIDE UR4, UR36, 0x4, UR4 ;  /* 0x00000004240408a5 */ /* 0x000fcc000f8e0204 */
[----:B------:R-:W-:Y:S02]  /*51f0*/  IMAD.U32 R2, RZ, RZ, UR4 ;  /* 0x00000004ff027e24 */ /* 0x000fe4000f8e00ff */
[----:B-1----:R-:W-:-:S05]  /*5200*/  IMAD.U32 R3, RZ, RZ, UR5 ;  /* 0x00000005ff037e24 */ /* 0x002fca000f8e00ff */
[----:B------:R-:W4:Y:S01]  /*5210*/  @P0 LDG.E R2, desc[UR46][R2.64] ;  /* 0x0000002e02020981 */ /* 0x000f22000c1e1900 */
[----:B------:R-:W1:Y:S01]  /*5220*/  S2UR UR5, SR_CTAID.Y ;  /* 0x00000000000579c3 */ /* 0x000e620000002600 */
[----:B--2---:R-:W-:Y:S01]  /*5230*/  VIADD R5, R4, 0xffffff80 ;  /* 0xffffff8004057836 */ /* 0x004fe20000000000 */
[----:B------:R-:W-:Y:S01]  /*5240*/  UISETP.NE.AND UP1, UPT, UR6, 0x1, UPT ;  /* 0x000000010600788c */ /* 0x000fe2000bf25270 */
[----:B------:R-:W-:Y:S01]  /*5250*/  BSSY B0, `(.L_x_2102) ;  /* 0x000005b000007945 */ /* 0x000fe20003800000 */
[----:B---3--:R-:W-:Y:S02]  /*5260*/  USHF.L.U32 UR10, UR10, 0xe, URZ ;  /* 0x0000000e0a0a7899 */ /* 0x008fe4000800063f */
[----:B------:R-:W-:-:S07]  /*5270*/  SHF.R.S32.HI R0, RZ, 0x1f, R5 ;  /* 0x0000001fff007819 */ /* 0x000fce0000011405 */
[----:B------:R-:W-:Y:S01]  /*5280*/  @UP1 ULDC UR11, c[0x0][0x858] ;  /* 0x00021600000b1ab9 */ /* 0x000fe20000000800 */
[----:B------:R-:W-:Y:S01]  /*5290*/  BAR.SYNC.DEFER_BLOCKING 0x1, 0x100 ;  /* 0x0044000000007b1d */ /* 0x000fe20000010000 */
[----:B----4-:R-:W-:Y:S02]  /*52a0*/  @P0 R2UR UR4, R2 ;  /* 0x00000000020402ca */ /* 0x010fe400000e0000 */
[----:B------:R-:W-:Y:S02]  /*52b0*/  LEA.HI R2, R0, R5, RZ, 0x7 ;  /* 0x0000000500027211 */ /* 0x000fe400078f38ff */
[----:B------:R-:W-:Y:S02]  /*52c0*/  ISETP.NE.AND P0, PT, R5, RZ, PT ;  /* 0x000000ff0500720c */ /* 0x000fe40003f05270 */
[C---:B------:R-:W-:Y:S01]  /*52d0*/  LOP3.LUT R0, R2.reuse, 0xfffff80, RZ, 0xc0, !PT ;  /* 0x0fffff8002007812 */ /* 0x040fe200078ec0ff */
[----:B------:R-:W-:-:S04]  /*52e0*/  IMAD.SHL.U32 R2, R2, 0x40, RZ ;  /* 0x0000004002027824 */ /* 0x000fc800078e00ff */
[----:B------:R-:W-:Y:S01]  /*52f0*/  IMAD.IADD R0, R5, 0x1, -R0 ;  /* 0x0000000105007824 */ /* 0x000fe200078e0a00 */
[----:B------:R-:W-:Y:S01]  /*5300*/  LOP3.LUT R3, R2, 0x3fffe000, RZ, 0xc0, !PT ;  /* 0x3fffe00002037812 */ /* 0x000fe200078ec0ff */
[----:B------:R-:W-:-:S04]  /*5310*/  @UP0 ULEA UR4, UR36, UR4, 0x7 ;  /* 0x0000000424040291 */ /* 0x000fc8000f8e383f */
[----:B------:R-:W-:Y:S01]  /*5320*/  @UP0 USHF.R.S32.HI UR6, URZ, 0x1f, UR4 ;  /* 0x0000001f3f060899 */ /* 0x000fe20008011404 */
[----:B------:R-:W-:-:S03]  /*5330*/  IMAD R0, R0, 0x4, R3 ;  /* 0x0000000400007824 */ /* 0x000fc600078e0203 */
[----:B------:R-:W-:Y:S02]  /*5340*/  @UP0 ULEA.HI UR6, UR6, UR4, URZ, 0x7 ;  /* 0x0000000406060291 */ /* 0x000fe4000f8f383f */
[----:B------:R-:W-:Y:S02]  /*5350*/  ULEA UR4, UR8, UR7, 0x18 ;  /* 0x0000000708047291 */ /* 0x000fe4000f8ec03f */
[----:B------:R-:W-:Y:S01]  /*5360*/  @UP0 USHF.L.U32 UR6, UR6, 0x7, URZ ;  /* 0x0000000706060899 */ /* 0x000fe2000800063f */
[----:B------:R-:W-:-:S03]  /*5370*/  @UP1 ULDC UR8, c[0x0][0x854] ;  /* 0x0002150000081ab9 */ /* 0x000fc60000000800 */
[----:B------:R-:W-:Y:S01]  /*5380*/  @UP0 ULOP3.LUT UR6, UR6, 0xffffc000, URZ, 0xc0, !UPT ;  /* 0xffffc00006060892 */ /* 0x000fe2000f8ec03f */
[----:B------:R-:W-:Y:S01]  /*5390*/  LEA R0, R0, UR4, 0x2 ;  /* 0x0000000400007c11 */ /* 0x000fe2000f8e10ff */
[----:B-1----:R-:W-:Y:S02]  /*53a0*/  UIMAD.WIDE.U32 UR8, UR5, UR8, URZ ;  /* 0x00000008050872a5 */ /* 0x002fe4000f8e003f */
[----:B------:R-:W-:Y:S02]  /*53b0*/  @UP0 USHF.R.S32.HI UR7, URZ, 0x1f, UR6 ;  /* 0x0000001f3f070899 */ /* 0x000fe40008011406 */
[----:B------:R-:W-:Y:S01]  /*53c0*/  @UP1 USHF.R.U32.HI UR5, URZ, UR11, UR9 ;  /* 0x0000000b3f051299 */ /* 0x000fe20008011609 */
[----:B------:R1:W-:Y:S01]  /*53d0*/  STS.128 [R0], R24 ;  /* 0x0000001800007388 */ /* 0x0003e20000000c00 */
[----:B------:R-:W-:Y:S02]  /*53e0*/  @!UP0 UMOV UR6, URZ ;  /* 0x0000003f00068c82 */ /* 0x000fe40008000000 */
[----:B------:R-:W-:Y:S01]  /*53f0*/  UIADD3 UR8, UP1, UR10, UR6, URZ ;  /* 0x000000060a087290 */ /* 0x000fe2000ff3e03f */
[----:B------:R1:W-:Y:S01]  /*5400*/  STS.128 [R0+0x800], R28 ;  /* 0x0008001c00007388 */ /* 0x0003e20000000c00 */
[----:B------:R-:W-:Y:S01]  /*5410*/  USHF.R.S32.HI UR6, URZ, 0x1f, UR5 ;  /* 0x0000001f3f067899 */ /* 0x000fe20008011405 */
[----:B------:R-:W-:-:S02]  /*5420*/  @!UP0 UMOV UR7, URZ ;  /* 0x0000003f00078c82 */ /* 0x000fc40008000000 */
[----:B------:R1:W-:Y:S01]  /*5430*/  STS.128 [R0+0x1000], R32 ;  /* 0x0010002000007388 */ /* 0x0003e20000000c00 */
[----:B------:R-:W-:Y:S02]  /*5440*/  ULEA.HI.X.SX32 UR9, UR10, UR7, 0x1, UP1 ;  /* 0x000000070a097291 */ /* 0x000fe400088f0e3f */
[----:B------:R-:W-:Y:S01]  /*5450*/  UIMAD UR7, UR6, UR12, URZ ;  /* 0x0000000c060772a4 */ /* 0x000fe2000f8e023f */
[----:B------:R1:W-:Y:S01]  /*5460*/  STS.128 [R0+0x1800], R36 ;  /* 0x0018002400007388 */ /* 0x0003e20000000c00 */
[----:B------:R-:W-:Y:S02]  /*5470*/  UIMAD UR11, UR6, UR14, URZ ;  /* 0x0000000e060b72a4 */ /* 0x000fe4000f8e023f */
[----:B------:R-:W-:Y:S01]  /*5480*/  UIMAD UR10, UR5, UR13, UR7 ;  /* 0x0000000d050a72a4 */ /* 0x000fe2000f8e0207 */
[----:B------:R1:W-:Y:S01]  /*5490*/  STS.128 [R0+0x2000], R40 ;  /* 0x0020002800007388 */ /* 0x0003e20000000c00 */
[----:B------:R-:W-:Y:S02]  /*54a0*/  UIMAD.WIDE.U32 UR6, UR5, UR12, UR8 ;  /* 0x0000000c050672a5 */ /* 0x000fe4000f8e0008 */
[----:B------:R-:W-:Y:S01]  /*54b0*/  UIMAD UR12, UR5, UR15, UR11 ;  /* 0x0000000f050c72a4 */ /* 0x000fe2000f8e020b */
[----:B------:R1:W-:Y:S01]  /*54c0*/  STS.128 [R0+0x2800], R44 ;  /* 0x0028002c00007388 */ /* 0x0003e20000000c00 */
[----:B------:R-:W-:-:S02]  /*54d0*/  UIMAD.WIDE.U32 UR8, UR5, UR14, UR8 ;  /* 0x0000000e050872a5 */ /* 0x000fc4000f8e0008 */
[----:B------:R-:W-:Y:S01]  /*54e0*/  USHF.R.S32.HI UR5, URZ, 0x1f, UR36 ;  /* 0x0000001f3f057899 */ /* 0x000fe20008011424 */
[----:B------:R1:W-:Y:S01]  /*54f0*/  STS.128 [R0+0x3000], R48 ;  /* 0x0030003000007388 */ /* 0x0003e20000000c00 */
[----:B------:R-:W-:Y:S01]  /*5500*/  ULDC.64 UR14, c[0x0][0x820] ;  /* 0x00020800000e7ab9 */ /* 0x000fe20000000a00 */
[----:B------:R-:W-:Y:S02]  /*5510*/  USEL UR36, UR36, URZ, !UP0 ;  /* 0x0000003f24247287 */ /* 0x000fe4000c000000 */
[----:B------:R1:W-:Y:S01]  /*5520*/  STS.128 [R0+0x3800], R52 ;  /* 0x0038003400007388 */ /* 0x0003e20000000c00 */
[----:B------:R-:W-:Y:S02]  /*5530*/  USEL UR5, UR5, URZ, !UP0 ;  /* 0x0000003f05057287 */ /* 0x000fe4000c000000 */
[----:B------:R-:W-:Y:S01]  /*5540*/  UIADD3 UR7, UR7, UR10, URZ ;  /* 0x0000000a07077290 */ /* 0x000fe2000fffe03f */
[----:B------:R1:W-:Y:S01]  /*5550*/  STS.128 [R0+0x4000], R56 ;  /* 0x0040003800007388 */ /* 0x0003e20000000c00 */
[----:B------:R-:W-:-:S02]  /*5560*/  UIMAD UR11, UR5, UR14, URZ ;  /* 0x0000000e050b72a4 */ /* 0x000fc4000f8e023f */
[----:B------:R-:W-:Y:S01]  /*5570*/  UIMAD UR5, UR5, UR16, URZ ;  /* 0x00000010050572a4 */ /* 0x000fe2000f8e023f */
[----:B------:R1:W-:Y:S01]  /*5580*/  STS.128 [R0+0x4800], R60 ;  /* 0x0048003c00007388 */ /* 0x0003e20000000c00 */
[----:B------:R-:W-:Y:S02]  /*5590*/  UIADD3 UR9, UR9, UR12, URZ ;  /* 0x0000000c09097290 */ /* 0x000fe4000fffe03f */
[----:B------:R-:W-:Y:S01]  /*55a0*/  UIMAD UR11, UR36, UR15, UR11 ;  /* 0x0000000f240b72a4 */ /* 0x000fe2000f8e020b */
[----:B------:R1:W-:Y:S01]  /*55b0*/  STS.128 [R0+0x5000], R64 ;  /* 0x0050004000007388 */ /* 0x0003e20000000c00 */
[----:B------:R-:W-:Y:S02]  /*55c0*/  UIMAD.WIDE.U32 UR6, UR36, UR14, UR6 ;  /* 0x0000000e240672a5 */ /* 0x000fe4000f8e0006 */
[----:B------:R-:W-:Y:S01]  /*55d0*/  UIMAD UR5, UR36, UR17, UR5 ;  /* 0x00000011240572a4 */ /* 0x000fe2000f8e0205 */
[----:B------:R1:W-:Y:S01]  /*55e0*/  STS.128 [R0+0x5800], R68 ;  /* 0x0058004400007388 */ /* 0x0003e20000000c00 */
[----:B------:R-:W-:Y:S01]  /*55f0*/  UIMAD.WIDE.U32 UR8, UR36, UR16, UR8 ;  /* 0x00000010240872a5 */ /* 0x000fe2000f8e0008 */
[----:B------:R-:W-:-:S02]  /*5600*/  ULDC.64 UR12, c[0x0][0x800] ;  /* 0x00020000000c7ab9 */ /* 0x000fc40000000a00 */
[----:B------:R1:W-:Y:S01]  /*5610*/  STS.128 [R0+0x6000], R72 ;  /* 0x0060004800007388 */ /* 0x0003e20000000c00 */
[----:B------:R-:W-:Y:S01]  /*5620*/  ULDC.64 UR14, c[0x0][0x828] ;  /* 0x00020a00000e7ab9 */ /* 0x000fe20000000a00 */
[----:B------:R-:W-:Y:S02]  /*5630*/  UIADD3 UR7, UR7, UR11, URZ ;  /* 0x0000000b07077290 */ /* 0x000fe4000fffe03f */
[----:B------:R1:W-:Y:S01]  /*5640*/  STS.128 [R0+0x6800], R76 ;  /* 0x0068004c00007388 */ /* 0x0003e20000000c00 */
[----:B------:R-:W-:Y:S02]  /*5650*/  ULEA UR12, UP0, UR6, UR12, 0x2 ;  /* 0x0000000c060c7291 */ /* 0x000fe4000f80103f */
[----:B------:R-:W-:Y:S01]  /*5660*/  UIADD3 UR5, UR9, UR5, URZ ;  /* 0x0000000509057290 */ /* 0x000fe2000fffe03f */
[----:B------:R1:W-:Y:S01]  /*5670*/  STS.128 [R0+0x7000], R80 ;  /* 0x0070005000007388 */ /* 0x0003e20000000c00 */
[----:B------:R-:W-:Y:S02]  /*5680*/  ULEA UR14, UP1, UR8, UR14, 0x2 ;  /* 0x0000000e080e7291 */ /* 0x000fe4000f82103f */
[----:B------:R-:W-:Y:S01]  /*5690*/  ULEA.HI.X UR13, UR6, UR13, UR7, 0x2, UP0 ;  /* 0x0000000d060d7291 */ /* 0x000fe200080f1407 */
[----:B------:R1:W-:Y:S01]  /*56a0*/  STS.128 [R0+0x7800], R84 ;  /* 0x0078005400007388 */ /* 0x0003e20000000c00 */
[----:B------:R-:W-:Y:S01]  /*56b0*/  ULEA.HI.X UR7, UR8, UR15, UR5, 0x2, UP1 ;  /* 0x0000000f08077291 */ /* 0x000fe200088f1405 */
        /* <DEDUP_REMOVED lines=13> */
.L_x_2104:
[----:B------:R-:W-:Y:S01]  /*5790*/  @P0 ELECT P1, URZ, PT ;  /* 0x00000000003f082f */ /* 0x000fe20003820000 */
[----:B------:R2:W-:-:S12]  /*57a0*/  UBLKRED.G.S.ADD.F32.RN [UR6], [UR4], UR5, desc[UR8] ;  /* 0x00000806040073bb */ /* 0x0005d800080a1405 */
[----:B------:R-:W-:Y:S02]  /*57b0*/  @P1 PLOP3.LUT P0, PT, P1, PT, PT, 0x8, 0x0 ;  /* 0x000000000000181c */ /* 0x000fe40000f0e170 */
[----:B------:R-:W-:-:S11]  /*57c0*/  PLOP3.LUT P1, PT, PT, PT, PT, 0x8, 0x0 ;  /* 0x000000000000781c */ /* 0x000fd60003f2e170 */
[----:B--2---:R-:W-:Y:S05]  /*57d0*/  @P0 BRA.U.ANY `(.L_x_2104) ;  /* 0xfffffffd00ec0947 */ /* 0x004fea000393ffff */
[----:B------:R0:W-:Y:S01]  /*57e0*/  UTMACMDFLUSH ;  /* 0x00000000000079b7 */ /* 0x0001e20000000000 */
[----:B------:R-:W-:-:S04]  /*57f0*/  DEPBAR.LE SB0, 0x0 ;  /* 0x000080000000791a */ /* 0x000fc80000000000 */
.L_x_2103:
[----:B------:R-:W-:Y:S05]  /*5800*/  BSYNC B0 ;  /* 0x0000000000007941 */ /* 0x000fea0003800000 */
.L_x_2102:
        /* <DEDUP_REMOVED lines=32> */
.L_x_2105:
        /* <DEDUP_REMOVED lines=8> */
.L_x_2072:
        /* <DEDUP_REMOVED lines=21> */
.L_x_2107:
        /* <DEDUP_REMOVED lines=13> */
.L_x_2109:
[----:B------:R-:W-:-:S05]  /*5cb0*/  ULDC UR4, c[0x0][0x8c4] ;  /* 0x0002310000047ab9 */ /* 0x000fca0000000800 */
.L_x_2108:
        /* <DEDUP_REMOVED lines=44> */
.L_x_2110:
        /* <DEDUP_REMOVED lines=13> */
.L_x_2111:
        /* <DEDUP_REMOVED lines=12> */
.L_x_2112:
        /* <DEDUP_REMOVED lines=22> */
.L_x_2113:
[----:B------:R-:W-:-:S13]  /*6270*/  ISETP.GT.AND P0, PT, R2, UR7, PT ;  /* 0x0000000702007c0c */ /* 0x000fda000bf04270 */
[----:B------:R-:W-:Y:S05]  /*6280*/  @!P0 BRA `(.L_x_2077) ;  /* 0x0000003000d88947 */ /* 0x000fea0003800000 */
[----:B------:R-:W-:Y:S01]  /*6290*/  ULDC.64 UR14, c[0x0][0x2d8] ;  /* 0x0000b600000e7ab9 */ /* 0x000fe20000000a00 */
[----:B------:R-:W-:Y:S01]  /*62a0*/  VIADD R0, R2, -UR7 ;  /* 0x8000000702007c36 */ /* 0x000fe20008000000 */
[----:B------:R-:W-:Y:S02]  /*62b0*/  UIMAD UR11, UR11, UR14, URZ ;  /* 0x0000000e0b0b72a4 */ /* 0x000fe4000f8e023f */
[----:B------:R-:W-:Y:S02]  /*62c0*/  USHF.R.S32.HI UR6, URZ, 0x1f, UR12 ;  /* 0x0000001f3f067899 */ /* 0x000fe4000801140c */
[----:B------:R-:W-:Y:S01]  /*62d0*/  UIMAD.WIDE.U32 UR8, UR16, UR14, URZ ;  /* 0x0000000e100872a5 */ /* 0x000fe2000f8e003f */
        /* <DEDUP_REMOVED lines=33> */
.L_x_2116:
[----:B------:R-:W-:Y:S05]  /*64f0*/  BSYNC B0 ;  /* 0x0000000000007941 */ /* 0x000fea0003800000 */
.L_x_2115:
        /* <DEDUP_REMOVED lines=19> */
.L_x_2118:
[----:B------:R-:W-:Y:S05]  /*6630*/  BSYNC B0 ;  /* 0x0000000000007941 */ /* 0x000fea0003800000 */
.L_x_2117:
[----:B------:R-:W-:Y:S06]  /*6640*/  BAR.ARV 0xa, 0xa0 ;  /* 0x0282800000007b1d */ /* 0x000fec0000002000 */
[----:B------:R-:W-:Y:S04]  /*6650*/  BSSY B0, `(.L_x_2119) ;  /* 0x0000003000007945 */ /* 0x000fe80003800000 */
[----:B------:R-:W-:Y:S05]  /*6660*/  @!P0 BRA `(.L_x_2120) ;  /* 0x0000000000048947 */ /* 0x000fea0003800000 */
[----:B------:R-:W-:-:S04]  /*6670*/  DEPBAR.LE SB0, 0x0 ;  /* 0x000080000000791a */ /* 0x000fc80000000000 */
.L_x_2120:
[----:B------:R-:W-:Y:S05]  /*6680*/  BSYNC B0 ;  /* 0x0000000000007941 */ /* 0x000fea0003800000 */
.L_x_2119:
[----:B------:R-:W-:Y:S06]  /*6690*/  BAR.ARV 0xb, 0xa0 ;  /* 0x02c2800000007b1d */ /* 0x000fec0000002000 */
[----:B------:R-:W-:Y:S01]  /*66a0*/  UIADD3 UR15, UR7, 0x1, URZ ;  /* 0x00000001070f7890 */ /* 0x000fe2000fffe03f */
[----:B------:R-:W-:Y:S11]  /*66b0*/  BRA `(.L_x_2121) ;  /* 0x0000000000047947 */ /* 0x000ff60003800000 */
.L_x_2114:
[----:B------:R-:W-:-:S05]  /*66c0*/  UMOV UR15, UR7 ;  /* 0x00000007000f7c82 */ /* 0x000fca0008000000 */
.L_x_2121:
        /* <DEDUP_REMOVED lines=21> */
.L_x_2134:
        /* <DEDUP_REMOVED lines=20> */
.L_x_2123:
[----:B------:R-:W-:Y:S05]  /*6960*/  BSYNC B0 ;  /* 0x0000000000007941 */ /* 0x000fea0003800000 */
.L_x_2122:
        /* <DEDUP_REMOVED lines=13> */
.L_x_2125:
[----:B------:R-:W-:Y:S05]  /*6a40*/  BSYNC B0 ;  /* 0x0000000000007941 */ /* 0x000fea0003800000 */
.L_x_2124:
[----:B------:R-:W-:Y:S06]  /*6a50*/  BAR.ARV 0xa, 0xa0 ;  /* 0x0282800000007b1d */ /* 0x000fec0000002000 */
[----:B------:R-:W-:Y:S04]  /*6a60*/  BSSY B0, `(.L_x_2126) ;  /* 0x0000003000007945 */ /* 0x000fe80003800000 */
[----:B------:R-:W-:Y:S05]  /*6a70*/  @!P0 BRA `(.L_x_2127) ;  /* 0x0000000000048947 */ /* 0x000fea0003800000 */
[----:B------:R-:W-:-:S04]  /*6a80*/  DEPBAR.LE SB0, 0x0 ;  /* 0x000080000000791a */ /* 0x000fc80000000000 */
.L_x_2127:
[----:B------:R-:W-:Y:S05]  /*6a90*/  BSYNC B0 ;  /* 0x0000000000007941 */ /* 0x000fea0003800000 */
.L_x_2126:
        /* <DEDUP_REMOVED lines=13> */
.L_x_2129:
[----:B------:R-:W-:Y:S05]  /*6b70*/  BSYNC B0 ;  /* 0x0000000000007941 */ /* 0x000fea0003800000 */
.L_x_2128:
        /* <DEDUP_REMOVED lines=13> */
.L_x_2131:
[----:B------:R-:W-:Y:S05]  /*6c50*/  BSYNC B0 ;  /* 0x0000000000007941 */ /* 0x000fea0003800000 */
.L_x_2130:
[----:B------:R-:W-:Y:S01]  /*6c60*/  UIADD3 UR15, UR15, 0x2, URZ ;  /* 0x000000020f0f7890 */ /* 0x000fe2000fffe03f */
[----:B------:R-:W-:Y:S06]  /*6c70*/  BAR.ARV 0xa, 0xa0 ;  /* 0x0282800000007b1d */ /* 0x000fec0000002000 */
[----:B------:R-:W-:Y:S01]  /*6c80*/  BSSY B0, `(.L_x_2132) ;  /* 0x0000004000007945 */ /* 0x000fe20003800000 */
[----:B------:R-:W-:-:S03]  /*6c90*/  ISETP.LE.AND P1, PT, R2, UR15, PT ;  /* 0x0000000f02007c0c */ /* 0x000fc6000bf23270 */
[----:B------:R-:W-:Y:S10]  /*6ca0*/  @!P0 BRA `(.L_x_2133) ;  /* 0x0000000000048947 */ /* 0x000ff40003800000 */
[----:B------:R-:W-:-:S04]  /*6cb0*/  DEPBAR.LE SB0, 0x0 ;  /* 0x000080000000791a */ /* 0x000fc80000000000 */
.L_x_2133:
[----:B------:R-:W-:Y:S05]  /*6cc0*/  BSYNC B0 ;  /* 0x0000000000007941 */ /* 0x000fea0003800000 */
.L_x_2132:
[----:B------:R-:W-:Y:S06]  /*6cd0*/  BAR.ARV 0xb, 0xa0 ;  /* 0x02c2800000007b1d */ /* 0x000fec0000002000 */
[----:B------:R-:W-:Y:S02]  /*6ce0*/  UIADD3 UR19, UR19, 0x4000, URZ ;  /* 0x0000400013137890 */ /* 0x000fe4000fffe03f */
[----:B------:R-:W-:Y:S01]  /*6cf0*/  UIADD3 UR6, UR6, 0x4000, URZ ;  /* 0x0000400006067890 */ /* 0x000fe2000fffe03f */
[----:B------:R-:W-:Y:S11]  /*6d00*/  @!P1 BRA `(.L_x_2134) ;  /* 0xfffffff800c49947 */ /* 0x000ff6000383ffff */
[----:B------:R-:W-:Y:S05]  /*6d10*/  BRA `(.L_x_2077) ;  /* 0x0000002800347947 */ /* 0x000fea0003800000 */
.L_x_2106:
        /* <DEDUP_REMOVED lines=14> */
.L_x_2135:
        /* <DEDUP_REMOVED lines=14> */
.L_x_2137:
[----:B------:R-:W-:-:S05]  /*6ee0*/  ULDC UR4, c[0x0][0x8c4] ;  /* 0x0002310000047ab9 */ /* 0x000fca0000000800 */
.L_x_2136:
        /* <DEDUP_REMOVED lines=59> */
.L_x_2139:
        /* <DEDUP_REMOVED lines=13> */
.L_x_2140:
        /* <DEDUP_REMOVED lines=8> */
.L_x_2141:
        /* <DEDUP_REMOVED lines=21> */
.L_x_2142:
        /* <DEDUP_REMOVED lines=50> */
.L_x_2172:
        /* <DEDUP_REMOVED lines=15> */
.L_x_2145:
        /* <DEDUP_REMOVED lines=97> */
.L_x_2156:
[----:B-123--:R-:W-:-:S04]  /*7f60*/  SHF.L.U32 R18, R10, 0x1f, RZ ;  /* 0x0000001f0a127819 */ /* 0x00efc800000006ff */
[----:B------:R-:W2:Y:S02]  /*7f70*/  SYNCS.PHASECHK.TRANS64.TRYWAIT P1, [R15+URZ+0x30840], R18 ;  /* 0x030840120f0075a7 */ /* 0x000ea4000802017f */
[----:B--2---:R-:W-:Y:S05]  /*7f80*/  @!P1 BRA `(.L_x_2148) ;  /* 0x0000001800189947 */ /* 0x004fea0003800000 */
.L_x_2173:
        /* <DEDUP_REMOVED lines=8> */
.L_x_2149:
        /* <DEDUP_REMOVED lines=37> */
.L_x_2174:
        /* <DEDUP_REMOVED lines=8> */
.L_x_2151:
        /* <DEDUP_REMOVED lines=37> */
.L_x_2175:
        /* <DEDUP_REMOVED lines=8> */
.L_x_2153:
        /* <DEDUP_REMOVED lines=31> */
.L_x_2177:
        /* <DEDUP_REMOVED lines=8> */
.L_x_2155:
        /* <DEDUP_REMOVED lines=37> */
.L_x_2147:
[----:B------:R-:W4:Y:S02]  /*8a70*/  LDL.LU R4, [R1+0x4] ;  /* 0x0000040001047983 */ /* 0x000f240000300800 */
[----:B----4-:R-:W-:Y:S02]  /*8a80*/  ISETP.NE.AND P1, PT, R4, RZ, PT ;  /* 0x000000ff0400720c */ /* 0x010fe40003f25270 */
[----:B------:R4:W5:Y:S11]  /*8a90*/  LDL R4, [R1] ;  /* 0x0000000001047983 */ /* 0x0009760000100800 */
[----:B----4-:R-:W-:Y:S05]  /*8aa0*/  @!P1 BRA `(.L_x_2146) ;  /* 0x00000004005c9947 */ /* 0x010fea0003800000 */
[----:B------:R-:W-:-:S04]  /*8ab0*/  SHF.L.U32 R12, R10, 0x1f, RZ ;  /* 0x0000001f0a0c7819 */ /* 0x000fc800000006ff */
[----:B------:R-:W4:Y:S02]  /*8ac0*/  SYNCS.PHASECHK.TRANS64.TRYWAIT P1, [R15+URZ+0x30840], R12 ;  /* 0x0308400c0f0075a7 */ /* 0x000f24000802017f */
[----:B----4-:R-:W-:Y:S05]  /*8ad0*/  @!P1 BRA `(.L_x_2157) ;  /* 0x0000000c00989947 */ /* 0x010fea0003800000 */
.L_x_2178:
        /* <DEDUP_REMOVED lines=8> */
.L_x_2158:
        /* <DEDUP_REMOVED lines=34> */
.L_x_2179:
        /* <DEDUP_REMOVED lines=8> */
.L_x_2160:
        /* <DEDUP_REMOVED lines=34> */
.L_x_2146:
[----:B------:R-:W1:Y:S01]  /*9020*/  S2R R0, SR_TID.X ;  /* 0x0000000000007919 */ /* 0x000e620000002100 */
[----:B------:R-:W-:Y:S01]  /*9030*/  IMAD R3, R16, 0x8, R15 ;  /* 0x0000000810037824 */ /* 0x000fe200078e020f */
[----:B-1----:R-:W-:Y:S02]  /*9040*/  LOP3.LUT R2, R0, 0x7f, RZ, 0xc0, !PT ;  /* 0x0000007f00027812 */ /* 0x002fe400078ec0ff */
[----:B------:R-:W-:Y:S02]  /*9050*/  SHF.L.U32 R0, R10, 0x1f, RZ ;  /* 0x0000001f0a007819 */ /* 0x000fe400000006ff */
[----:B------:R-:W-:Y:S02]  /*9060*/  ISETP.NE.AND P1, PT, R2, RZ, PT ;  /* 0x000000ff0200720c */ /* 0x000fe40003f25270 */
[----:B------:R-:W1:Y:S02]  /*9070*/  SYNCS.PHASECHK.TRANS64.TRYWAIT P0, [R3+URZ+0x30840], R0 ;  /* 0x03084000030075a7 */ /* 0x000e64000800017f */
[----:B-1----:R-:W-:Y:S09]  /*9080*/  @!P0 BRA `(.L_x_2161) ;  /* 0x0000000800548947 */ /* 0x002ff20003800000 */
.L_x_2180:
[----:B------:R-:W-:Y:S05]  /*9090*/  @P1 BRA `(.L_x_2162) ;  /* 0x0000000000181947 */ /* 0x000fea0003800000 */
[----:B------:R-:W1:Y:S01]  /*90a0*/  S2R R2, SR_TID.X ;  /* 0x0000000000027919 */ /* 0x000e620000002100 */
[----:B------:R-:W-:-:S04]  /*90b0*/  IMAD.MOV.U32 R0, RZ, RZ, 0x4100 ;  /* 0x00004100ff007424 */ /* 0x000fc800078e00ff */
[----:B------:R1:W-:Y:S02]  /*90c0*/  SYNCS.ARRIVE.TRANS64 RZ, [R3+URZ+0x30830], R0 ;  /* 0x0308300003ff79a7 */ /* 0x0003e4000800003f */
[----:B-1----:R-:W-:-:S13]  /*90d0*/  LOP3.LUT P0, RZ, R2, 0x1f, RZ, 0xc0, !PT ;  /* 0x0000001f02ff7812 */ /* 0x002fda000780c0ff */
[----:B------:R-:W-:Y:S05]  /*90e0*/  @!P0 BRA `(.L_x_2162) ;  /* 0x0000000000048947 */ /* 0x000fea0003800000 */
[----:B------:R-:W-:Y:S01]  /*90f0*/  BPT.TRAP 0x1 ;  /* 0x000000040000795c */ /* 0x000fe20000300000 */
.L_x_2162:
        /* <DEDUP_REMOVED lines=41> */
.L_x_2143:
[----:B------:R-:W-:Y:S05]  /*9390*/  BSYNC B0 ;  /* 0x0000000000007941 */ /* 0x000fea0003800000 */
.L_x_2138:
[----:B------:R-:W-:-:S03]  /*93a0*/  UMOV UR8, 0xffffffff ;  /* 0xffffffff00087882 */ /* 0x000fc60000000000 */
[----:B------:R-:W-:Y:S05]  /*93b0*/  BRA.DIV UR8, `(.L_x_2163) ;  /* 0x00000006089c7947 */ /* 0x000fea000b800000 */
[----:B------:R-:W-:-:S13]  /*93c0*/  ELECT P6, URZ, PT ;  /* 0x00000000003f782f */ /* 0x000fda00038c0000 */
.L_x_2183:
[----:B------:R-:W-:Y:S05]  /*93d0*/  @!P6 BRA `(.L_x_2077) ;  /* 0x000000000084e947 */ /* 0x000fea0003800000 */
[----:B------:R-:W-:-:S06]  /*93e0*/  ULOP3.LUT UR8, UR38, 0x2, URZ, 0xfc, !UPT ;  /* 0x0000000226087892 */ /* 0x000fcc000f8efc3f */
[----:B------:R-:W-:-:S05]  /*93f0*/  IMAD.U32 R2, RZ, RZ, UR8 ;  /* 0x00000008ff027e24 */ /* 0x000fca000f8e00ff */
[----:B------:R-:W-:-:S13]  /*9400*/  ISETP.NE.AND P2, PT, R2, 0x3, PT ;  /* 0x000000030200780c */ /* 0x000fda0003f45270 */
[----:B------:R-:W-:Y:S05]  /*9410*/  @!P2 BRA `(.L_x_2164) ;  /* 0x000000000004a947 */ /* 0x000fea0003800000 */
[----:B---3--:R-:W-:Y:S01]  /*9420*/  BPT.TRAP 0x1 ;  /* 0x000000040000795c */ /* 0x008fe20000300000 */
.L_x_2164:
        /* <DEDUP_REMOVED lines=15> */
.L_x_2184:
[----:B------:R-:W2:Y:S02]  /*9520*/  SYNCS.PHASECHK.TRANS64.TRYWAIT P0, [R3+URZ], R2 ;  /* 0x00000002030075a7 */ /* 0x000ea4000800017f */
[----:B--2---:R-:W-:Y:S05]  /*9530*/  @!P0 BRA `(.L_x_2166) ;  /* 0x0000000400708947 */ /* 0x004fea0003800000 */
.L_x_2185:
[----:B------:R-:W-:Y:S05]  /*9540*/  @!P2 BRA `(.L_x_2167) ;  /* 0x000000000004a947 */ /* 0x000fea0003800000 */
[----:B---3--:R-:W-:Y:S01]  /*9550*/  BPT.TRAP 0x1 ;  /* 0x000000040000795c */ /* 0x008fe20000300000 */
.L_x_2167:
[----:B--2---:R-:W-:-:S04]  /*9560*/  VIADD R3, R8, 0x30840 ;  /* 0x0003084008037836 */ /* 0x004fc80000000000 */
[----:B------:R-:W-:-:S04]  /*9570*/  IMAD R5, R0, 0x8, R3 ;  /* 0x0000000800057824 */ /* 0x000fc800078e0203 */
[----:B------:R-:W2:Y:S02]  /*9580*/  SYNCS.PHASECHK.TRANS64.TRYWAIT P0, [R5+URZ], R4 ;  /* 0x00000004050075a7 */ /* 0x000ea4000800017f */
[----:B--2---:R-:W-:Y:S05]  /*9590*/  @!P0 BRA `(.L_x_2168) ;  /* 0x00000004006c8947 */ /* 0x004fea0003800000 */
.L_x_2186:
[----:B------:R-:W-:-:S07]  /*95a0*/  IMAD R3, R6, 0x8, R3 ;  /* 0x0000000806037824 */ /* 0x000fce00078e0203 */
.L_x_2169:
[----:B----4-:R4:W1:Y:S02]  /*95b0*/  SYNCS.PHASECHK.TRANS64.TRYWAIT P0, [R3+URZ], R2 ;  /* 0x00000002030075a7 */ /* 0x010864000800017f */
[----:B-1----:R-:W-:Y:S05]  /*95c0*/  @!P0 NANOSLEEP.SYNCS 0x989680 ;  /* 0x009896800000895d */ /* 0x002fea0003900000 */
[----:B------:R-:W1:Y:S02]  /*95d0*/  @!P0 SYNCS.PHASECHK.TRANS64 P0, [R3+URZ], R2 ;  /* 0x00000002030085a7 */ /* 0x000e64000800007f */
[----:B-1----:R-:W-:Y:S05]  /*95e0*/  @!P0 BRA `(.L_x_2169) ;  /* 0xfffffffc00f08947 */ /* 0x002fea000383ffff */
.L_x_2077:
[----:B---3--:R-:W-:Y:S05]  /*95f0*/  BSYNC B6 ;  /* 0x0000000000067941 */ /* 0x008fea0003800000 */
.L_x_2071:
[----:B------:R-:W-:Y:S05]  /*9600*/  EXIT ;  /* 0x000000000000794d */ /* 0x000fea0003800000 */
.L_x_2088:
[----:B------:R-:W-:Y:S02]  /*9610*/  IMAD.MOV.U32 R12, RZ, RZ, RZ ;  /* 0x000000ffff0c7224 */ /* 0x000fe400078e00ff */
[----:B------:R-:W-:Y:S02]  /*9620*/  IMAD.MOV.U32 R11, RZ, RZ, 0x1f ;  /* 0x0000001fff0b7424 */ /* 0x000fe400078e00ff */
[----:B------:R-:W-:-:S07]  /*9630*/  IMAD.MOV.U32 R15, RZ, RZ, -0x1 ;  /* 0xffffffffff0f7424 */ /* 0x000fce00078e00ff */
[----:B------:R-:W-:Y:S05]  /*9640*/  WARPSYNC.COLLECTIVE R15, `(.L_x_2170) ;  /* 0x000000000f087348 */ /* 0x000fea0003c00000 */
[----:B------:R1:W2:Y:S02]  /*9650*/  SHFL.IDX P6, R14, R13, R12, R11 ;  /* 0x0000000c0d0e7389 */ /* 0x0002a400000c000b */
[----:B-12---:R-:W-:Y:S01]  /*9660*/  ENDCOLLECTIVE ;  /* 0x000000000000791b */ /* 0x006fe20003800000 */
.L_x_2170:
[----:B------:R-:W-:Y:S05]  /*9670*/  BRA `(.L_x_2171) ;  /* 0xffffff7c00f07947 */ /* 0x000fea000383ffff */
.L_x_2090:
        /* <DEDUP_REMOVED lines=8> */
.L_x_2094:
[----:B---3--:R3:W4:Y:S02]  /*9700*/  SYNCS.PHASECHK.TRANS64.TRYWAIT P0, [R0+URZ+0x30810], R191 ;  /* 0x030810bf000075a7 */ /* 0x008724000800017f */
[----:B----4-:R-:W-:Y:S05]  /*9710*/  @!P0 NANOSLEEP.SYNCS 0x989680 ;  /* 0x009896800000895d */ /* 0x010fea0003900000 */
[----:B------:R-:W4:Y:S02]  /*9720*/  @!P0 SYNCS.PHASECHK.TRANS64 P0, [R0+URZ+0x30810], R191 ;  /* 0x030810bf000085a7 */ /* 0x000f24000800007f */
[----:B----4-:R-:W-:Y:S05]  /*9730*/  @!P0 BRA `(.L_x_2094) ;  /* 0xfffffffc00f08947 */ /* 0x010fea000383ffff */
[----:B------:R-:W-:Y:S05]  /*9740*/  BRA `(.L_x_2093) ;  /* 0xffffff8400d87947 */ /* 0x000fea000383ffff */
.L_x_2098:
[----:B--2---:R2:W1:Y:S02]  /*9750*/  SYNCS.PHASECHK.TRANS64.TRYWAIT P0, [R0+URZ+0x30830], R191 ;  /* 0x030830bf000075a7 */ /* 0x004464000800017f */
[----:B-1----:R-:W-:Y:S05]  /*9760*/  @!P0 NANOSLEEP.SYNCS 0x989680 ;  /* 0x009896800000895d */ /* 0x002fea0003900000 */
[----:B------:R-:W1:Y:S02]  /*9770*/  @!P0 SYNCS.PHASECHK.TRANS64 P0, [R0+URZ+0x30830], R191 ;  /* 0x030830bf000085a7 */ /* 0x000e64000800007f */
[----:B-1----:R-:W-:Y:S05]  /*9780*/  @!P0 BRA `(.L_x_2098) ;  /* 0xfffffffc00f08947 */ /* 0x002fea000383ffff */
[----:B------:R-:W-:Y:S05]  /*9790*/  BRA `(.L_x_2097) ;  /* 0xffffff8c00f07947 */ /* 0x000fea000383ffff */
.L_x_2144:
[----:B-1----:R1:W2:Y:S02]  /*97a0*/  SYNCS.PHASECHK.TRANS64.TRYWAIT P0, [R15+URZ+0x30820], R0 ;  /* 0x030820000f0075a7 */ /* 0x0022a4000800017f */
[----:B--2---:R-:W-:Y:S05]  /*97b0*/  @!P0 NANOSLEEP.SYNCS 0x989680 ;  /* 0x009896800000895d */ /* 0x004fea0003900000 */
[----:B------:R-:W2:Y:S02]  /*97c0*/  @!P0 SYNCS.PHASECHK.TRANS64 P0, [R15+URZ+0x30820], R0 ;  /* 0x030820000f0085a7 */ /* 0x000ea4000800007f */
[----:B--2---:R-:W-:Y:S05]  /*97d0*/  @!P0 BRA `(.L_x_2144) ;  /* 0xfffffffc00f08947 */ /* 0x004fea000383ffff */
[----:B------:R-:W-:Y:S05]  /*97e0*/  BRA `(.L_x_2172) ;  /* 0xffffffe0001c7947 */ /* 0x000fea000383ffff */
.L_x_2148:
[----:B--2---:R2:W3:Y:S02]  /*97f0*/  SYNCS.PHASECHK.TRANS64.TRYWAIT P1, [R15+URZ+0x30840], R18 ;  /* 0x030840120f0075a7 */ /* 0x0044e4000802017f */
[----:B---3--:R-:W-:Y:S05]  /*9800*/  @!P1 NANOSLEEP.SYNCS 0x989680 ;  /* 0x009896800000995d */ /* 0x008fea0003900000 */
[----:B------:R-:W3:Y:S02]  /*9810*/  @!P1 SYNCS.PHASECHK.TRANS64 P1, [R15+URZ+0x30840], R18 ;  /* 0x030840120f0095a7 */ /* 0x000ee4000802007f */
[----:B---3--:R-:W-:Y:S05]  /*9820*/  @!P1 BRA `(.L_x_2148) ;  /* 0xfffffffc00f09947 */ /* 0x008fea000383ffff */
[----:B------:R-:W-:Y:S05]  /*9830*/  BRA `(.L_x_2173) ;  /* 0xffffffe400d47947 */ /* 0x000fea000383ffff */
.L_x_2150:
[----:B-1----:R1:W3:Y:S02]  /*9840*/  SYNCS.PHASECHK.TRANS64.TRYWAIT P1, [R15+URZ+0x30828], R18 ;  /* 0x030828120f0075a7 */ /* 0x0022e4000802017f */
[----:B---3--:R-:W-:Y:S05]  /*9850*/  @!P1 NANOSLEEP.SYNCS 0x989680 ;  /* 0x009896800000995d */ /* 0x008fea0003900000 */
[----:B------:R-:W3:Y:S02]  /*9860*/  @!P1 SYNCS.PHASECHK.TRANS64 P1, [R15+URZ+0x30828], R18 ;  /* 0x030828120f0095a7 */ /* 0x000ee4000802007f */
[----:B---3--:R-:W-:Y:S05]  /*9870*/  @!P1 BRA `(.L_x_2150) ;  /* 0xfffffffc00f09947 */ /* 0x008fea000383ffff */
[----:B------:R-:W-:Y:S05]  /*9880*/  BRA `(.L_x_2174) ;  /* 0xffffffe800747947 */ /* 0x000fea000383ffff */
.L_x_2152:
[----:B---3--:R3:W4:Y:S02]  /*9890*/  SYNCS.PHASECHK.TRANS64.TRYWAIT P1, [R15+URZ+0x30848], R18 ;  /* 0x030848120f0075a7 */ /* 0x008724000802017f */
[----:B----4-:R-:W-:Y:S05]  /*98a0*/  @!P1 NANOSLEEP.SYNCS 0x989680 ;  /* 0x009896800000995d */ /* 0x010fea0003900000 */
[----:B------:R-:W4:Y:S02]  /*98b0*/  @!P1 SYNCS.PHASECHK.TRANS64 P1, [R15+URZ+0x30848], R18 ;  /* 0x030848120f0095a7 */ /* 0x000f24000802007f */
[----:B----4-:R-:W-:Y:S05]  /*98c0*/  @!P1 BRA `(.L_x_2152) ;  /* 0xfffffffc00f09947 */ /* 0x010fea000383ffff */
[----:B------:R-:W-:Y:S05]  /*98d0*/  BRA `(.L_x_2175) ;  /* 0xffffffec00147947 */ /* 0x000fea000383ffff */
.L_x_2154:
[----:B------:R-:W-:-:S07]  /*98e0*/  SHF.L.U32 R4, R10, 0x1f, RZ ;  /* 0x0000001f0a047819 */ /* 0x000fce00000006ff */
.L_x_2176:
[----:B----4-:R4:W1:Y:S02]  /*98f0*/  SYNCS.PHASECHK.TRANS64.TRYWAIT P1, [R15+URZ+0x30820], R4 ;  /* 0x030820040f0075a7 */ /* 0x010864000802017f */
[----:B-1----:R-:W-:Y:S05]  /*9900*/  @!P1 NANOSLEEP.SYNCS 0x989680 ;  /* 0x009896800000995d */ /* 0x002fea0003900000 */
[----:B------:R-:W1:Y:S02]  /*9910*/  @!P1 SYNCS.PHASECHK.TRANS64 P1, [R15+URZ+0x30820], R4 ;  /* 0x030820040f0095a7 */ /* 0x000e64000802007f */
[----:B-1----:R-:W-:Y:S05]  /*9920*/  @!P1 BRA `(.L_x_2176) ;  /* 0xfffffffc00f09947 */ /* 0x002fea000383ffff */
[----:B------:R-:W-:Y:S05]  /*9930*/  BRA `(.L_x_2177) ;  /* 0xffffffec00987947 */ /* 0x000fea000383ffff */
.L_x_2157:
[----:B----4-:R4:W1:Y:S02]  /*9940*/  SYNCS.PHASECHK.TRANS64.TRYWAIT P1, [R15+URZ+0x30840], R12 ;  /* 0x0308400c0f0075a7 */ /* 0x010864000802017f */
[----:B-1----:R-:W-:Y:S05]  /*9950*/  @!P1 NANOSLEEP.SYNCS 0x989680 ;  /* 0x009896800000995d */ /* 0x002fea0003900000 */
[----:B------:R-:W1:Y:S02]  /*9960*/  @!P1 SYNCS.PHASECHK.TRANS64 P1, [R15+URZ+0x30840], R12 ;  /* 0x0308400c0f0095a7 */ /* 0x000e64000802007f */
[----:B-1----:R-:W-:Y:S05]  /*9970*/  @!P1 BRA `(.L_x_2157) ;  /* 0xfffffffc00f09947 */ /* 0x002fea000383ffff */
[----:B------:R-:W-:Y:S05]  /*9980*/  BRA `(.L_x_2178) ;  /* 0xfffffff000547947 */ /* 0x000fea000383ffff */
.L_x_2159:
[----:B-1----:R1:W2:Y:S02]  /*9990*/  SYNCS.PHASECHK.TRANS64.TRYWAIT P1, [R15+URZ+0x30828], R12 ;  /* 0x0308280c0f0075a7 */ /* 0x0022a4000802017f */
[----:B--2---:R-:W-:Y:S05]  /*99a0*/  @!P1 NANOSLEEP.SYNCS 0x989680 ;  /* 0x009896800000995d */ /* 0x004fea0003900000 */
[----:B------:R-:W2:Y:S02]  /*99b0*/  @!P1 SYNCS.PHASECHK.TRANS64 P1, [R15+URZ+0x30828], R12 ;  /* 0x0308280c0f0095a7 */ /* 0x000ea4000802007f */
[----:B--2---:R-:W-:Y:S05]  /*99c0*/  @!P1 BRA `(.L_x_2159) ;  /* 0xfffffffc00f09947 */ /* 0x004fea000383ffff */
[----:B------:R-:W-:Y:S05]  /*99d0*/  BRA `(.L_x_2179) ;  /* 0xfffffff000e87947 */ /* 0x000fea000383ffff */
.L_x_2161:
[----:B------:R1:W1:Y:S02]  /*99e0*/  SYNCS.PHASECHK.TRANS64.TRYWAIT P0, [R3+URZ+0x30840], R0 ;  /* 0x03084000030075a7 */ /* 0x000264000800017f */
[----:B-1----:R-:W-:Y:S05]  /*99f0*/  @!P0 NANOSLEEP.SYNCS 0x989680 ;  /* 0x009896800000895d */ /* 0x002fea0003900000 */
[----:B------:R-:W1:Y:S02]  /*9a00*/  @!P0 SYNCS.PHASECHK.TRANS64 P0, [R3+URZ+0x30840], R0 ;  /* 0x03084000030085a7 */ /* 0x000e64000800007f */
[----:B-1----:R-:W-:Y:S05]  /*9a10*/  @!P0 BRA `(.L_x_2161) ;  /* 0xfffffffc00f08947 */ /* 0x002fea000383ffff */
[----:B------:R-:W-:Y:S05]  /*9a20*/  BRA `(.L_x_2180) ;  /* 0xfffffff400987947 */ /* 0x000fea000383ffff */
.L_x_2163:
[----:B------:R-:W-:Y:S01]  /*9a30*/  BSSY B0, `(.L_x_2181) ;  /* 0x0000006000007945 */ /* 0x000fe20003800000 */
[----:B------:R-:W-:-:S07]  /*9a40*/  IMAD.MOV.U32 R15, RZ, RZ, -0x1 ;  /* 0xffffffffff0f7424 */ /* 0x000fce00078e00ff */
[----:B---3--:R-:W-:Y:S05]  /*9a50*/  WARPSYNC.COLLECTIVE R15, `(.L_x_2182) ;  /* 0x000000000f0c7348 */ /* 0x008fea0003c00000 */
[----:B------:R-:W-:Y:S02]  /*9a60*/  ELECT P6, UR62, PT ;  /* 0x00000000003e782f */ /* 0x000fe400038c0000 */
[----:B------:R-:W-:Y:S01]  /*9a70*/  MOV R14, UR62 ;  /* 0x0000003e000e7c02 */ /* 0x000fe20008000f00 */
[----:B---3--:R-:W-:Y:S10]  /*9a80*/  ENDCOLLECTIVE ;  /* 0x000000000000791b */ /* 0x008ff40003800000 */
.L_x_2182:
[----:B------:R-:W-:Y:S05]  /*9a90*/  BSYNC B0 ;  /* 0x0000000000007941 */ /* 0x000fea0003800000 */
.L_x_2181:
[----:B------:R-:W-:Y:S05]  /*9aa0*/  BRA `(.L_x_2183) ;  /* 0xfffffff800487947 */ /* 0x000fea000383ffff */
.L_x_2165:
[----:B-1----:R1:W2:Y:S02]  /*9ab0*/  SYNCS.PHASECHK.TRANS64.TRYWAIT P0, [R7+URZ], R4 ;  /* 0x00000004070075a7 */ /* 0x0022a4000800017f */
[----:B--2---:R-:W-:Y:S05]  /*9ac0*/  @!P0 NANOSLEEP.SYNCS 0x989680 ;  /* 0x009896800000895d */ /* 0x004fea0003900000 */
[----:B------:R-:W2:Y:S02]  /*9ad0*/  @!P0 SYNCS.PHASECHK.TRANS64 P0, [R7+URZ], R4 ;  /* 0x00000004070085a7 */ /* 0x000ea4000800007f */
[----:B--2---:R-:W-:Y:S05]  /*9ae0*/  @!P0 BRA `(.L_x_2165) ;  /* 0xfffffffc00f08947 */ /* 0x004fea000383ffff */
[----:B------:R-:W-:Y:S05]  /*9af0*/  BRA `(.L_x_2184) ;  /* 0xfffffff800887947 */ /* 0x000fea000383ffff */
.L_x_2166:
[----:B--2---:R2:W4:Y:S02]  /*9b00*/  SYNCS.PHASECHK.TRANS64.TRYWAIT P0, [R3+URZ], R2 ;  /* 0x00000002030075a7 */ /* 0x004524000800017f */
[----:B----4-:R-:W-:Y:S05]  /*9b10*/  @!P0 NANOSLEEP.SYNCS 0x989680 ;  /* 0x009896800000895d */ /* 0x010fea0003900000 */
[----:B------:R-:W4:Y:S02]  /*9b20*/  @!P0 SYNCS.PHASECHK.TRANS64 P0, [R3+URZ], R2 ;  /* 0x00000002030085a7 */ /* 0x000f24000800007f */
[----:B----4-:R-:W-:Y:S05]  /*9b30*/  @!P0 BRA `(.L_x_2166) ;  /* 0xfffffffc00f08947 */ /* 0x010fea000383ffff */
[----:B------:R-:W-:Y:S05]  /*9b40*/  BRA `(.L_x_2185) ;  /* 0xfffffff8007c7947 */ /* 0x000fea000383ffff */
.L_x_2168:
[----:B--2---:R2:W4:Y:S02]  /*9b50*/  SYNCS.PHASECHK.TRANS64.TRYWAIT P0, [R5+URZ], R4 ;  /* 0x00000004050075a7 */ /* 0x004524000800017f */
[----:B----4-:R-:W-:Y:S05]  /*9b60*/  @!P0 NANOSLEEP.SYNCS 0x989680 ;  /* 0x009896800000895d */ /* 0x010fea0003900000 */
[----:B------:R-:W4:Y:S02]  /*9b70*/  @!P0 SYNCS.PHASECHK.TRANS64 P0, [R5+URZ], R4 ;  /* 0x00000004050085a7 */ /* 0x000f24000800007f */
[----:B----4-:R-:W-:Y:S05]  /*9b80*/  @!P0 BRA `(.L_x_2168) ;  /* 0xfffffffc00f08947 */ /* 0x010fea000383ffff */
[----:B------:R-:W-:Y:S05]  /*9b90*/  BRA `(.L_x_2186) ;  /* 0xfffffff800807947 */ /* 0x000fea000383ffff */
.L_x_2187:
        /* <DEDUP_REMOVED lines=14> */
.L_x_3667:


//--------------------- .text._ZN7cutlass13device_kernelIN5flash11enable_sm90INS1_16FlashAttnBwdSm90INS1_25CollectiveMainloopBwdSm90ILi2ELi2ELi2EN4cute5tupleIJNS5_1CILi1EEES8_S8_EEENS6_IJNS7_ILi64EEENS7_ILi128EEESB_EEENS_10bfloat16_tEfNS_4arch4Sm90ELb0ELb1ELb1ELb1ELb1ELb1ELb0ELb0ELi2ELi1ELi2ELi1ELb0EEENS1_24CollectiveEpilogueBwdGQAISC_fSF_Li256ELb1ELb1EEENS1_19SingleTileSchedulerILb1ELb0ELb0ELi128EEEEEEEEEvNT_6ParamsE --------------------------
	.section	.text._ZN7cutlass13device_kernelIN5flash11enable_sm90INS1_16FlashAttnBwdSm90INS1_25CollectiveMainloopBwdSm90ILi2ELi2ELi2EN4cute5tupleIJNS5_1CILi1EEES8_S8_EEENS6_IJNS7_ILi64EEENS7_ILi128EEESB_EEENS_10bfloat16_tEfNS_4arch4Sm90ELb0ELb1ELb1ELb1ELb1ELb1ELb0ELb0ELi2ELi1ELi2ELi1ELb0EEENS1_24CollectiveEpilogueBwdGQAISC_fSF_Li256ELb1ELb1EEENS1_19SingleTileSchedulerILb1ELb0ELb0ELi128EEEEEEEEEvNT_6ParamsE,"ax",@progbits
	.align	128
.text._ZN7cutlass13device_kernelIN5flash11enable_sm90INS1_16FlashAttnBwdSm90INS1_25CollectiveMainloopBwdSm90ILi2ELi2ELi2EN4cute5tupleIJNS5_1CILi1EEES8_S8_EEENS6_IJNS7_ILi64EEENS7_ILi128EEESB_EEENS_10bfloat16_tEfNS_4arch4Sm90ELb0ELb1ELb1ELb1ELb1ELb1ELb0ELb0ELi2ELi1ELi2ELi1ELb0EEENS1_24CollectiveEpilogueBwdGQAISC_fSF_Li256ELb1ELb1EEENS1_19SingleTileSchedulerILb1ELb0ELb0ELi128EEEEEEEEEvNT_6ParamsE:
        .type           _ZN7cutlass13device_kernelIN5flash11enable_sm90INS1_16FlashAttnBwdSm90INS1_25CollectiveMainloopBwdSm90ILi2ELi2ELi2EN4cute5tupleIJNS5_1CILi1EEES8_S8_EEENS6_IJNS7_ILi64EEENS7_ILi128EEESB_EEENS_10bfloat16_tEfNS_4arch4Sm90ELb0ELb1ELb1ELb1ELb1ELb1ELb0ELb0ELi2ELi1ELi2ELi1ELb0EEENS1_24CollectiveEpilogueBwdGQAISC_fSF_Li256ELb1ELb1EEENS1_19SingleTileSchedulerILb1ELb0ELb0ELi128EEEEEEEEEvNT_6ParamsE,@function
        .size           _ZN7cutlass13device_kernelIN5flash11enable_sm90INS1_16FlashAttnBwdSm90INS1_25CollectiveMainloopBwdSm90ILi2ELi2ELi2EN4cute5tupleIJNS5_1CILi1EEES8_S8_EEENS6_IJNS7_ILi64EEENS7_ILi128EEESB_EEENS_10bfloat16_tEfNS_4arch4Sm90ELb0ELb1ELb1ELb1ELb1ELb1ELb0ELb0ELi2ELi1ELi2ELi1ELb0EEENS1_24CollectiveEpilogueBwdGQAISC_fSF_Li256ELb1ELb1EEENS1_19SingleTileSchedulerILb1ELb0ELb0ELi128EEEEEEEEEvNT_6ParamsE,(.L_x_3668 - _ZN7cutlass13device_kernelIN5flash11enable_sm90INS1_16FlashAttnBwdSm90INS1_25CollectiveMainloopBwdSm90ILi2ELi2ELi2EN4cute5tupleIJNS5_1CILi1EEES8_S8_EEENS6_IJNS7_ILi64EEENS7_ILi128EEESB_EEENS_10bfloat16_tEfNS_4arch4Sm90ELb0ELb1ELb1ELb1ELb1ELb1ELb0ELb0ELi2ELi1ELi2ELi1ELb0EEENS1_24CollectiveEpilogueBwdGQAISC_fSF_Li256ELb1ELb1EEENS1_19SingleTileSchedulerILb1ELb0ELb0ELi128EEEEEEEEEvNT_6ParamsE)
        .other          _ZN7cutlass13device_kernelIN5flash11enable_sm90INS1_16FlashAttnBwdSm90INS1_25CollectiveMainloopBwdSm90ILi2ELi2ELi2EN4cute5tupleIJNS5_1CILi1EEES8_S8_EEENS6_IJNS7_ILi64EEENS7_ILi128EEESB_EEENS_10bfloat16_tEfNS_4arch4Sm90ELb0ELb1ELb1ELb1ELb1ELb1ELb0ELb0ELi2ELi1ELi2ELi1ELb0EEENS1_24CollectiveEpilogueBwdGQAISC_fSF_Li256ELb1ELb1EEENS1_19SingleTileSchedulerILb1ELb0ELb0ELi128EEEEEEEEEvNT_6ParamsE,@"STO_CUDA_ENTRY STV_DEFAULT"
_ZN7cutlass13device_kernelIN5flash11enable_sm90INS1_16FlashAttnBwdSm90INS1_25CollectiveMainloopBwdSm90ILi2ELi2ELi2EN4cute5tupleIJNS5_1CILi1EEES8_S8_EEENS6_IJNS7_ILi64EEENS7_ILi128EEESB_EEENS_10bfloat16_tEfNS_4arch4Sm90ELb0ELb1ELb1ELb1ELb1ELb1ELb0ELb0ELi2ELi1ELi2ELi1ELb0EEENS1_24CollectiveEpilogueBwdGQAISC_fSF_Li256ELb1ELb1EEENS1_19SingleTileSchedulerILb1ELb0ELb0ELi128EEEEEEEEEvNT_6ParamsE:
        /* <DEDUP_REMOVED lines=24> */
.L_x_2189:
[----:B------:R-:W-:Y:S05]  /*0180*/  BSYNC B0 ;  /* 0x0000000000007941 */ /* 0x000fea0003800000 */
.L_x_2188:
        /* <DEDUP_REMOVED lines=37> */
.L_x_2190:
        /* <DEDUP_REMOVED lines=22> */
.L_x_2191:
[----:B------:R-:W-:Y:S01]  /*0540*/  PLOP3.LUT P0, PT, PT, PT, UP0, 0x80, 0x0 ;  /* 0x000000000000781c */ /* 0x000fe20003f0f008 */
[----:B------:R-:W-:Y:S01]  /*0550*/  NOP ;  /* 0x0000000000007918 */ /* 0x000fe20000000000 */
[----:B------:R-:W-:Y:S01]  /*0560*/  ULDC.64 UR46, c[0x0][0x208] ;  /* 0x00008200002e7ab9 */ /* 0x000fe20000000a00 */
[----:B------:R-:W-:Y:S01]  /*0570*/  BSSY B6, `(.L_x_2192) ;  /* 0x0000a4b000067945 */ /* 0x000fe20003800000 */
[----:B-12-4-:R-:W-:Y:S09]  /*0580*/  BAR.SYNC.DEFER_BLOCKING 0x0 ;  /* 0x0000000000007b1d */ /* 0x016ff20000010000 */
[----:B------:R-:W-:Y:S05]  /*0590*/  @!P0 BRA `(.L_x_2193) ;  /* 0x0000005800788947 */ /* 0x000fea0003800000 */
.L_x_2194:
        /* <DEDUP_REMOVED lines=24> */
.L_x_2195:
        /* <DEDUP_REMOVED lines=14> */
.L_x_2197:
[----:B------:R-:W-:-:S05]  /*0800*/  ULDC UR4, c[0x0][0x8c4] ;  /* 0x0002310000047ab9 */ /* 0x000fca0000000800 */
.L_x_2196:
        /* <DEDUP_REMOVED lines=17> */
.L_x_2199:
        /* <DEDUP_REMOVED lines=14> */
.L_x_2200:
        /* <DEDUP_REMOVED lines=11> */
.L_x_2201:
        /* <DEDUP_REMOVED lines=13> */
.L_x_2202:
        /* <DEDUP_REMOVED lines=82> */
.L_x_2203:
        /* <DEDUP_REMOVED lines=30> */
.L_x_2206:
        /* <DEDUP_REMOVED lines=15> */
.L_x_2205:
        /* <DEDUP_REMOVED lines=22> */
.L_x_2208:
        /* <DEDUP_REMOVED lines=15> */
.L_x_2207:
        /* <DEDUP_REMOVED lines=8> */
.L_x_2332:
        /* <DEDUP_REMOVED lines=23> */
.L_x_2210:
        /* <DEDUP_REMOVED lines=96> */
.L_x_2222:
[----:B------:R-:W-:-:S05]  /*1db0*/  IMAD.U32 R0, RZ, RZ, UR38 ;  /* 0x00000026ff007e24 */ /* 0x000fca000f8e00ff */
[----:B------:R-:W-:-:S04]  /*1dc0*/  LOP3.LUT R0, R0, 0x1, RZ, 0xfc, !PT ;  /* 0x0000000100007812 */ /* 0x000fc800078efcff */
[----:B------:R-:W-:-:S13]  /*1dd0*/  ISETP.NE.AND P6, PT, R0, 0x3, PT ;  /* 0x000000030000780c */ /* 0x000fda0003fc5270 */
[----:B-1----:R-:W-:Y:S05]  /*1de0*/  @!P6 BRA `(.L_x_2212) ;  /* 0x000000000004e947 */ /* 0x002fea0003800000 */
[----:B------:R-:W-:Y:S01]  /*1df0*/  BPT.TRAP 0x1 ;  /* 0x000000040000795c */ /* 0x000fe20000300000 */
.L_x_2212:
        /* <DEDUP_REMOVED lines=8> */
.L_x_2213:
[----:B---3--:R-:W-:Y:S05]  /*1e80*/  @P0 BRA `(.L_x_2214) ;  /* 0x0000000000080947 */ /* 0x008fea0003800000 */
[----:B------:R-:W3:Y:S02]  /*1e90*/  SYNCS.PHASECHK.TRANS64.TRYWAIT P0, [R0+URZ+0x30810], R191 ;  /* 0x030810bf000075a7 */ /* 0x000ee4000800017f */
[----:B---3--:R-:W-:Y:S05]  /*1ea0*/  @!P0 BRA `(.L_x_2215) ;  /* 0x0000008c00208947 */ /* 0x008fea0003800000 */
.L_x_2214:
        /* <DEDUP_REMOVED lines=84> */
.L_x_2216:
[----:B------:R1:W1:Y:S01]  /*23f0*/  SYNCS.PHASECHK.TRANS64.TRYWAIT P0, [R0+URZ+0x30830], R191 ;  /* 0x030830bf000075a7 */ /* 0x000262000800017f */
[----:B------:R-:W-:Y:S05]  /*2400*/  @!P6 BRA `(.L_x_2217) ;  /* 0x000000000004e947 */ /* 0x000fea0003800000 */
[----:B------:R-:W-:Y:S01]  /*2410*/  BPT.TRAP 0x1 ;  /* 0x000000040000795c */ /* 0x000fe20000300000 */
.L_x_2217:
        /* <DEDUP_REMOVED lines=52> */
.L_x_2218:
        /* <DEDUP_REMOVED lines=539> */
.L_x_2220:
        /* <DEDUP_REMOVED lines=49> */
.L_x_2221:
        /* <DEDUP_REMOVED lines=78> */
.L_x_2204:
[----:B------:R-:W-:Y:S05]  /*5100*/  @P0 BRA `(.L_x_2198) ;  /* 0x0000005800440947 */ /* 0x000fea0003800000 */
[----:B------:R-:W-:Y:S01]  /*5110*/  ULDC.64 UR4, c[0x0][0x878] ;  /* 0x00021e0000047ab9 */ /* 0x000fe20000000a00 */
[----:B------:R-:W2:Y:S01]  /*5120*/  S2UR UR15, SR_CTAID.X ;  /* 0x00000000000f79c3 */ /* 0x000ea20000002500 */
[----:B------:R-:W-:Y:S01]  /*5130*/  UISETP.NE.U32.AND UP0, UPT, UR4, URZ, UPT ;  /* 0x0000003f0400728c */ /* 0x000fe2000bf05070 */
[----:B------:R-:W3:Y:S01]  /*5140*/  S2R R4, SR_TID.X ;  /* 0x0000000000047919 */ /* 0x000ee20000002100 */
[----:B------:R-:W-:Y:S01]  /*5150*/  ULDC UR10, c[0x0][0x870] ;  /* 0x00021c00000a7ab9 */ /* 0x000fe20000000800 */
[----:B------:R-:W-:Y:S01]  /*5160*/  ULDC UR11, c[0x0][0x80c] ;  /* 0x00020300000b7ab9 */ /* 0x000fe20000000800 */
[----:B------:R-:W-:Y:S01]  /*5170*/  UISETP.NE.AND.EX UP0, UPT, UR5, URZ, UPT, UP0 ;  /* 0x0000003f0500728c */ /* 0x000fe2000bf05300 */
[----:B------:R-:W-:Y:S02]  /*5180*/  ULDC.64 UR18, c[0x0][0x818] ;  /* 0x0002060000127ab9 */ /* 0x000fe40000000a00 */
[----:B------:R-:W-:Y:S01]  /*5190*/  S2UR UR14, SR_CgaCtaId ;  /* 0x00000000000e79c3 */ /* 0x000fe20000008800 */
[----:B------:R-:W-:Y:S01]  /*51a0*/  ULDC.64 UR20, c[0x0][0x840] ;  /* 0x0002100000147ab9 */ /* 0x000fe20000000a00 */
[----:B------:R-:W-:Y:S01]  /*51b0*/  ULDC.64 UR22, c[0x0][0x848] ;  /* 0x0002120000167ab9 */ /* 0x000fe20000000a00 */
[----:B------:R-:W-:-:S05]  /*51c0*/  PLOP3.LUT P0, PT, PT, PT, UP0, 0x80, 0x0 ;  /* 0x000000000000781c */ /* 0x000fca0003f0f008 */
[----:B------:R-:W-:Y:S02]  /*51d0*/  @UP0 ULDC.64 UR4, c[0x0][0x878] ;  /* 0x00021e0000040ab9 */ /* 0x000fe40000000a00 */
[----:B------:R-:W-:-:S06]  /*51e0*/  @UP0 UIMAD.WIDE UR4, UR36, 0x4, UR4 ;  /* 0x00000004240408a5 */ /* 0x000fcc000f8e0204 */
[----:B------:R-:W-:Y:S02]  /*51f0*/  IMAD.U32 R2, RZ, RZ, UR4 ;  /* 0x00000004ff027e24 */ /* 0x000fe4000f8e00ff */
[----:B-1----:R-:W-:Y:S01]  /*5200*/  IMAD.U32 R3, RZ, RZ, UR5 ;  /* 0x00000005ff037e24 */ /* 0x002fe2000f8e00ff */
[----:B------:R-:W-:-:S04]  /*5210*/  ULDC UR5, c[0x0][0x850] ;  /* 0x0002140000057ab9 */ /* 0x000fc80000000800 */
[----:B------:R-:W4:Y:S01]  /*5220*/  @P0 LDG.E R2, desc[UR46][R2.64] ;  /* 0x0000002e02020981 */ /* 0x000f22000c1e1900 */
[----:B------:R-:W1:Y:S01]  /*5230*/  S2UR UR4, SR_CTAID.Y ;  /* 0x00000000000479c3 */ /* 0x000e620000002600 */
[----:B------:R-:W-:Y:S01]  /*5240*/  UISETP.NE.AND UP1, UPT, UR5, 0x1, UPT ;  /* 0x000000010500788c */ /* 0x000fe2000bf25270 */
[----:B---3--:R-:W-:Y:S01]  /*5250*/  VIADD R5, R4, 0xffffff80 ;  /* 0xffffff8004057836 */ /* 0x008fe20000000000 */
[----:B--2---:R-:W-:Y:S01]  /*5260*/  UIMAD UR10, UR15, UR10, URZ ;  /* 0x0000000a0f0a72a4 */ /* 0x004fe2000f8e023f */
[----:B------:R-:W-:Y:S01]  /*5270*/  BSSY B0, `(.L_x_2223) ;  /* 0x000005f000007945 */ /* 0x000fe20003800000 */
[----:B------:R-:W-:-:S03]  /*5280*/  UIMAD UR7, UR36, UR11, URZ ;  /* 0x0000000b240772a4 */ /* 0x000fc6000f8e023f */
[----:B------:R-:W-:Y:S01]  /*5290*/  BAR.SYNC.DEFER_BLOCKING 0x1, 0x100 ;  /* 0x0044000000007b1d */ /* 0x000fe20000010000 */
[----:B------:R-:W-:Y:S01]  /*52a0*/  UIMAD UR10, UR10, UR11, URZ ;  /* 0x0000000b0a0a72a4 */ /* 0x000fe2000f8e023f */
[----:B------:R-:W-:Y:S01]  /*52b0*/  SHF.R.S32.HI R0, RZ, 0x1f, R5 ;  /* 0x0000001fff007819 */ /* 0x000fe20000011405 */
[----:B------:R-:W-:Y:S01]  /*52c0*/  USHF.L.U32 UR15, UR15, 0xe, URZ ;  /* 0x0000000e0f0f7899 */ /* 0x000fe2000800063f */
[----:B------:R-:W-:Y:S01]  /*52d0*/  ISETP.NE.AND P1, PT, R4, 0x80, PT ;  /* 0x000000800400780c */ /* 0x000fe20003f25270 */
[----:B------:R-:W-:Y:S01]  /*52e0*/  USHF.R.S32.HI UR11, URZ, 0x1f, UR10 ;  /* 0x0000001f3f0b7899 */ /* 0x000fe2000801140a */
[----:B------:R-:W-:Y:S01]  /*52f0*/  @UP1 ULDC UR8, c[0x0][0x854] ;  /* 0x0002150000081ab9 */ /* 0x000fe20000000800 */
[----:B------:R-:W-:Y:S01]  /*5300*/  @UP1 ULDC UR12, c[0x0][0x858] ;  /* 0x00021600000c1ab9 */ /* 0x000fe20000000800 */
[----:B-1----:R-:W-:Y:S02]  /*5310*/  UIMAD.WIDE.U32 UR8, UR4, UR8, URZ ;  /* 0x00000008040872a5 */ /* 0x002fe4000f8e003f */
[----:B------:R-:W-:Y:S01]  /*5320*/  UMOV UR6, UR4 ;  /* 0x0000000400067c82 */ /* 0x000fe20008000000 */
[----:B------:R-:W-:-:S02]  /*5330*/  USHF.R.S32.HI UR8, URZ, 0x1f, UR7 ;  /* 0x0000001f3f087899 */ /* 0x000fc40008011407 */
[----:B------:R-:W-:-:S03]  /*5340*/  @UP1 USHF.R.U32.HI UR6, URZ, UR12, UR9 ;  /* 0x0000000c3f061299 */ /* 0x000fc60008011609 */
[----:B------:R-:W-:Y:S01]  /*5350*/  ULDC.64 UR12, c[0x0][0x868] ;  /* 0x00021a00000c7ab9 */ /* 0x000fe20000000a00 */
[----:B------:R-:W-:Y:S02]  /*5360*/  USHF.R.S32.HI UR16, URZ, 0x1f, UR6 ;  /* 0x0000001f3f107899 */ /* 0x000fe40008011406 */
[----:B------:R-:W-:-:S04]  /*5370*/  UIADD3 UR10, UP1, UP2, UR10, UR7, UR6 ;  /* 0x000000070a0a7290 */ /* 0x000fc8000fa3e006 */
[----:B------:R-:W-:Y:S02]  /*5380*/  UIADD3.X UR8, UR11, UR8, UR16, UP1, UP2 ;  /* 0x000000080b087290 */ /* 0x000fe40008fe4410 */
[----:B------:R-:W-:Y:S02]  /*5390*/  USHF.L.U32 UR7, UR10, 0x2, URZ ;  /* 0x000000020a077899 */ /* 0x000fe4000800063f */
[----:B------:R-:W-:Y:S02]  /*53a0*/  USHF.L.U64.HI UR8, UR10, 0x2, UR8 ;  /* 0x000000020a087899 */ /* 0x000fe40008010208 */
[----:B------:R-:W-:-:S04]  /*53b0*/  UIADD3 UR10, UP1, UR7, UR12, URZ ;  /* 0x0000000c070a7290 */ /* 0x000fc8000ff3e03f */
[----:B------:R-:W-:Y:S01]  /*53c0*/  UIADD3.X UR11, UR8, UR13, URZ, UP1, !UPT ;  /* 0x0000000d080b7290 */ /* 0x000fe20008ffe43f */
[----:B----4-:R-:W-:Y:S02]  /*53d0*/  @P0 R2UR UR9, R2 ;  /* 0x00000000020902ca */ /* 0x010fe400000e0000 */
[----:B------:R-:W-:Y:S02]  /*53e0*/  LEA.HI R2, R0, R5, RZ, 0x7 ;  /* 0x0000000500027211 */ /* 0x000fe400078f38ff */
[----:B------:R-:W-:Y:S02]  /*53f0*/  ISETP.NE.AND P0, PT, R5, RZ, PT ;  /* 0x000000ff0500720c */ /* 0x000fe40003f05270 */
[C---:B------:R-:W-:Y:S01]  /*5400*/  LOP3.LUT R0, R2.reuse, 0xfffff80, RZ, 0xc0, !PT ;  /* 0x0fffff8002007812 */ /* 0x040fe200078ec0ff */
[----:B------:R-:W-:-:S04]  /*5410*/  IMAD.SHL.U32 R2, R2, 0x40, RZ ;  /* 0x0000004002027824 */ /* 0x000fc800078e00ff */
[----:B------:R-:W-:Y:S01]  /*5420*/  IMAD.IADD R0, R5, 0x1, -R0 ;  /* 0x0000000105007824 */ /* 0x000fe200078e0a00 */
[----:B------:R-:W-:Y:S01]  /*5430*/  LOP3.LUT R3, R2, 0x3fffe000, RZ, 0xc0, !PT ;  /* 0x3fffe00002037812 */ /* 0x000fe200078ec0ff */
[----:B------:R-:W-:Y:S01]  /*5440*/  @UP0 ULEA UR9, UR36, UR9, 0x7 ;  /* 0x0000000924090291 */ /* 0x000fe2000f8e383f */
[----:B------:R-:W-:-:S03]  /*5450*/  IMAD.U32 R2, RZ, RZ, UR10 ;  /* 0x0000000aff027e24 */ /* 0x000fc6000f8e00ff */
[----:B------:R-:W-:Y:S01]  /*5460*/  @UP0 USHF.R.S32.HI UR12, URZ, 0x1f, UR9 ;  /* 0x0000001f3f0c0899 */ /* 0x000fe20008011409 */
[----:B------:R-:W-:Y:S02]  /*5470*/  IMAD R0, R0, 0x4, R3 ;  /* 0x0000000400007824 */ /* 0x000fe400078e0203 */
[----:B------:R-:W-:Y:S01]  /*5480*/  IMAD.U32 R3, RZ, RZ, UR11 ;  /* 0x0000000bff037e24 */ /* 0x000fe2000f8e00ff */
[----:B------:R-:W-:-:S03]  /*5490*/  @UP0 ULEA.HI UR12, UR12, UR9, URZ, 0x7 ;  /* 0x000000090c0c0291 */ /* 0x000fc6000f8f383f */
[----:B------:R-:W-:Y:S01]  /*54a0*/  UMOV UR9, 0x400 ;  /* 0x0000040000097882 */ /* 0x000fe20000000000 */
[----:B------:R-:W-:Y:S02]  /*54b0*/  @UP0 USHF.L.U32 UR12, UR12, 0x7, URZ ;  /* 0x000000070c0c0899 */ /* 0x000fe4000800063f */
[----:B------:R-:W-:Y:S02]  /*54c0*/  ULEA UR9, UR14, UR9, 0x18 ;  /* 0x000000090e097291 */ /* 0x000fe4000f8ec03f */
[----:B------:R-:W-:-:S04]  /*54d0*/  @UP0 ULOP3.LUT UR12, UR12, 0xffffc000, URZ, 0xc0, !UPT ;  /* 0xffffc0000c0c0892 */ /* 0x000fc8000f8ec03f */
[----:B------:R-:W-:Y:S01]  /*54e0*/  @UP0 USHF.R.S32.HI UR13, URZ, 0x1f, UR12 ;  /* 0x0000001f3f0d0899 */ /* 0x000fe2000801140c */
[----:B------:R-:W-:Y:S02]  /*54f0*/  LEA R0, R0, UR9, 0x2 ;  /* 0x0000000900007c11 */ /* 0x000fe4000f8e10ff */
[----:B------:R-:W-:Y:S02]  /*5500*/  @!UP0 UMOV UR12, URZ ;  /* 0x0000003f000c8c82 */ /* 0x000fe40008000000 */
[----:B------:R-:W-:Y:S01]  /*5510*/  UIADD3 UR14, UP1, UR15, UR12, URZ ;  /* 0x0000000c0f0e7290 */ /* 0x000fe2000ff3e03f */
[----:B------:R1:W-:Y:S01]  /*5520*/  STS.128 [R0], R24 ;  /* 0x0000001800007388 */ /* 0x0003e20000000c00 */
[----:B------:R-:W-:Y:S02]  /*5530*/  UIMAD UR12, UR16, UR18, URZ ;  /* 0x00000012100c72a4 */ /* 0x000fe4000f8e023f */
[----:B------:R-:W-:Y:S01]  /*5540*/  UIMAD UR16, UR16, UR20, URZ ;  /* 0x00000014101072a4 */ /* 0x000fe2000f8e023f */
[----:B------:R1:W-:Y:S01]  /*5550*/  STS.128 [R0+0x800], R28 ;  /* 0x0008001c00007388 */ /* 0x0003e20000000c00 */
[----:B------:R-:W-:Y:S01]  /*5560*/  @!UP0 UMOV UR13, URZ ;  /* 0x0000003f000d8c82 */ /* 0x000fe20008000000 */
[----:B------:R-:W-:-:S02]  /*5570*/  UIMAD UR17, UR6, UR19, UR12 ;  /* 0x00000013061172a4 */ /* 0x000fc4000f8e020c */
[----:B------:R-:W-:Y:S01]  /*5580*/  UIMAD UR19, UR6, UR21, UR16 ;  /* 0x00000015061372a4 */ /* 0x000fe2000f8e0210 */
[----:B------:R1:W-:Y:S01]  /*5590*/  STS.128 [R0+0x1000], R32 ;  /* 0x0010002000007388 */ /* 0x0003e20000000c00 */
[----:B------:R-:W-:Y:S02]  /*55a0*/  ULEA.HI.X.SX32 UR15, UR15, UR13, 0x1, UP1 ;  /* 0x0000000d0f0f7291 */ /* 0x000fe400088f0e3f */
[----:B------:R-:W-:Y:S01]  /*55b0*/  USHF.R.S32.HI UR16, URZ, 0x1f, UR36 ;  /* 0x0000001f3f107899 */ /* 0x000fe20008011424 */
[----:B------:R1:W-:Y:S01]  /*55c0*/  STS.128 [R0+0x1800], R36 ;  /* 0x0018002400007388 */ /* 0x0003e20000000c00 */
[----:B------:R-:W-:Y:S02]  /*55d0*/  UIMAD.WIDE.U32 UR12, UR6, UR18, UR14 ;  /* 0x00000012060c72a5 */ /* 0x000fe4000f8e000e */
[----:B------:R-:W-:Y:S01]  /*55e0*/  USEL UR16, UR16, URZ, !UP0 ;  /* 0x0000003f10107287 */ /* 0x000fe2000c000000 */
[----:B------:R1:W-:Y:S01]  /*55f0*/  STS.128 [R0+0x2000], R40 ;  /* 0x0020002800007388 */ /* 0x0003e20000000c00 */
[----:B------:R-:W-:-:S02]  /*5600*/  UIMAD.WIDE.U32 UR14, UR6, UR20, UR14 ;  /* 0x00000014060e72a5 */ /* 0x000fc4000f8e000e */
[----:B------:R-:W-:Y:S01]  /*5610*/  USEL UR36, UR36, URZ, !UP0 ;  /* 0x0000003f24247287 */ /* 0x000fe2000c000000 */
[----:B------:R1:W-:Y:S01]  /*5620*/  STS.128 [R0+0x2800], R44 ;  /* 0x0028002c00007388 */ /* 0x0003e20000000c00 */
[----:B------:R-:W-:Y:S01]  /*5630*/  ULDC.64 UR20, c[0x0][0x820] ;  /* 0x0002080000147ab9 */ /* 0x000fe20000000a00 */
[----:B------:R-:W-:Y:S02]  /*5640*/  UIADD3 UR13, UR13, UR17, URZ ;  /* 0x000000110d0d7290 */ /* 0x000fe4000fffe03f */
[----:B------:R1:W-:Y:S01]  /*5650*/  STS.128 [R0+0x3000], R48 ;  /* 0x0030003000007388 */ /* 0x0003e20000000c00 */
[----:B------:R-:W-:Y:S02]  /*5660*/  UIMAD UR18, UR16, UR20, URZ ;  /* 0x00000014101272a4 */ /* 0x000fe4000f8e023f */
[----:B------:R-:W-:Y:S01]  /*5670*/  UIMAD UR16, UR16, UR22, URZ ;  /* 0x00000016101072a4 */ /* 0x000fe2000f8e023f */
[----:B------:R1:W-:Y:S01]  /*5680*/  STS.128 [R0+0x3800], R52 ;  /* 0x0038003400007388 */ /* 0x0003e20000000c00 */
[----:B------:R-:W-:-:S02]  /*5690*/  UIADD3 UR15, UR15, UR19, URZ ;  /* 0x000000130f0f7290 */ /* 0x000fc4000fffe03f */
[----:B------:R-:W-:Y:S01]  /*56a0*/  UIMAD UR18, UR36, UR21, UR18 ;  /* 0x00000015241272a4 */ /* 0x000fe2000f8e0212 */
[----:B------:R1:W-:Y:S01]  /*56b0*/  STS.128 [R0+0x4000], R56 ;  /* 0x0040003800007388 */ /* 0x0003e20000000c00 */
[----:B------:R-:W-:Y:S02]  /*56c0*/  UIMAD.WIDE.U32 UR12, UR36, UR20, UR12 ;  /* 0x00000014240c72a5 */ /* 0x000fe4000f8e000c */
[----:B------:R-:W-:Y:S01]  /*56d0*/  UIMAD UR16, UR36, UR23, UR16 ;  /* 0x00000017241072a4 */ /* 0x000fe2000f8e0210 */
[----:B------:R1:W-:Y:S01]  /*56e0*/  STS.128 [R0+0x4800], R60 ;  /* 0x0048003c00007388 */ /* 0x0003e20000000c00 */
[----:B------:R-:W-:Y:S01]  /*56f0*/  UIMAD.WIDE.U32 UR14, UR36, UR22, UR14 ;  /* 0x00000016240e72a5 */ /* 0x000fe2000f8e000e */
[----:B------:R-:W-:Y:S02]  /*5700*/  ULDC.64 UR20, c[0x0][0x800] ;  /* 0x0002000000147ab9 */ /* 0x000fe40000000a00 */
[----:B------:R1:W-:Y:S01]  /*5710*/  STS.128 [R0+0x5000], R64 ;  /* 0x0050004000007388 */ /* 0x0003e20000000c00 */
[----:B------:R-:W-:Y:S01]  /*5720*/  ULDC.64 UR22, c[0x0][0x828] ;  /* 0x00020a0000167ab9 */ /* 0x000fe20000000a00 */
[----:B------:R-:W-:-:S02]  /*5730*/  UIADD3 UR17, -UR6, URZ, URZ ;  /* 0x0000003f06117290 */ /* 0x000fc4000fffe13f */
[----:B------:R1:W-:Y:S01]  /*5740*/  STS.128 [R0+0x5800], R68 ;  /* 0x0058004400007388 */ /* 0x0003e20000000c00 */
[----:B------:R-:W-:Y:S02]  /*5750*/  UIADD3 UR13, UR13, UR18, URZ ;  /* 0x000000120d0d7290 */ /* 0x000fe4000fffe03f */
[----:B------:R-:W-:Y:S01]  /*5760*/  UIADD3 UR6, UR15, UR16, URZ ;  /* 0x000000100f067290 */ /* 0x000fe2000fffe03f */
[----:B------:R1:W-:Y:S01]  /*5770*/  STS.128 [R0+0x6000], R72 ;  /* 0x0060004800007388 */ /* 0x0003e20000000c00 */
[----:B------:R-:W-:Y:S02]  /*5780*/  ULEA UR20, UP0, UR12, UR20, 0x2 ;  /* 0x000000140c147291 */ /* 0x000fe4000f80103f */
[----:B------:R-:W-:Y:S01]  /*5790*/  ULEA UR22, UP1, UR14, UR22, 0x2 ;  /* 0x000000160e167291 */ /* 0x000fe2000f82103f */
[----:B------:R1:W-:Y:S01]  /*57a0*/  STS.128 [R0+0x6800], R76 ;  /* 0x0068004c00007388 */ /* 0x0003e20000000c00 */
[----:B------:R-:W-:Y:S02]  /*57b0*/  ULEA.HI.X UR21, UR12, UR21, UR13, 0x2, UP0 ;  /* 0x000000150c157291 */ /* 0x000fe400080f140d */
[----:B------:R-:W-:Y:S01]  /*57c0*/  ULEA.HI.X UR23, UR14, UR23, UR6, 0x2, UP1 ;  /* 0x000000170e177291 */ /* 0x000fe200088f1406 */
[----:B------:R1:W-:Y:S01]  /*57d0*/  STS.128 [R0+0x7000], R80 ;  /* 0x0070005000007388 */ /* 0x0003e20000000c00 */
[----:B------:R-:W-:-:S03]  /*57e0*/  UIMAD UR17, UR5, UR17, UR4 ;  /* 0x00000011051172a4 */ /* 0x000fc6000f8e0204 */
[----:B------:R1:W-:Y:S01]  /*57f0*/  STS.128 [R0+0x7800], R84 ;  /* 0x0078005400007388 */ /* 0x0003e20000000c00 */
[----:B------:R-:W-:Y:S08]  /*5800*/  @P0 BRA `(.L_x_2224) ;  /* 0x0000000000140947 */ /* 0x000ff00003800000 */
.L_x_2225:
[----:B------:R-:W2:Y:S04]  /*5810*/  LDG.E.STRONG.GPU R4, desc[UR46][R2.64] ;  /* 0x0000002e02047981 */ /* 0x000ea8000c1ef900 */
[----:B--2---:R-:W-:Y:S01]  /*5820*/  CCTL.IVALL ;  /* 0x00000000ff00798f */ /* 0x004fe20002000000 */
[----:B------:R-:W-:Y:S05]  /*5830*/  YIELD ;  /* 0x0000000000007946 */ /* 0x000fea0003800000 */
[----:B------:R-:W-:-:S13]  /*5840*/  ISETP.NE.AND P0, PT, R4, UR17, PT ;  /* 0x0000001104007c0c */ /* 0x000fda000bf05270 */
[----:B------:R-:W-:Y:S05]  /*5850*/  @P0 BRA `(.L_x_2225) ;  /* 0xfffffffc00ec0947 */ /* 0x000fea000383ffff */
.L_x_2224:
[----:B------:R-:W-:Y:S05]  /*5860*/  BSYNC B0 ;  /* 0x0000000000007941 */ /* 0x000fea0003800000 */
.L_x_2223:
[----:B------:R-:W-:-:S03]  /*5870*/  UMOV UR4, 0xffffffff ;  /* 0xffffffff00047882 */ /* 0x000fc60000000000 */
[----:B------:R-:W-:Y:S05]  /*5880*/  BRA.DIV UR4, `(.L_x_2226) ;  /* 0x0000005204d07947 */ /* 0x000fea000b800000 */
[----:B------:R-:W-:Y:S01]  /*5890*/  NOP ;  /* 0x0000000000007918 */ /* 0x000fe20000000000 */
.L_x_2335:
        /* <DEDUP_REMOVED lines=14> */
[----:B------:R-:W-:Y:S01]  /*5980*/  UMOV UR4, UR22 ;  /* 0x0000001600047c82 */ /* 0x000fe20008000000 */
[----:B------:R-:W-:-:S08]  /*5990*/  UMOV UR5, UR23 ;  /* 0x0000001700057c82 */ /* 0x000fd00008000000 */
.L_x_2229:
[----:B------:R-:W-:Y:S01]  /*59a0*/  @P0 ELECT P2, URZ, PT ;  /* 0x00000000003f082f */ /* 0x000fe20003840000 */
[----:B------:R2:W-:-:S12]  /*59b0*/  UBLKRED.G.S.ADD.F32.RN [UR4], [UR9], UR6, desc[UR10] ;  /* 0x00000a04090073bb */ /* 0x0005d800080a1406 */
[----:B------:R-:W-:Y:S02]  /*59c0*/  @P2 PLOP3.LUT P0, PT, P2, PT, PT, 0x8, 0x0 ;  /* 0x000000000000281c */ /* 0x000fe4000170e170 */
[----:B------:R-:W-:-:S11]  /*59d0*/  PLOP3.LUT P2, PT, PT, PT, PT, 0x8, 0x0 ;  /* 0x000000000000781c */ /* 0x000fd60003f4e170 */
[----:B--2---:R-:W-:Y:S05]  /*59e0*/  @P0 BRA.U.ANY `(.L_x_2229) ;  /* 0xfffffffd00ec0947 */ /* 0x004fea000393ffff */
[----:B------:R0:W-:Y:S01]  /*59f0*/  UTMACMDFLUSH ;  /* 0x00000000000079b7 */ /* 0x0001e20000000000 */
[----:B------:R-:W-:-:S04]  /*5a00*/  DEPBAR.LE SB0, 0x0 ;  /* 0x000080000000791a */ /* 0x000fc80000000000 */
.L_x_2228:
[----:B------:R-:W-:Y:S05]  /*5a10*/  BSYNC B0 ;  /* 0x0000000000007941 */ /* 0x000fea0003800000 */
.L_x_2227:
        /* <DEDUP_REMOVED lines=14> */
.L_x_2231:
[----:B------:R-:W-:Y:S05]  /*5b00*/  BSYNC B0 ;  /* 0x0000000000007941 */ /* 0x000fea0003800000 */
.L_x_2230:
        /* <DEDUP_REMOVED lines=24> */
.L_x_2234:
[----:B-12---:R-:W2:Y:S04]  /*5c90*/  LDG.E.STRONG.GPU R0, desc[UR46][R2.64] ;  /* 0x0000002e02007981 */ /* 0x006ea8000c1ef900 */
[----:B--2---:R-:W-:Y:S01]  /*5ca0*/  CCTL.IVALL ;  /* 0x00000000ff00798f */ /* 0x004fe20002000000 */
[----:B------:R-:W-:Y:S05]  /*5cb0*/  YIELD ;  /* 0x0000000000007946 */ /* 0x000fea0003800000 */
[----:B------:R-:W-:-:S13]  /*5cc0*/  ISETP.NE.AND P0, PT, R0, UR17, PT ;  /* 0x0000001100007c0c */ /* 0x000fda000bf05270 */
[----:B------:R-:W-:Y:S05]  /*5cd0*/  @P0 BRA `(.L_x_2234) ;  /* 0xfffffffc00ec0947 */ /* 0x000fea000383ffff */
.L_x_2233:
[----:B------:R-:W-:Y:S05]  /*5ce0*/  BSYNC B0 ;  /* 0x0000000000007941 */ /* 0x000fea0003800000 */
.L_x_2232:
[----:B------:R-:W-:-:S03]  /*5cf0*/  UMOV UR4, 0xffffffff ;  /* 0xffffffff00047882 */ /* 0x000fc60000000000 */
[----:B------:R-:W-:Y:S05]  /*5d00*/  BRA.DIV UR4, `(.L_x_2235) ;  /* 0x0000004e04cc7947 */ /* 0x000fea000b800000 */
[----:B------:R-:W-:Y:S01]  /*5d10*/  NOP ;  /* 0x0000000000007918 */ /* 0x000fe20000000000 */
.L_x_2338:
        /* <DEDUP_REMOVED lines=16> */
.L_x_2238:
[----:B------:R-:W-:Y:S01]  /*5e20*/  @P0 ELECT P2, URZ, PT ;  /* 0x00000000003f082f */ /* 0x000fe20003840000 */
[----:B------:R3:W-:-:S12]  /*5e30*/  UBLKRED.G.S.ADD.F32.RN [UR4], [UR9], UR6, desc[UR10] ;  /* 0x00000a04090073bb */ /* 0x0007d800080a1406 */
[----:B------:R-:W-:Y:S02]  /*5e40*/  @P2 PLOP3.LUT P0, PT, P2, PT, PT, 0x8, 0x0 ;  /* 0x000000000000281c */ /* 0x000fe4000170e170 */
[----:B------:R-:W-:-:S11]  /*5e50*/  PLOP3.LUT P2, PT, PT, PT, PT, 0x8, 0x0 ;  /* 0x000000000000781c */ /* 0x000fd60003f4e170 */
[----:B---3--:R-:W-:Y:S05]  /*5e60*/  @P0 BRA.U.ANY `(.L_x_2238) ;  /* 0xfffffffd00ec0947 */ /* 0x008fea000393ffff */
[----:B------:R0:W-:Y:S01]  /*5e70*/  UTMACMDFLUSH ;  /* 0x00000000000079b7 */ /* 0x0001e20000000000 */
[----:B------:R-:W-:-:S04]  /*5e80*/  DEPBAR.LE SB0, 0x0 ;  /* 0x000080000000791a */ /* 0x000fc80000000000 */
.L_x_2237:
[----:B------:R-:W-:Y:S05]  /*5e90*/  BSYNC B0 ;  /* 0x0000000000007941 */ /* 0x000fea0003800000 */
.L_x_2236:
        /* <DEDUP_REMOVED lines=14> */
.L_x_2193:
        /* <DEDUP_REMOVED lines=21> */
.L_x_2240:
        /* <DEDUP_REMOVED lines=13> */
.L_x_2242:
[----:B------:R-:W-:-:S05]  /*61a0*/  ULDC UR4, c[0x0][0x8c4] ;  /* 0x0002310000047ab9 */ /* 0x000fca0000000800 */
.L_x_2241:
        /* <DEDUP_REMOVED lines=44> */
.L_x_2243:
        /* <DEDUP_REMOVED lines=13> */
.L_x_2244:
        /* <DEDUP_REMOVED lines=12> */
.L_x_2245:
[----:B------:R-:W-:Y:S01]  /*6600*/  UIADD3 UR8, -UR12, UR10, UR6 ;  /* 0x0000000a0c087290 */ /* 0x000fe2000fffe106 */
[----:B------:R-:W-:Y:S01]  /*6610*/  ISETP.LE.AND P0, PT, RZ, UR22, PT ;  /* 0x00000016ff007c0c */ /* 0x000fe2000bf03270 */
[----:B------:R-:W-:Y:S01]  /*6620*/  ULDC UR9, c[0x0][0x74c] ;  /* 0x0001d30000097ab9 */ /* 0x000fe20000000800 */
[----:B------:R-:W-:Y:S01]  /*6630*/  ULDC UR20, c[0x0][0x288] ;  /* 0x0000a20000147ab9 */ /* 0x000fe20000000800 */
[----:B------:R-:W-:Y:S02]  /*6640*/  UIADD3 UR9, UR8, -UR9, URZ ;  /* 0x8000000908097290 */ /* 0x000fe4000fffe03f */
[----:B------:R-:W-:Y:S02]  /*6650*/  UIADD3 UR8, UR10, 0x3f, URZ ;  /* 0x0000003f0a087890 */ /* 0x000fe4000fffe03f */
[----:B------:R-:W-:Y:S02]  /*6660*/  USHF.R.S32.HI UR11, URZ, 0x1f, UR9 ;  /* 0x0000001f3f0b7899 */ /* 0x000fe40008011409 */
[----:B------:R-:W-:-:S02]  /*6670*/  USHF.R.S32.HI UR15, URZ, 0x1f, UR13 ;  /* 0x0000001f3f0f7899 */ /* 0x000fc4000801140d */
[----:B------:R-:W-:Y:S02]  /*6680*/  ULEA.HI UR11, UR11, UR9, URZ, 0x6 ;  /* 0x000000090b0b7291 */ /* 0x000fe4000f8f303f */
[----:B------:R-:W-:Y:S02]  /*6690*/  USHF.R.S32.HI UR9, URZ, 0x1f, UR8 ;  /* 0x0000001f3f097899 */ /* 0x000fe40008011408 */
[----:B------:R-:W-:Y:S02]  /*66a0*/  USHF.R.S32.HI UR11, URZ, 0x6, UR11 ;  /* 0x000000063f0b7899 */ /* 0x000fe4000801140b */
[----:B------:R-:W-:Y:S02]  /*66b0*/  ULEA.HI UR8, UR9, UR8, URZ, 0x6 ;  /* 0x0000000809087291 */ /* 0x000fe4000f8f303f */
[----:B------:R-:W-:Y:S02]  /*66c0*/  UISETP.LT.AND UP1, UPT, URZ, UR11, UPT ;  /* 0x0000000b3f00728c */ /* 0x000fe4000bf21270 */
[----:B------:R-:W-:-:S02]  /*66d0*/  USHF.R.S32.HI UR8, URZ, 0x6, UR8 ;  /* 0x000000063f087899 */ /* 0x000fc40008011408 */
[----:B------:R-:W-:Y:S02]  /*66e0*/  USEL UR16, UR13, URZ, !UP0 ;  /* 0x0000003f0d107287 */ /* 0x000fe4000c000000 */
[----:B------:R-:W-:Y:S02]  /*66f0*/  USEL UR9, URZ, UR11, !UP1 ;  /* 0x0000000b3f097287 */ /* 0x000fe4000c800000 */
[----:B------:R-:W-:Y:S01]  /*6700*/  UIMAD UR13, UR13, UR20, URZ ;  /* 0x000000140d0d72a4 */ /* 0x000fe2000f8e023f */
[----:B------:R-:W-:Y:S01]  /*6710*/  UMOV UR11, UR8 ;  /* 0x00000008000b7c82 */ /* 0x000fe20008000000 */
        /* <DEDUP_REMOVED lines=8> */
[----:B------:R-:W-:-:S12]  /*67a0*/  USEL UR11, UR8, UR10, UP1 ;  /* 0x0000000a080b7287 */ /* 0x000fd80008800000 */
.L_x_2246:
[----:B------:R-:W-:Y:S02]  /*67b0*/  UISETP.GT.AND UP1, UPT, UR11, UR9, UPT ;  /* 0x000000090b00728c */ /* 0x000fe4000bf24270 */
[----:B------:R-:W-:Y:S02]  /*67c0*/  USEL UR21, UR15, URZ, !UP0 ;  /* 0x0000003f0f157287 */ /* 0x000fe4000c000000 */
[----:B------:R-:W-:Y:S02]  /*67d0*/  UIADD3 UR23, UP0, UR13, UR7, URZ ;  /* 0x000000070d177290 */ /* 0x000fe4000ff1e03f */
[----:B------:R-:W-:Y:S02]  /*67e0*/  PLOP3.LUT P1, PT, PT, PT, UP1, 0x80, 0x0 ;  /* 0x000000000000781c */ /* 0x000fe40003f2f018 */
[----:B------:R-:W-:Y:S01]  /*67f0*/  ELECT P0, URZ, PT ;  /* 0x00000000003f782f */ /* 0x000fe20003800000 */
[----:B------:R-:W-:-:S10]  /*6800*/  ULEA.HI.X.SX32 UR10, UR13, UR14, 0x1, UP0 ;  /* 0x0000000e0d0a7291 */ /* 0x000fd400080f0e3f */
[----:B------:R-:W-:Y:S05]  /*6810*/  @!P1 BRA `(.L_x_2247) ;  /* 0x0000001000909947 */ /* 0x000fea0003800000 */
[----:B------:R-:W-:Y:S01]  /*6820*/  ULDC.64 UR18, c[0x0][0x2d8] ;  /* 0x0000b60000127ab9 */ /* 0x000fe20000000a00 */
[----:B------:R-:W1:Y:S01]  /*6830*/  S2R R0, SR_TID.X ;  /* 0x0000000000007919 */ /* 0x000e620000002100 */
[----:B------:R-:W-:Y:S02]  /*6840*/  UIMAD UR14, UR14, UR18, URZ ;  /* 0x000000120e0e72a4 */ /* 0x000fe4000f8e023f */
[----:B------:R-:W-:Y:S02]  /*6850*/  UIMAD.WIDE.U32 UR12, UR7, UR18, URZ ;  /* 0x00000012070c72a5 */ /* 0x000fe4000f8e003f */
[----:B------:R-:W-:Y:S02]  /*6860*/  UIMAD UR14, UR7, UR19, UR14 ;  /* 0x00000013070e72a4 */ /* 0x000fe4000f8e020e */
[----:B------:R-:W-:Y:S02]  /*6870*/  UIADD3 UR7, -UR9, UR11, URZ ;  /* 0x0000000b09077290 */ /* 0x000fe4000fffe13f */
[----:B------:R-:W-:-:S02]  /*6880*/  UIADD3 UR6, UP0, UR4, UR12, URZ ;  /* 0x0000000c04067290 */ /* 0x000fc4000ff1e03f */
[----:B------:R-:W-:Y:S02]  /*6890*/  UIADD3 UR19, UR13, UR14, URZ ;  /* 0x0000000e0d137290 */ /* 0x000fe4000fffe03f */
[----:B------:R-:W-:Y:S02]  /*68a0*/  ULOP3.LUT UR17, UR7, 0x1, URZ, 0xc0, !UPT ;  /* 0x0000000107117892 */ /* 0x000fe4000f8ec03f */
[----:B------:R-:W-:Y:S02]  /*68b0*/  UIADD3.X UR7, UR5, UR19, URZ, UP0, !UPT ;  /* 0x0000001305077290 */ /* 0x000fe400087fe43f */
[----:B------:R-:W-:Y:S01]  /*68c0*/  UISETP.NE.U32.AND UP0, UPT, UR17, 0x1, UPT ;  /* 0x000000011100788c */ /* 0x000fe2000bf05070 */
[----:B------:R-:W-:Y:S02]  /*68d0*/  ULDC.64 UR14, c[0x0][0x2e0] ;  /* 0x0000b800000e7ab9 */ /* 0x000fe40000000a00 */
[----:B------:R-:W-:-:S03]  /*68e0*/  UIMAD UR18, UR21, UR14, URZ ;  /* 0x0000000e151272a4 */ /* 0x000fc6000f8e023f */
[----:B------:R-:W-:Y:S01]  /*68f0*/  PLOP3.LUT P1, PT, PT, PT, UP0, 0x80, 0x0 ;  /* 0x000000000000781c */ /* 0x000fe20003f2f008 */
[----:B------:R-:W-:Y:S02]  /*6900*/  UIMAD.WIDE.U32 UR6, UR16, UR14, UR6 ;  /* 0x0000000e100672a5 */ /* 0x000fe4000f8e0006 */
[----:B------:R-:W-:Y:S01]  /*6910*/  UIMAD UR18, UR16, UR15, UR18 ;  /* 0x0000000f101272a4 */ /* 0x000fe2000f8e0212 */
[----:B------:R-:W-:Y:S02]  /*6920*/  ULDC UR21, c[0x0][0x760] ;  /* 0x0001d80000157ab9 */ /* 0x000fe40000000800 */
[----:B------:R-:W-:Y:S02]  /*6930*/  UIMAD UR15, UR20, UR21, URZ ;  /* 0x00000015140f72a4 */ /* 0x000fe4000f8e023f */
[----:B------:R-:W-:Y:S01]  /*6940*/  UIADD3 UR24, UR7, UR18, URZ ;  /* 0x0000001207187290 */ /* 0x000fe2000fffe03f */
[----:B-1----:R-:W-:-:S04]  /*6950*/  LOP3.LUT R9, R0, 0x1f, RZ, 0xc0, !PT ;  /* 0x0000001f00097812 */ /* 0x002fc800078ec0ff */
[----:B------:R-:W-:Y:S07]  /*6960*/  @P1 BRA `(.L_x_2248) ;  /* 0x00000004006c1947 */ /* 0x000fee0003800000 */
        /* <DEDUP_REMOVED lines=11> */
.L_x_2251:
[----:B------:R-:W2:Y:S04]  /*6a20*/  LDG.E.STRONG.GPU R0, desc[UR46][R2.64] ;  /* 0x0000002e02007981 */ /* 0x000ea8000c1ef900 */
[----:B--2---:R-:W-:Y:S01]  /*6a30*/  CCTL.IVALL ;  /* 0x00000000ff00798f */ /* 0x004fe20002000000 */
[----:B------:R-:W-:Y:S05]  /*6a40*/  YIELD ;  /* 0x0000000000007946 */ /* 0x000fea0003800000 */
[----:B------:R-:W-:-:S13]  /*6a50*/  ISETP.NE.AND P1, PT, R0, UR22, PT ;  /* 0x0000001600007c0c */ /* 0x000fda000bf25270 */
[----:B------:R-:W-:Y:S05]  /*6a60*/  @P1 BRA `(.L_x_2251) ;  /* 0xfffffffc00ec1947 */ /* 0x000fea000383ffff */
.L_x_2250:
[----:B------:R-:W-:Y:S05]  /*6a70*/  BSYNC B0 ;  /* 0x0000000000007941 */ /* 0x000fea0003800000 */
.L_x_2249:
[----:B------:R-:W-:-:S03]  /*6a80*/  UMOV UR17, 0xffffffff ;  /* 0xffffffff00117882 */ /* 0x000fc60000000000 */
[----:B------:R-:W-:Y:S05]  /*6a90*/  BRA.DIV UR17, `(.L_x_2252) ;  /* 0x0000004211847947 */ /* 0x000fea000b800000 */
[----:B------:R-:W-:Y:S01]  /*6aa0*/  NOP ;  /* 0x0000000000007918 */ /* 0x000fe20000000000 */
.L_x_2341:
        /* <DEDUP_REMOVED lines=22> */
.L_x_2254:
[----:B------:R-:W-:Y:S05]  /*6c10*/  BSYNC B0 ;  /* 0x0000000000007941 */ /* 0x000fea0003800000 */
.L_x_2253:
        /* <DEDUP_REMOVED lines=20> */
.L_x_2256:
[----:B------:R-:W-:Y:S05]  /*6d60*/  BSYNC B0 ;  /* 0x0000000000007941 */ /* 0x000fea0003800000 */
.L_x_2255:
[----:B------:R-:W-:Y:S06]  /*6d70*/  BAR.ARV 0xa, 0xa0 ;  /* 0x0282800000007b1d */ /* 0x000fec0000002000 */
[----:B------:R-:W-:Y:S04]  /*6d80*/  BSSY B0, `(.L_x_2257) ;  /* 0x0000003000007945 */ /* 0x000fe80003800000 */
[----:B------:R-:W-:Y:S05]  /*6d90*/  @!P0 BRA `(.L_x_2258) ;  /* 0x0000000000048947 */ /* 0x000fea0003800000 */
[----:B------:R-:W-:-:S04]  /*6da0*/  DEPBAR.LE SB0, 0x0 ;  /* 0x000080000000791a */ /* 0x000fc80000000000 */
.L_x_2258:
[----:B------:R-:W-:Y:S05]  /*6db0*/  BSYNC B0 ;  /* 0x0000000000007941 */ /* 0x000fea0003800000 */
.L_x_2257:
        /* <DEDUP_REMOVED lines=19> */
.L_x_2260:
[----:B------:R-:W-:Y:S05]  /*6ef0*/  BSYNC B0 ;  /* 0x0000000000007941 */ /* 0x000fea0003800000 */
.L_x_2259:
[----:B------:R-:W-:Y:S01]  /*6f00*/  UIADD3 UR17, UR9, 0x1, URZ ;  /* 0x0000000109117890 */ /* 0x000fe2000fffe03f */
[----:B------:R-:W-:Y:S11]  /*6f10*/  BRA `(.L_x_2261) ;  /* 0x0000000000047947 */ /* 0x000ff60003800000 */
.L_x_2248:
[----:B------:R-:W-:-:S05]  /*6f20*/  UMOV UR17, UR9 ;  /* 0x0000000900117c82 */ /* 0x000fca0008000000 */
.L_x_2261:
[----:B------:R-:W-:-:S04]  /*6f30*/  UIADD3 UR9, UR9, 0x1, URZ ;  /* 0x0000000109097890 */ /* 0x000fc8000fffe03f */
[----:B------:R-:W-:-:S03]  /*6f40*/  UISETP.NE.AND UP0, UPT, UR11, UR9, UPT ;  /* 0x000000090b00728c */ /* 0x000fc6000bf05270 */
[----:B------:R-:W-:-:S03]  /*6f50*/  UMOV UR9, UR17 ;  /* 0x0000001100097c82 */ /* 0x000fc60008000000 */
[----:B------:R-:W-:-:S13]  /*6f60*/  PLOP3.LUT P1, PT, PT, PT, UP0, 0x80, 0x0 ;  /* 0x000000000000781c */ /* 0x000fda0003f2f008 */
[----:B------:R-:W-:Y:S05]  /*6f70*/  @!P1 BRA `(.L_x_2247) ;  /* 0x0000000800b89947 */ /* 0x000fea0003800000 */
[----:B------:R-:W-:Y:S01]  /*6f80*/  UMOV UR13, UR19 ;  /* 0x00000013000d7c82 */ /* 0x000fe20008000000 */
[----:B------:R-:W-:Y:S01]  /*6f90*/  ULDC.64 UR20, c[0x0][0x2c0] ;  /* 0x0000b00000147ab9 */ /* 0x000fe20000000a00 */
[----:B------:R-:W-:Y:S01]  /*6fa0*/  UIMAD.WIDE.U32 UR12, UR16, UR14, UR12 ;  /* 0x0000000e100c72a5 */ /* 0x000fe2000f8e000c */
[----:B------:R-:W-:-:S03]  /*6fb0*/  UMOV UR9, UR17 ;  /* 0x0000001100097c82 */ /* 0x000fc60008000000 */
[----:B------:R-:W-:-:S04]  /*6fc0*/  UIADD3 UR4, UP0, UR4, UR12, URZ ;  /* 0x0000000c04047290 */ /* 0x000fc8000ff1e03f */
[----:B------:R-:W-:Y:S02]  /*6fd0*/  UIADD3.X UR5, UR5, UR18, UR13, UP0, !UPT ;  /* 0x0000001205057290 */ /* 0x000fe400087fe40d */
[----:B------:R-:W-:-:S04]  /*6fe0*/  ULEA UR14, UP0, UR4, UR20, 0x2 ;  /* 0x00000014040e7291 */ /* 0x000fc8000f80103f */
[----:B------:R-:W-:Y:S02]  /*6ff0*/  ULEA.HI.X UR5, UR4, UR21, UR5, 0x2, UP0 ;  /* 0x0000001504057291 */ /* 0x000fe400080f1405 */
[----:B------:R-:W-:Y:S01]  /*7000*/  UIADD3 UR14, UP0, UR14, 0x4000, URZ ;  /* 0x000040000e0e7890 */ /* 0x000fe2000ff1e03f */
[----:B------:R-:W-:-:S03]  /*7010*/  UMOV UR4, URZ ;  /* 0x0000003f00047c82 */ /* 0x000fc60008000000 */
[----:B------:R-:W-:-:S12]  /*7020*/  UIADD3.X UR5, URZ, UR5, URZ, UP0, !UPT ;  /* 0x000000053f057290 */ /* 0x000fd800087fe43f */
.L_x_2286:
        /* <DEDUP_REMOVED lines=11> */
.L_x_2264:
[----:B------:R-:W2:Y:S04]  /*70e0*/  LDG.E.STRONG.GPU R0, desc[UR46][R2.64] ;  /* 0x0000002e02007981 */ /* 0x000ea8000c1ef900 */
[----:B--2---:R-:W-:Y:S01]  /*70f0*/  CCTL.IVALL ;  /* 0x00000000ff00798f */ /* 0x004fe20002000000 */
[----:B------:R-:W-:Y:S05]  /*7100*/  YIELD ;  /* 0x0000000000007946 */ /* 0x000fea0003800000 */
[----:B------:R-:W-:-:S13]  /*7110*/  ISETP.NE.AND P1, PT, R0, UR22, PT ;  /* 0x0000001600007c0c */ /* 0x000fda000bf25270 */
[----:B------:R-:W-:Y:S05]  /*7120*/  @P1 BRA `(.L_x_2264) ;  /* 0xfffffffc00ec1947 */ /* 0x000fea000383ffff */
.L_x_2263:
[----:B------:R-:W-:Y:S05]  /*7130*/  BSYNC B0 ;  /* 0x0000000000007941 */ /* 0x000fea0003800000 */
.L_x_2262:
[----:B------:R-:W-:-:S03]  /*7140*/  UMOV UR16, 0xffffffff ;  /* 0xffffffff00107882 */ /* 0x000fc60000000000 */
[----:B------:R-:W-:Y:S05]  /*7150*/  BRA.DIV UR16, `(.L_x_2265) ;  /* 0x0000003a10f07947 */ /* 0x000fea000b800000 */
[----:B------:R-:W-:Y:S01]  /*7160*/  NOP ;  /* 0x0000000000007918 */ /* 0x000fe20000000000 */
.L_x_2344:
        /* <DEDUP_REMOVED lines=9> */
[----:B------:R-:W-:-:S03]  /*7200*/  UMOV UR27, 0x14f00000 ;  /* 0x14f00000001b7882 */ /* 0x000fc60000000000 */
        /* <DEDUP_REMOVED lines=9> */
.L_x_2267:
[----:B------:R-:W-:Y:S05]  /*72a0*/  BSYNC B0 ;  /* 0x0000000000007941 */ /* 0x000fea0003800000 */
.L_x_2266:
        /* <DEDUP_REMOVED lines=17> */
.L_x_2269:
[----:B------:R-:W-:Y:S05]  /*73c0*/  BSYNC B0 ;  /* 0x0000000000007941 */ /* 0x000fea0003800000 */
.L_x_2268:
[----:B------:R-:W-:Y:S06]  /*73d0*/  BAR.ARV 0xa, 0xa0 ;  /* 0x0282800000007b1d */ /* 0x000fec0000002000 */
[----:B------:R-:W-:Y:S04]  /*73e0*/  BSSY B0, `(.L_x_2270) ;  /* 0x0000003000007945 */ /* 0x000fe80003800000 */
[----:B------:R-:W-:Y:S05]  /*73f0*/  @!P0 BRA `(.L_x_2271) ;  /* 0x0000000000048947 */ /* 0x000fea0003800000 */
[----:B------:R-:W-:-:S04]  /*7400*/  DEPBAR.LE SB0, 0x0 ;  /* 0x000080000000791a */ /* 0x000fc80000000000 */
.L_x_2271:
[----:B------:R-:W-:Y:S05]  /*7410*/  BSYNC B0 ;  /* 0x0000000000007941 */ /* 0x000fea0003800000 */
.L_x_2270:
        /* <DEDUP_REMOVED lines=19> */
.L_x_2273:
[----:B------:R-:W-:Y:S05]  /*7550*/  BSYNC B0 ;  /* 0x0000000000007941 */ /* 0x000fea0003800000 */
.L_x_2272:
        /* <DEDUP_REMOVED lines=9> */
.L_x_2276:
[----:B------:R-:W2:Y:S04]  /*75f0*/  LDG.E.STRONG.GPU R0, desc[UR46][R2.64] ;  /* 0x0000002e02007981 */ /* 0x000ea8000c1ef900 */
[----:B--2---:R-:W-:Y:S01]  /*7600*/  CCTL.IVALL ;  /* 0x00000000ff00798f */ /* 0x004fe20002000000 */
[----:B------:R-:W-:Y:S05]  /*7610*/  YIELD ;  /* 0x0000000000007946 */ /* 0x000fea0003800000 */
[----:B------:R-:W-:-:S13]  /*7620*/  ISETP.NE.AND P1, PT, R0, UR22, PT ;  /* 0x0000001600007c0c */ /* 0x000fda000bf25270 */
[----:B------:R-:W-:Y:S05]  /*7630*/  @P1 BRA `(.L_x_2276) ;  /* 0xfffffffc00ec1947 */ /* 0x000fea000383ffff */
.L_x_2275:
[----:B------:R-:W-:Y:S05]  /*7640*/  BSYNC B0 ;  /* 0x0000000000007941 */ /* 0x000fea0003800000 */
.L_x_2274:
[----:B------:R-:W-:-:S03]  /*7650*/  UMOV UR12, 0xffffffff ;  /* 0xffffffff000c7882 */ /* 0x000fc60000000000 */
[----:B------:R-:W-:Y:S05]  /*7660*/  BRA.DIV UR12, `(.L_x_2277) ;  /* 0x000000360cc87947 */ /* 0x000fea000b800000 */
[----:B------:R-:W-:Y:S01]  /*7670*/  NOP ;  /* 0x0000000000007918 */ /* 0x000fe20000000000 */
.L_x_2347:
        /* <DEDUP_REMOVED lines=15> */
.L_x_2279:
[----:B------:R-:W-:Y:S05]  /*7770*/  BSYNC B0 ;  /* 0x0000000000007941 */ /* 0x000fea0003800000 */
.L_x_2278:
        /* <DEDUP_REMOVED lines=15> */
.L_x_2281:
[----:B------:R-:W-:Y:S05]  /*7870*/  BSYNC B0 ;  /* 0x0000000000007941 */ /* 0x000fea0003800000 */
.L_x_2280:
[----:B------:R-:W-:Y:S06]  /*7880*/  BAR.ARV 0xa, 0xa0 ;  /* 0x0282800000007b1d */ /* 0x000fec0000002000 */
[----:B------:R-:W-:Y:S04]  /*7890*/  BSSY B0, `(.L_x_2282) ;  /* 0x0000003000007945 */ /* 0x000fe80003800000 */
[----:B------:R-:W-:Y:S05]  /*78a0*/  @!P0 BRA `(.L_x_2283) ;  /* 0x0000000000048947 */ /* 0x000fea0003800000 */
[----:B------:R-:W-:-:S04]  /*78b0*/  DEPBAR.LE SB0, 0x0 ;  /* 0x000080000000791a */ /* 0x000fc80000000000 */
.L_x_2283:
[----:B------:R-:W-:Y:S05]  /*78c0*/  BSYNC B0 ;  /* 0x0000000000007941 */ /* 0x000fea0003800000 */
.L_x_2282:
        /* <DEDUP_REMOVED lines=19> */
.L_x_2285:
[----:B------:R-:W-:Y:S05]  /*7a00*/  BSYNC B0 ;  /* 0x0000000000007941 */ /* 0x000fea0003800000 */
.L_x_2284:
[----:B------:R-:W-:Y:S02]  /*7a10*/  UIADD3 UR9, UR9, 0x2, URZ ;  /* 0x0000000209097890 */ /* 0x000fe4000fffe03f */
[----:B------:R-:W-:Y:S02]  /*7a20*/  UIADD3 UR4, UR4, 0x4000, URZ ;  /* 0x0000400004047890 */ /* 0x000fe4000fffe03f */
[----:B------:R-:W-:-:S06]  /*7a30*/  UISETP.GE.AND UP0, UPT, UR9, UR11, UPT ;  /* 0x0000000b0900728c */ /* 0x000fcc000bf06270 */
[----:B------:R-:W-:-:S13]  /*7a40*/  PLOP3.LUT P1, PT, PT, PT, UP0, 0x80, 0x0 ;  /* 0x000000000000781c */ /* 0x000fda0003f2f008 */
[----:B------:R-:W-:Y:S05]  /*7a50*/  @!P1 BRA `(.L_x_2286) ;  /* 0xfffffff400749947 */ /* 0x000fea000383ffff */
.L_x_2247:
        /* <DEDUP_REMOVED lines=41> */
.L_x_2289:
[----:B------:R-:W-:Y:S05]  /*7cf0*/  BSYNC B0 ;  /* 0x0000000000007941 */ /* 0x000fea0003800000 */
.L_x_2288:
[----:B------:R-:W-:Y:S05]  /*7d00*/  BRA `(.L_x_2290) ;  /* 0x0000000000047947 */ /* 0x000fea0003800000 */
.L_x_2287:
[----:B------:R-:W-:-:S05]  /*7d10*/  UMOV UR4, UR9 ;  /* 0x0000000900047c82 */ /* 0x000fca0008000000 */
.L_x_2290:
        /* <DEDUP_REMOVED lines=11> */
.L_x_2295:
        /* <DEDUP_REMOVED lines=24> */
.L_x_2292:
[----:B------:R-:W-:Y:S05]  /*7f50*/  BSYNC B0 ;  /* 0x0000000000007941 */ /* 0x000fea0003800000 */
.L_x_2291:
        /* <DEDUP_REMOVED lines=24> */
.L_x_2294:
[----:B------:R-:W-:Y:S05]  /*80e0*/  BSYNC B0 ;  /* 0x0000000000007941 */ /* 0x000fea0003800000 */
.L_x_2293:
[----:B------:R-:W-:Y:S02]  /*80f0*/  UIADD3 UR7, UR7, 0x2, URZ ;  /* 0x0000000207077890 */ /* 0x000fe4000fffe03f */
[----:B------:R-:W-:Y:S02]  /*8100*/  ULEA UR5, UR19, UR5, 0x1 ;  /* 0x0000000513057291 */ /* 0x000fe4000f8e083f */
[----:B------:R-:W-:Y:S02]  /*8110*/  ULEA UR6, UR19, UR6, 0x1 ;  /* 0x0000000613067291 */ /* 0x000fe4000f8e083f */
[----:B------:R-:W-:-:S13]  /*8120*/  ISETP.NE.AND P0, PT, RZ, UR7, PT ;  /* 0x00000007ff007c0c */ /* 0x000fda000bf05270 */
[----:B------:R-:W-:Y:S05]  /*8130*/  @!P0 BRA `(.L_x_2198) ;  /* 0x0000002800388947 */ /* 0x000fea0003800000 */
[----:B------:R-:W-:Y:S05]  /*8140*/  BRA `(.L_x_2295) ;  /* 0xfffffffc00207947 */ /* 0x000fea000383ffff */
.L_x_2239:
        /* <DEDUP_REMOVED lines=14> */
.L_x_2296:
        /* <DEDUP_REMOVED lines=14> */
.L_x_2298:
[----:B------:R-:W-:-:S05]  /*8310*/  ULDC UR4, c[0x0][0x8c4] ;  /* 0x0002310000047ab9 */ /* 0x000fca0000000800 */
.L_x_2297:
        /* <DEDUP_REMOVED lines=59> */
.L_x_2300:
        /* <DEDUP_REMOVED lines=13> */
.L_x_2301:
        /* <DEDUP_REMOVED lines=8> */
.L_x_2302:
        /* <DEDUP_REMOVED lines=21> */
.L_x_2303:
        /* <DEDUP_REMOVED lines=50> */
.L_x_2348:
        /* <DEDUP_REMOVED lines=15> */
.L_x_2306:
        /* <DEDUP_REMOVED lines=97> */
.L_x_2317:
[----:B-123--:R-:W-:-:S04]  /*9390*/  SHF.L.U32 R18, R10, 0x1f, RZ ;  /* 0x0000001f0a127819 */ /* 0x00efc800000006ff */
[----:B------:R-:W2:Y:S02]  /*93a0*/  SYNCS.PHASECHK.TRANS64.TRYWAIT P1, [R15+URZ+0x30840], R18 ;  /* 0x030840120f0075a7 */ /* 0x000ea4000802017f */
[----:B--2---:R-:W-:Y:S05]  /*93b0*/  @!P1 BRA `(.L_x_2309) ;  /* 0x0000001800a49947 */ /* 0x004fea0003800000 */
.L_x_2349:
        /* <DEDUP_REMOVED lines=8> */
.L_x_2310:
        /* <DEDUP_REMOVED lines=37> */
.L_x_2350:
        /* <DEDUP_REMOVED lines=8> */
.L_x_2312:
        /* <DEDUP_REMOVED lines=37> */
.L_x_2351:
        /* <DEDUP_REMOVED lines=8> */
.L_x_2314:
        /* <DEDUP_REMOVED lines=31> */
.L_x_2353:
        /* <DEDUP_REMOVED lines=8> */
.L_x_2316:
        /* <DEDUP_REMOVED lines=37> */
.L_x_2308:
[----:B------:R-:W4:Y:S02]  /*9ea0*/  LDL.LU R4, [R1+0x4] ;  /* 0x0000040001047983 */ /* 0x000f240000300800 */
[----:B----4-:R-:W-:Y:S02]  /*9eb0*/  ISETP.NE.AND P1, PT, R4, RZ, PT ;  /* 0x000000ff0400720c */ /* 0x010fe40003f25270 */
[----:B------:R4:W5:Y:S11]  /*9ec0*/  LDL R4, [R1] ;  /* 0x0000000001047983 */ /* 0x0009760000100800 */
[----:B----4-:R-:W-:Y:S05]  /*9ed0*/  @!P1 BRA `(.L_x_2307) ;  /* 0x00000004005c9947 */ /* 0x010fea0003800000 */
[----:B------:R-:W-:-:S04]  /*9ee0*/  SHF.L.U32 R12, R10, 0x1f, RZ ;  /* 0x0000001f0a0c7819 */ /* 0x000fc800000006ff */
[----:B------:R-:W4:Y:S02]  /*9ef0*/  SYNCS.PHASECHK.TRANS64.TRYWAIT P1, [R15+URZ+0x30840], R12 ;  /* 0x0308400c0f0075a7 */ /* 0x000f24000802017f */
[----:B----4-:R-:W-:Y:S05]  /*9f00*/  @!P1 BRA `(.L_x_2318) ;  /* 0x0000001000249947 */ /* 0x010fea0003800000 */
.L_x_2354:
        /* <DEDUP_REMOVED lines=8> */
.L_x_2319:
        /* <DEDUP_REMOVED lines=34> */
.L_x_2355:
        /* <DEDUP_REMOVED lines=8> */
.L_x_2321:
        /* <DEDUP_REMOVED lines=34> */
.L_x_2307:
[----:B------:R-:W1:Y:S01]  /*a450*/  S2R R0, SR_TID.X ;  /* 0x0000000000007919 */ /* 0x000e620000002100 */
[----:B------:R-:W-:Y:S01]  /*a460*/  IMAD R3, R16, 0x8, R15 ;  /* 0x0000000810037824 */ /* 0x000fe200078e020f */
[----:B-1----:R-:W-:Y:S02]  /*a470*/  LOP3.LUT R2, R0, 0x7f, RZ, 0xc0, !PT ;  /* 0x0000007f00027812 */ /* 0x002fe400078ec0ff */
[----:B------:R-:W-:Y:S02]  /*a480*/  SHF.L.U32 R0, R10, 0x1f, RZ ;  /* 0x0000001f0a007819 */ /* 0x000fe400000006ff */
[----:B------:R-:W-:Y:S02]  /*a490*/  ISETP.NE.AND P1, PT, R2, RZ, PT ;  /* 0x000000ff0200720c */ /* 0x000fe40003f25270 */
[----:B------:R-:W1:Y:S02]  /*a4a0*/  SYNCS.PHASECHK.TRANS64.TRYWAIT P0, [R3+URZ+0x30840], R0 ;  /* 0x03084000030075a7 */ /* 0x000e64000800017f */
[----:B-1----:R-:W-:Y:S09]  /*a4b0*/  @!P0 BRA `(.L_x_2322) ;  /* 0x0000000800e08947 */ /* 0x002ff20003800000 */
.L_x_2356:
[----:B------:R-:W-:Y:S05]  /*a4c0*/  @P1 BRA `(.L_x_2323) ;  /* 0x0000000000181947 */ /* 0x000fea0003800000 */
[----:B------:R-:W1:Y:S01]  /*a4d0*/  S2R R2, SR_TID.X ;  /* 0x0000000000027919 */ /* 0x000e620000002100 */
[----:B------:R-:W-:-:S04]  /*a4e0*/  IMAD.MOV.U32 R0, RZ, RZ, 0x4100 ;  /* 0x00004100ff007424 */ /* 0x000fc800078e00ff */
[----:B------:R1:W-:Y:S02]  /*a4f0*/  SYNCS.ARRIVE.TRANS64 RZ, [R3+URZ+0x30830], R0 ;  /* 0x0308300003ff79a7 */ /* 0x0003e4000800003f */
[----:B-1----:R-:W-:-:S13]  /*a500*/  LOP3.LUT P0, RZ, R2, 0x1f, RZ, 0xc0, !PT ;  /* 0x0000001f02ff7812 */ /* 0x002fda000780c0ff */
[----:B------:R-:W-:Y:S05]  /*a510*/  @!P0 BRA `(.L_x_2323) ;  /* 0x0000000000048947 */ /* 0x000fea0003800000 */
[----:B------:R-:W-:Y:S01]  /*a520*/  BPT.TRAP 0x1 ;  /* 0x000000040000795c */ /* 0x000fe20000300000 */
.L_x_2323:
        /* <DEDUP_REMOVED lines=41> */
.L_x_2304:
[----:B------:R-:W-:Y:S05]  /*a7c0*/  BSYNC B0 ;  /* 0x0000000000007941 */ /* 0x000fea0003800000 */
.L_x_2299:
[----:B------:R-:W-:-:S03]  /*a7d0*/  UMOV UR8, 0xffffffff ;  /* 0xffffffff00087882 */ /* 0x000fc60000000000 */
[----:B------:R-:W-:Y:S05]  /*a7e0*/  BRA.DIV UR8, `(.L_x_2324) ;  /* 0x0000000a08287947 */ /* 0x000fea000b800000 */
[----:B------:R-:W-:-:S13]  /*a7f0*/  ELECT P6, URZ, PT ;  /* 0x00000000003f782f */ /* 0x000fda00038c0000 */
.L_x_2359:
[----:B------:R-:W-:Y:S05]  /*a800*/  @!P6 BRA `(.L_x_2198) ;  /* 0x000000000084e947 */ /* 0x000fea0003800000 */
[----:B------:R-:W-:-:S06]  /*a810*/  ULOP3.LUT UR8, UR38, 0x2, URZ, 0xfc, !UPT ;  /* 0x0000000226087892 */ /* 0x000fcc000f8efc3f */
[----:B------:R-:W-:-:S05]  /*a820*/  IMAD.U32 R2, RZ, RZ, UR8 ;  /* 0x00000008ff027e24 */ /* 0x000fca000f8e00ff */
[----:B------:R-:W-:-:S13]  /*a830*/  ISETP.NE.AND P2, PT, R2, 0x3, PT ;  /* 0x000000030200780c */ /* 0x000fda0003f45270 */
[----:B------:R-:W-:Y:S05]  /*a840*/  @!P2 BRA `(.L_x_2325) ;  /* 0x000000000004a947 */ /* 0x000fea0003800000 */
[----:B---3--:R-:W-:Y:S01]  /*a850*/  BPT.TRAP 0x1 ;  /* 0x000000040000795c */ /* 0x008fe20000300000 */
.L_x_2325:
        /* <DEDUP_REMOVED lines=15> */
.L_x_2360:
[----:B------:R-:W2:Y:S02]  /*a950*/  SYNCS.PHASECHK.TRANS64.TRYWAIT P0, [R3+URZ], R2 ;  /* 0x00000002030075a7 */ /* 0x000ea4000800017f */
[----:B--2---:R-:W-:Y:S05]  /*a960*/  @!P0 BRA `(.L_x_2327) ;  /* 0x0000000400fc8947 */ /* 0x004fea0003800000 */
.L_x_2361:
[----:B------:R-:W-:Y:S05]  /*a970*/  @!P2 BRA `(.L_x_2328) ;  /* 0x000000000004a947 */ /* 0x000fea0003800000 */
[----:B---3--:R-:W-:Y:S01]  /*a980*/  BPT.TRAP 0x1 ;  /* 0x000000040000795c */ /* 0x008fe20000300000 */
.L_x_2328:
[----:B--2---:R-:W-:-:S04]  /*a990*/  VIADD R3, R8, 0x30840 ;  /* 0x0003084008037836 */ /* 0x004fc80000000000 */
[----:B------:R-:W-:-:S04]  /*a9a0*/  IMAD R5, R0, 0x8, R3 ;  /* 0x0000000800057824 */ /* 0x000fc800078e0203 */
[----:B------:R-:W2:Y:S02]  /*a9b0*/  SYNCS.PHASECHK.TRANS64.TRYWAIT P0, [R5+URZ], R4 ;  /* 0x00000004050075a7 */ /* 0x000ea4000800017f */
[----:B--2---:R-:W-:Y:S05]  /*a9c0*/  @!P0 BRA `(.L_x_2329) ;  /* 0x0000000400f88947 */ /* 0x004fea0003800000 */
.L_x_2362:
[----:B------:R-:W-:-:S07]  /*a9d0*/  IMAD R3, R6, 0x8, R3 ;  /* 0x0000000806037824 */ /* 0x000fce00078e0203 */
.L_x_2330:
[----:B----4-:R4:W1:Y:S02]  /*a9e0*/  SYNCS.PHASECHK.TRANS64.TRYWAIT P0, [R3+URZ], R2 ;  /* 0x00000002030075a7 */ /* 0x010864000800017f */
[----:B-1----:R-:W-:Y:S05]  /*a9f0*/  @!P0 NANOSLEEP.SYNCS 0x989680 ;  /* 0x009896800000895d */ /* 0x002fea0003900000 */
[----:B------:R-:W1:Y:S02]  /*aa00*/  @!P0 SYNCS.PHASECHK.TRANS64 P0, [R3+URZ], R2 ;  /* 0x00000002030085a7 */ /* 0x000e64000800007f */
[----:B-1----:R-:W-:Y:S05]  /*aa10*/  @!P0 BRA `(.L_x_2330) ;  /* 0xfffffffc00f08947 */ /* 0x002fea000383ffff */
.L_x_2198:
[----:B---3--:R-:W-:Y:S05]  /*aa20*/  BSYNC B6 ;  /* 0x0000000000067941 */ /* 0x008fea0003800000 */
.L_x_2192:
[----:B------:R-:W-:Y:S05]  /*aa30*/  EXIT ;  /* 0x000000000000794d */ /* 0x000fea0003800000 */
.L_x_2209:
[----:B------:R-:W-:Y:S02]  /*aa40*/  IMAD.MOV.U32 R12, RZ, RZ, RZ ;  /* 0x000000ffff0c7224 */ /* 0x000fe400078e00ff */
[----:B------:R-:W-:Y:S02]  /*aa50*/  IMAD.MOV.U32 R11, RZ, RZ, 0x1f ;  /* 0x0000001fff0b7424 */ /* 0x000fe400078e00ff */
[----:B------:R-:W-:-:S07]  /*aa60*/  IMAD.MOV.U32 R15, RZ, RZ, -0x1 ;  /* 0xffffffffff0f7424 */ /* 0x000fce00078e00ff */
[----:B------:R-:W-:Y:S05]  /*aa70*/  WARPSYNC.COLLECTIVE R15, `(.L_x_2331) ;  /* 0x000000000f087348 */ /* 0x000fea0003c00000 */
[----:B------:R1:W2:Y:S02]  /*aa80*/  SHFL.IDX P6, R14, R13, R12, R11 ;  /* 0x0000000c0d0e7389 */ /* 0x0002a400000c000b */
[----:B-12---:R-:W-:Y:S01]  /*aa90*/  ENDCOLLECTIVE ;  /* 0x000000000000791b */ /* 0x006fe20003800000 */
.L_x_2331:
[----:B------:R-:W-:Y:S05]  /*aaa0*/  BRA `(.L_x_2332) ;  /* 0xffffff6800e47947 */ /* 0x000fea000383ffff */
.L_x_2211:
        /* <DEDUP_REMOVED lines=8> */
.L_x_2215:
[----:B---3--:R3:W4:Y:S02]  /*ab30*/  SYNCS.PHASECHK.TRANS64.TRYWAIT P0, [R0+URZ+0x30810], R191 ;  /* 0x030810bf000075a7 */ /* 0x008724000800017f */
[----:B----4-:R-:W-:Y:S05]  /*ab40*/  @!P0 NANOSLEEP.SYNCS 0x989680 ;  /* 0x009896800000895d */ /* 0x010fea0003900000 */
[----:B------:R-:W4:Y:S02]  /*ab50*/  @!P0 SYNCS.PHASECHK.TRANS64 P0, [R0+URZ+0x30810], R191 ;  /* 0x030810bf000085a7 */ /* 0x000f24000800007f */
[----:B----4-:R-:W-:Y:S05]  /*ab60*/  @!P0 BRA `(.L_x_2215) ;  /* 0xfffffffc00f08947 */ /* 0x010fea000383ffff */
[----:B------:R-:W-:Y:S05]  /*ab70*/  BRA `(.L_x_2214) ;  /* 0xffffff7000cc7947 */ /* 0x000fea000383ffff */
.L_x_2219:
[----:B--2---:R2:W1:Y:S02]  /*ab80*/  SYNCS.PHASECHK.TRANS64.TRYWAIT P0, [R0+URZ+0x30830], R191 ;  /* 0x030830bf000075a7 */ /* 0x004464000800017f */
[----:B-1----:R-:W-:Y:S05]  /*ab90*/  @!P0 NANOSLEEP.SYNCS 0x989680 ;  /* 0x009896800000895d */ /* 0x002fea0003900000 */
[----:B------:R-:W1:Y:S02]  /*aba0*/  @!P0 SYNCS.PHASECHK.TRANS64 P0, [R0+URZ+0x30830], R191 ;  /* 0x030830bf000085a7 */ /* 0x000e64000800007f */
[----:B-1----:R-:W-:Y:S05]  /*abb0*/  @!P0 BRA `(.L_x_2219) ;  /* 0xfffffffc00f08947 */ /* 0x002fea000383ffff */
[----:B------:R-:W-:Y:S05]  /*abc0*/  BRA `(.L_x_2218) ;  /* 0xffffff7800e47947 */ /* 0x000fea000383ffff */
.L_x_2226:
[----:B------:R-:W-:Y:S01]  /*abd0*/  BSSY B0, `(.L_x_2333) ;  /* 0x0000005000007945 */ /* 0x000fe20003800000 */
[----:B------:R-:W-:-:S07]  /*abe0*/  IMAD.MOV.U32 R15, RZ, RZ, -0x1 ;  /* 0xffffffffff0f7424 */ /* 0x000fce00078e00ff */
[----:B-1----:R-:W-:Y:S05]  /*abf0*/  WARPSYNC.COLLECTIVE R15, `(.L_x_2334) ;  /* 0x000000000f087348 */ /* 0x002fea0003c00000 */
[----:B------:R-:W-:Y:S01]  /*ac00*/  NOP ;  /* 0x0000000000007918 */ /* 0x000fe20000000000 */
[----:B-1----:R-:W-:Y:S01]  /*ac10*/  ENDCOLLECTIVE ;  /* 0x000000000000791b */ /* 0x002fe20003800000 */
.L_x_2334:
[----:B------:R-:W-:Y:S05]  /*ac20*/  BSYNC B0 ;  /* 0x0000000000007941 */ /* 0x000fea0003800000 */
.L_x_2333:
[----:B------:R-:W-:Y:S05]  /*ac30*/  BRA `(.L_x_2335) ;  /* 0xffffffac00187947 */ /* 0x000fea000383ffff */
.L_x_2235:
[----:B------:R-:W-:Y:S01]  /*ac40*/  BSSY B0, `(.L_x_2336) ;  /* 0x0000005000007945 */ /* 0x000fe20003800000 */
[----:B------:R-:W-:-:S07]  /*ac50*/  IMAD.MOV.U32 R15, RZ, RZ, -0x1 ;  /* 0xffffffffff0f7424 */ /* 0x000fce00078e00ff */
[----:B-12---:R-:W-:Y:S05]  /*ac60*/  WARPSYNC.COLLECTIVE R15, `(.L_x_2337) ;  /* 0x000000000f087348 */ /* 0x006fea0003c00000 */
[----:B------:R-:W-:Y:S01]  /*ac70*/  NOP ;  /* 0x0000000000007918 */ /* 0x000fe20000000000 */
[----:B-12---:R-:W-:Y:S01]  /*ac80*/  ENDCOLLECTIVE ;  /* 0x000000000000791b */ /* 0x006fe20003800000 */
.L_x_2337:
[----:B------:R-:W-:Y:S05]  /*ac90*/  BSYNC B0 ;  /* 0x0000000000007941 */ /* 0x000fea0003800000 */
.L_x_2336:
[----:B------:R-:W-:Y:S05]  /*aca0*/  BRA `(.L_x_2338) ;  /* 0xffffffb0001c7947 */ /* 0x000fea000383ffff */
.L_x_2252:
[----:B------:R-:W-:Y:S01]  /*acb0*/  BSSY B0, `(.L_x_2339) ;  /* 0x0000005000007945 */ /* 0x000fe20003800000 */
[----:B------:R-:W-:-:S07]  /*acc0*/  IMAD.MOV.U32 R15, RZ, RZ, -0x1 ;  /* 0xffffffffff0f7424 */ /* 0x000fce00078e00ff */
[----:B------:R-:W-:Y:S05]  /*acd0*/  WARPSYNC.COLLECTIVE R15, `(.L_x_2340) ;  /* 0x000000000f087348 */ /* 0x000fea0003c00000 */
[----:B------:R-:W-:Y:S01]  /*ace0*/  NOP ;  /* 0x0000000000007918 */ /* 0x000fe20000000000 */
[----:B------:R-:W-:Y:S01]  /*acf0*/  ENDCOLLECTIVE ;  /* 0x000000000000791b */ /* 0x000fe20003800000 */
.L_x_2340:
[----:B------:R-:W-:Y:S05]  /*ad00*/  BSYNC B0 ;  /* 0x0000000000007941 */ /* 0x000fea0003800000 */
.L_x_2339:
[----:B------:R-:W-:Y:S05]  /*ad10*/  BRA `(.L_x_2341) ;  /* 0xffffffbc00647947 */ /* 0x000fea000383ffff */
.L_x_2265:
[----:B------:R-:W-:Y:S01]  /*ad20*/  BSSY B0, `(.L_x_2342) ;  /* 0x0000005000007945 */ /* 0x000fe20003800000 */
[----:B------:R-:W-:-:S07]  /*ad30*/  IMAD.MOV.U32 R15, RZ, RZ, -0x1 ;  /* 0xffffffffff0f7424 */ /* 0x000fce00078e00ff */
[----:B------:R-:W-:Y:S05]  /*ad40*/  WARPSYNC.COLLECTIVE R15, `(.L_x_2343) ;  /* 0x000000000f087348 */ /* 0x000fea0003c00000 */
[----:B------:R-:W-:Y:S01]  /*ad50*/  NOP ;  /* 0x0000000000007918 */ /* 0x000fe20000000000 */
[----:B------:R-:W-:Y:S01]  /*ad60*/  ENDCOLLECTIVE ;  /* 0x000000000000791b */ /* 0x000fe20003800000 */
.L_x_2343:
[----:B------:R-:W-:Y:S05]  /*ad70*/  BSYNC B0 ;  /* 0x0000000000007941 */ /* 0x000fea0003800000 */
.L_x_2342:
[----:B------:R-:W-:Y:S05]  /*ad80*/  BRA `(.L_x_2344) ;  /* 0xffffffc000f87947 */ /* 0x000fea000383ffff */
.L_x_2277:
[----:B------:R-:W-:Y:S01]  /*ad90*/  BSSY B0, `(.L_x_2345) ;  /* 0x0000005000007945 */ /* 0x000fe20003800000 */
[----:B------:R-:W-:-:S07]  /*ada0*/  IMAD.MOV.U32 R15, RZ, RZ, -0x1 ;  /* 0xffffffffff0f7424 */ /* 0x000fce00078e00ff */
[----:B------:R-:W-:Y:S05]  /*adb0*/  WARPSYNC.COLLECTIVE R15, `(.L_x_2346) ;  /* 0x000000000f087348 */ /* 0x000fea0003c00000 */
[----:B------:R-:W-:Y:S01]  /*adc0*/  NOP ;  /* 0x0000000000007918 */ /* 0x000fe20000000000 */
[----:B------:R-:W-:Y:S01]  /*add0*/  ENDCOLLECTIVE ;  /* 0x000000000000791b */ /* 0x000fe20003800000 */
.L_x_2346:
[----:B------:R-:W-:Y:S05]  /*ade0*/  BSYNC B0 ;  /* 0x0000000000007941 */ /* 0x000fea0003800000 */
.L_x_2345:
[----:B------:R-:W-:Y:S05]  /*adf0*/  BRA `(.L_x_2347) ;  /* 0xffffffc800207947 */ /* 0x000fea000383ffff */
.L_x_2305:
[----:B-1----:R1:W2:Y:S02]  /*ae00*/  SYNCS.PHASECHK.TRANS64.TRYWAIT P0, [R15+URZ+0x30820], R0 ;  /* 0x030820000f0075a7 */ /* 0x0022a4000800017f */
[----:B--2---:R-:W-:Y:S05]  /*ae10*/  @!P0 NANOSLEEP.SYNCS 0x989680 ;  /* 0x009896800000895d */ /* 0x004fea0003900000 */
[----:B------:R-:W2:Y:S02]  /*ae20*/  @!P0 SYNCS.PHASECHK.TRANS64 P0, [R15+URZ+0x30820], R0 ;  /* 0x030820000f0085a7 */ /* 0x000ea4000800007f */
[----:B--2---:R-:W-:Y:S05]  /*ae30*/  @!P0 BRA `(.L_x_2305) ;  /* 0xfffffffc00f08947 */ /* 0x004fea000383ffff */
[----:B------:R-:W-:Y:S05]  /*ae40*/  BRA `(.L_x_2348) ;  /* 0xffffffdc00907947 */ /* 0x000fea000383ffff */
.L_x_2309:
[----:B--2---:R2:W3:Y:S02]  /*ae50*/  SYNCS.PHASECHK.TRANS64.TRYWAIT P1, [R15+URZ+0x30840], R18 ;  /* 0x030840120f0075a7 */ /* 0x0044e4000802017f */
[----:B---3--:R-:W-:Y:S05]  /*ae60*/  @!P1 NANOSLEEP.SYNCS 0x989680 ;  /* 0x009896800000995d */ /* 0x008fea0003900000 */
[----:B------:R-:W3:Y:S02]  /*ae70*/  @!P1 SYNCS.PHASECHK.TRANS64 P1, [R15+URZ+0x30840], R18 ;  /* 0x030840120f0095a7 */ /* 0x000ee4000802007f */
[----:B---3--:R-:W-:Y:S05]  /*ae80*/  @!P1 BRA `(.L_x_2309) ;  /* 0xfffffffc00f09947 */ /* 0x008fea000383ffff */
[----:B------:R-:W-:Y:S05]  /*ae90*/  BRA `(.L_x_2349) ;  /* 0xffffffe400487947 */ /* 0x000fea000383ffff */
.L_x_2311:
[----:B-1----:R1:W3:Y:S02]  /*aea0*/  SYNCS.PHASECHK.TRANS64.TRYWAIT P1, [R15+URZ+0x30828], R18 ;  /* 0x030828120f0075a7 */ /* 0x0022e4000802017f */
[----:B---3--:R-:W-:Y:S05]  /*aeb0*/  @!P1 NANOSLEEP.SYNCS 0x989680 ;  /* 0x009896800000995d */ /* 0x008fea0003900000 */
[----:B------:R-:W3:Y:S02]  /*aec0*/  @!P1 SYNCS.PHASECHK.TRANS64 P1, [R15+URZ+0x30828], R18 ;  /* 0x030828120f0095a7 */ /* 0x000ee4000802007f */
[----:B---3--:R-:W-:Y:S05]  /*aed0*/  @!P1 BRA `(.L_x_2311) ;  /* 0xfffffffc00f09947 */ /* 0x008fea000383ffff */
[----:B------:R-:W-:Y:S05]  /*aee0*/  BRA `(.L_x_2350) ;  /* 0xffffffe400e87947 */ /* 0x000fea000383ffff */
.L_x_2313:
[----:B---3--:R3:W4:Y:S02]  /*aef0*/  SYNCS.PHASECHK.TRANS64.TRYWAIT P1, [R15+URZ+0x30848], R18 ;  /* 0x030848120f0075a7 */ /* 0x008724000802017f */
[----:B----4-:R-:W-:Y:S05]  /*af00*/  @!P1 NANOSLEEP.SYNCS 0x989680 ;  /* 0x009896800000995d */ /* 0x010fea0003900000 */
[----:B------:R-:W4:Y:S02]  /*af10*/  @!P1 SYNCS.PHASECHK.TRANS64 P1, [R15+URZ+0x30848], R18 ;  /* 0x030848120f0095a7 */ /* 0x000f24000802007f */
[----:B----4-:R-:W-:Y:S05]  /*af20*/  @!P1 BRA `(.L_x_2313) ;  /* 0xfffffffc00f09947 */ /* 0x010fea000383ffff */
[----:B------:R-:W-:Y:S05]  /*af30*/  BRA `(.L_x_2351) ;  /* 0xffffffe800887947 */ /* 0x000fea000383ffff */
.L_x_2315:
[----:B------:R-:W-:-:S07]  /*af40*/  SHF.L.U32 R4, R10, 0x1f, RZ ;  /* 0x0000001f0a047819 */ /* 0x000fce00000006ff */
.L_x_2352:
[----:B----4-:R4:W1:Y:S02]  /*af50*/  SYNCS.PHASECHK.TRANS64.TRYWAIT P1, [R15+URZ+0x30820], R4 ;  /* 0x030820040f0075a7 */ /* 0x010864000802017f */
[----:B-1----:R-:W-:Y:S05]  /*af60*/  @!P1 NANOSLEEP.SYNCS 0x989680 ;  /* 0x009896800000995d */ /* 0x002fea0003900000 */
[----:B------:R-:W1:Y:S02]  /*af70*/  @!P1 SYNCS.PHASECHK.TRANS64 P1, [R15+URZ+0x30820], R4 ;  /* 0x030820040f0095a7 */ /* 0x000e64000802007f */
[----:B-1----:R-:W-:Y:S05]  /*af80*/  @!P1 BRA `(.L_x_2352) ;  /* 0xfffffffc00f09947 */ /* 0x002fea000383ffff */
[----:B------:R-:W-:Y:S05]  /*af90*/  BRA `(.L_x_2353) ;  /* 0xffffffec000c7947 */ /* 0x000fea000383ffff */
.L_x_2318:
[----:B----4-:R4:W1:Y:S02]  /*afa0*/  SYNCS.PHASECHK.TRANS64.TRYWAIT P1, [R15+URZ+0x30840], R12 ;  /* 0x0308400c0f0075a7 */ /* 0x010864000802017f */
[----:B-1----:R-:W-:Y:S05]  /*afb0*/  @!P1 NANOSLEEP.SYNCS 0x989680 ;  /* 0x009896800000995d */ /* 0x002fea0003900000 */
[----:B------:R-:W1:Y:S02]  /*afc0*/  @!P1 SYNCS.PHASECHK.TRANS64 P1, [R15+URZ+0x30840], R12 ;  /* 0x0308400c0f0095a7 */ /* 0x000e64000802007f */
[----:B-1----:R-:W-:Y:S05]  /*afd0*/  @!P1 BRA `(.L_x_2318) ;  /* 0xfffffffc00f09947 */ /* 0x002fea000383ffff */
[----:B------:R-:W-:Y:S05]  /*afe0*/  BRA `(.L_x_2354) ;  /* 0xffffffec00c87947 */ /* 0x000fea000383ffff */
.L_x_2320:
[----:B-1----:R1:W2:Y:S02]  /*aff0*/  SYNCS.PHASECHK.TRANS64.TRYWAIT P1, [R15+URZ+0x30828], R12 ;  /* 0x0308280c0f0075a7 */ /* 0x0022a4000802017f */
[----:B--2---:R-:W-:Y:S05]  /*b000*/  @!P1 NANOSLEEP.SYNCS 0x989680 ;  /* 0x009896800000995d */ /* 0x004fea0003900000 */
[----:B------:R-:W2:Y:S02]  /*b010*/  @!P1 SYNCS.PHASECHK.TRANS64 P1, [R15+URZ+0x30828], R12 ;  /* 0x0308280c0f0095a7 */ /* 0x000ea4000802007f */
[----:B--2---:R-:W-:Y:S05]  /*b020*/  @!P1 BRA `(.L_x_2320) ;  /* 0xfffffffc00f09947 */ /* 0x004fea000383ffff */
[----:B------:R-:W-:Y:S05]  /*b030*/  BRA `(.L_x_2355) ;  /* 0xfffffff0005c7947 */ /* 0x000fea000383ffff */
.L_x_2322:
[----:B------:R1:W1:Y:S02]  /*b040*/  SYNCS.PHASECHK.TRANS64.TRYWAIT P0, [R3+URZ+0x30840], R0 ;  /* 0x03084000030075a7 */ /* 0x000264000800017f */
[----:B-1----:R-:W-:Y:S05]  /*b050*/  @!P0 NANOSLEEP.SYNCS 0x989680 ;  /* 0x009896800000895d */ /* 0x002fea0003900000 */
[----:B------:R-:W1:Y:S02]  /*b060*/  @!P0 SYNCS.PHASECHK.TRANS64 P0, [R3+URZ+0x30840], R0 ;  /* 0x03084000030085a7 */ /* 0x000e64000800007f */
[----:B-1----:R-:W-:Y:S05]  /*b070*/  @!P0 BRA `(.L_x_2322) ;  /* 0xfffffffc00f08947 */ /* 0x002fea000383ffff */
[----:B------:R-:W-:Y:S05]  /*b080*/  BRA `(.L_x_2356) ;  /* 0xfffffff4000c7947 */ /* 0x000fea000383ffff */
.L_x_2324:
[----:B------:R-:W-:Y:S01]  /*b090*/  BSSY B0, `(.L_x_2357) ;  /* 0x0000006000007945 */ /* 0x000fe20003800000 */
[----:B------:R-:W-:-:S07]  /*b0a0*/  IMAD.MOV.U32 R15, RZ, RZ, -0x1 ;  /* 0xffffffffff0f7424 */ /* 0x000fce00078e00ff */
[----:B---3--:R-:W-:Y:S05]  /*b0b0*/  WARPSYNC.COLLECTIVE R15, `(.L_x_2358) ;  /* 0x000000000f0c7348 */ /* 0x008fea0003c00000 */
[----:B------:R-:W-:Y:S02]  /*b0c0*/  ELECT P6, UR62, PT ;  /* 0x00000000003e782f */ /* 0x000fe400038c0000 */
[----:B------:R-:W-:Y:S01]  /*b0d0*/  MOV R14, UR62 ;  /* 0x0000003e000e7c02 */ /* 0x000fe20008000f00 */
[----:B---3--:R-:W-:Y:S10]  /*b0e0*/  ENDCOLLECTIVE ;  /* 0x000000000000791b */ /* 0x008ff40003800000 */
.L_x_2358:
[----:B------:R-:W-:Y:S05]  /*b0f0*/  BSYNC B0 ;  /* 0x0000000000007941 */ /* 0x000fea0003800000 */
.L_x_2357:
[----:B------:R-:W-:Y:S05]  /*b100*/  BRA `(.L_x_2359) ;  /* 0xfffffff400bc7947 */ /* 0x000fea000383ffff */
.L_x_2326:
[----:B-1----:R1:W2:Y:S02]  /*b110*/  SYNCS.PHASECHK.TRANS64.TRYWAIT P0, [R7+URZ], R4 ;  /* 0x00000004070075a7 */ /* 0x0022a4000800017f */
[----:B--2---:R-:W-:Y:S05]  /*b120*/  @!P0 NANOSLEEP.SYNCS 0x989680 ;  /* 0x009896800000895d */ /* 0x004fea0003900000 */
[----:B------:R-:W2:Y:S02]  /*b130*/  @!P0 SYNCS.PHASECHK.TRANS64 P0, [R7+URZ], R4 ;  /* 0x00000004070085a7 */ /* 0x000ea4000800007f */
[----:B--2---:R-:W-:Y:S05]  /*b140*/  @!P0 BRA `(.L_x_2326) ;  /* 0xfffffffc00f08947 */ /* 0x004fea000383ffff */
[----:B------:R-:W-:Y:S05]  /*b150*/  BRA `(.L_x_2360) ;  /* 0xfffffff400fc7947 */ /* 0x000fea000383ffff */
.L_x_2327:
[----:B--2---:R2:W4:Y:S02]  /*b160*/  SYNCS.PHASECHK.TRANS64.TRYWAIT P0, [R3+URZ], R2 ;  /* 0x00000002030075a7 */ /* 0x004524000800017f */
[----:B----4-:R-:W-:Y:S05]  /*b170*/  @!P0 NANOSLEEP.SYNCS 0x989680 ;  /* 0x009896800000895d */ /* 0x010fea0003900000 */
[----:B------:R-:W4:Y:S02]  /*b180*/  @!P0 SYNCS.PHASECHK.TRANS64 P0, [R3+URZ], R2 ;  /* 0x00000002030085a7 */ /* 0x000f24000800007f */
[----:B----4-:R-:W-:Y:S05]  /*b190*/  @!P0 BRA `(.L_x_2327) ;  /* 0xfffffffc00f08947 */ /* 0x010fea000383ffff */
[----:B------:R-:W-:Y:S05]  /*b1a0*/  BRA `(.L_x_2361) ;  /* 0xfffffff400f07947 */ /* 0x000fea000383ffff */
.L_x_2329:
[----:B--2---:R2:W4:Y:S02]  /*b1b0*/  SYNCS.PHASECHK.TRANS64.TRYWAIT P0, [R5+URZ], R4 ;  /* 0x00000004050075a7 */ /* 0x004524000800017f */
[----:B----4-:R-:W-:Y:S05]  /*b1c0*/  @!P0 NANOSLEEP.SYNCS 0x989680 ;  /* 0x009896800000895d */ /* 0x010fea0003900000 */
[----:B------:R-:W4:Y:S02]  /*b1d0*/  @!P0 SYNCS.PHASECHK.TRANS64 P0, [R5+URZ], R4 ;  /* 0x00000004050085a7 */ /* 0x000f24000800007f */
[----:B----4-:R-:W-:Y:S05]  /*b1e0*/  @!P0 BRA `(.L_x_2329) ;  /* 0xfffffffc00f08947 */ /* 0x010fea000383ffff */
[----:B------:R-:W-:Y:S05]  /*b1f0*/  BRA `(.L_x_2362) ;  /* 0xfffffff400f47947 */ /* 0x000fea000383ffff */
.L_x_2363:
        /* <DEDUP_REMOVED lines=16> */
.L_x_3668:


//--------------------- .text._ZN7cutlass13device_kernelIN5flash11enable_sm90INS1_16FlashAttnBwdSm90INS1_25CollectiveMainloopBwdSm90ILi2ELi2ELi2EN4cute5tupleIJNS5_1CILi1EEES8_S8_EEENS6_IJNS7_ILi64EEENS7_ILi128EEESB_EEENS_10bfloat16_tEfNS_4arch4Sm90ELb1ELb0ELb1ELb0ELb0ELb1ELb0ELb0ELi2ELi1ELi2ELi1ELb0EEENS1_21CollectiveEpilogueBwdISC_SD_SF_Li256ELb0ELb0ELi1EEENS1_25SingleTileBwdLPTSchedulerILb0ELi128ELb0EEEEEEEEEvNT_6ParamsE --------------------------
	.section	.text._ZN7cutlass13device_kernelIN5flash11enable_sm90INS1_16FlashAttnBwdSm90INS1_25CollectiveMainloopBwdSm90ILi2ELi2ELi2EN4cute5tupleIJNS5_1CILi1EEES8_S8_EEENS6_IJNS7_ILi64EEENS7_ILi128EEESB_EEENS_10bfloat16_tEfNS_4arch4Sm90ELb1ELb0ELb1ELb0ELb0ELb1ELb0ELb0ELi2ELi1ELi2ELi1ELb0EEENS1_21CollectiveEpilogueBwdISC_SD_SF_Li256ELb0ELb0ELi1EEENS1_25SingleTileBwdLPTSchedulerILb0ELi128ELb0EEEEEEEEEvNT_6ParamsE,"ax",@progbits
	.align	128
.text._ZN7cutlass13device_kernelIN5flash11enable_sm90INS1_16FlashAttnBwdSm90INS1_25CollectiveMainloopBwdSm90ILi2ELi2ELi2EN4cute5tupleIJNS5_1CILi1EEES8_S8_EEENS6_IJNS7_ILi64EEENS7_ILi128EEESB_EEENS_10bfloat16_tEfNS_4arch4Sm90ELb1ELb0ELb1ELb0ELb0ELb1ELb0ELb0ELi2ELi1ELi2ELi1ELb0EEENS1_21CollectiveEpilogueBwdISC_SD_SF_Li256ELb0ELb0ELi1EEENS1_25SingleTileBwdLPTSchedulerILb0ELi128ELb0EEEEEEEEEvNT_6ParamsE:
        .type           _ZN7cutlass13device_kernelIN5flash11enable_sm90INS1_16FlashAttnBwdSm90INS1_25CollectiveMainloopBwdSm90ILi2ELi2ELi2EN4cute5tupleIJNS5_1CILi1EEES8_S8_EEENS6_IJNS7_ILi64EEENS7_ILi128EEESB_EEENS_10bfloat16_tEfNS_4arch4Sm90ELb1ELb0ELb1ELb0ELb0ELb1ELb0ELb0ELi2ELi1ELi2ELi1ELb0EEENS1_21CollectiveEpilogueBwdISC_SD_SF_Li256ELb0ELb0ELi1EEENS1_25SingleTileBwdLPTSchedulerILb0ELi128ELb0EEEEEEEEEvNT_6ParamsE,@function
        .size           _ZN7cutlass13device_kernelIN5flash11enable_sm90INS1_16FlashAttnBwdSm90INS1_25CollectiveMainloopBwdSm90ILi2ELi2ELi2EN4cute5tupleIJNS5_1CILi1EEES8_S8_EEENS6_IJNS7_ILi64EEENS7_ILi128EEESB_EEENS_10bfloat16_tEfNS_4arch4Sm90ELb1ELb0ELb1ELb0ELb0ELb1ELb0ELb0ELi2ELi1ELi2ELi1ELb0EEENS1_21CollectiveEpilogueBwdISC_SD_SF_Li256ELb0ELb0ELi1EEENS1_25SingleTileBwdLPTSchedulerILb0ELi128ELb0EEEEEEEEEvNT_6ParamsE,(.L_x_3669 - _ZN7cutlass13device_kernelIN5flash11enable_sm90INS1_16FlashAttnBwdSm90INS1_25CollectiveMainloopBwdSm90ILi2ELi2ELi2EN4cute5tupleIJNS5_1CILi1EEES8_S8_EEENS6_IJNS7_ILi64EEENS7_ILi128EEESB_EEENS_10bfloat16_tEfNS_4arch4Sm90ELb1ELb0ELb1ELb0ELb0ELb1ELb0ELb0ELi2ELi1ELi2ELi1ELb0EEENS1_21CollectiveEpilogueBwdISC_SD_SF_Li256ELb0ELb0ELi1EEENS1_25SingleTileBwdLPTSchedulerILb0ELi128ELb0EEEEEEEEEvNT_6ParamsE)
        .other          _ZN7cutlass13device_kernelIN5flash11enable_sm90INS1_16FlashAttnBwdSm90INS1_25CollectiveMainloopBwdSm90ILi2ELi2ELi2EN4cute5tupleIJNS5_1CILi1EEES8_S8_EEENS6_IJNS7_ILi64EEENS7_ILi128EEESB_EEENS_10bfloat16_tEfNS_4arch4Sm90ELb1ELb0ELb1ELb0ELb0ELb1ELb0ELb0ELi2ELi1ELi2ELi1ELb0EEENS1_21CollectiveEpilogueBwdISC_SD_SF_Li256ELb0ELb0ELi1EEENS1_25SingleTileBwdLPTSchedulerILb0ELi128ELb0EEEEEEEEEvNT_6ParamsE,@"STO_CUDA_ENTRY STV_DEFAULT"
_ZN7cutlass13device_kernelIN5flash11enable_sm90INS1_16FlashAttnBwdSm90INS1_25CollectiveMainloopBwdSm90ILi2ELi2ELi2EN4cute5tupleIJNS5_1CILi1EEES8_S8_EEENS6_IJNS7_ILi64EEENS7_ILi128EEESB_EEENS_10bfloat16_tEfNS_4arch4Sm90ELb1ELb0ELb1ELb0ELb0ELb1ELb0ELb0ELi2ELi1ELi2ELi1ELb0EEENS1_21CollectiveEpilogueBwdISC_SD_SF_Li256ELb0ELb0ELi1EEENS1_25SingleTileBwdLPTSchedulerILb0ELi128ELb0EEEEEEEEEvNT_6ParamsE:
        /* <DEDUP_REMOVED lines=30> */
.L_x_2365:
[----:B------:R-:W-:Y:S05]  /*01e0*/  BSYNC B0 ;  /* 0x0000000000007941 */ /* 0x000fea0003800000 */
.L_x_2364:
        /* <DEDUP_REMOVED lines=37> */
.L_x_2366:
        /* <DEDUP_REMOVED lines=22> */
.L_x_2367:
[----:B------:R-:W-:Y:S01]  /*05a0*/  PLOP3.LUT P0, PT, PT, PT, UP0, 0x80, 0x0 ;  /* 0x000000000000781c */ /* 0x000fe20003f0f008 */
[----:B------:R-:W-:Y:S01]  /*05b0*/  NOP ;  /* 0x0000000000007918 */ /* 0x000fe20000000000 */
[----:B------:R-:W-:Y:S01]  /*05c0*/  BSSY B6, `(.L_x_2368) ;  /* 0x00009a1000067945 */ /* 0x000fe20003800000 */
[----:B-12-4-:R-:W-:Y:S10]  /*05d0*/  BAR.SYNC.DEFER_BLOCKING 0x0 ;  /* 0x0000000000007b1d */ /* 0x016ff40000010000 */
[----:B------:R-:W-:Y:S05]  /*05e0*/  @!P0 BRA `(.L_x_2369) ;  /* 0x00000068001c8947 */ /* 0x000fea0003800000 */
.L_x_2370:
[----:B------:R-:W-:-:S08]  /*05f0*/  NOP ;  /* 0x0000000000007918 */ /* 0x000fd00000000000 */
[----:B------:R-:W1:Y:S02]  /*0600*/  USETMAXREG.TRY_ALLOC.CTAPOOL UP0, 0xf0 ;  /* 0x000000f0000079c8 */ /* 0x000e640008000600 */
[----:B-1----:R-:W-:-:S13]  /*0610*/  PLOP3.LUT P0, PT, PT, PT, UP0, 0x80, 0x0 ;  /* 0x000000000000781c */ /* 0x002fda0003f0f008 */
[----:B------:R-:W-:Y:S05]  /*0620*/  @!P0 BRA `(.L_x_2370) ;  /* 0xfffffffc00f08947 */ /* 0x000fea000383ffff */
[----:B------:R-:W-:Y:S01]  /*0630*/  LOP3.LUT R0, R0, 0x3, RZ, 0xc0, !PT ;  /* 0x0000000300007812 */ /* 0x000fe200078ec0ff */
[----:B------:R-:W1:Y:S01]  /*0640*/  S2R R2, SR_TID.X ;  /* 0x0000000000027919 */ /* 0x000e620000002100 */
[----:B------:R-:W2:Y:S01]  /*0650*/  S2UR UR7, SR_CTAID.X ;  /* 0x00000000000779c3 */ /* 0x000ea20000002500 */
[----:B------:R-:W-:Y:S02]  /*0660*/  ULDC UR8, c[0x0][0xb50] ;  /* 0x0002d40000087ab9 */ /* 0x000fe40000000800 */
[----:B------:R-:W-:Y:S01]  /*0670*/  UISETP.NE.AND UP0, UPT, UR8, 0x1, UPT ;  /* 0x000000010800788c */ /* 0x000fe2000bf05270 */
[----:B------:R-:W3:Y:S04]  /*0680*/  SHFL.IDX PT, R0, R0, RZ, 0x1f ;  /* 0x00001fff00007589 */ /* 0x000ee800000e0000 */
[----:B------:R-:W4:Y:S06]  /*0690*/  LDC R3, c[0x0][0xb68] ;  /* 0x0002da00ff037b82 */ /* 0x000f2c0000000800 */
[----:B------:R-:W-:Y:S01]  /*06a0*/  @UP0 ULDC UR4, c[0x0][0xb54] ;  /* 0x0002d50000040ab9 */ /* 0x000fe20000000800 */
[----:B------:R-:W-:Y:S01]  /*06b0*/  @UP0 ULDC UR9, c[0x0][0xb58] ;  /* 0x0002d60000090ab9 */ /* 0x000fe20000000800 */
[----:B--2---:R-:W-:-:S02]  /*06c0*/  UIMAD.WIDE.U32 UR4, UR7, UR4, URZ ;  /* 0x00000004070472a5 */ /* 0x004fc4000f8e003f */
[----:B------:R-:W-:Y:S01]  /*06d0*/  UMOV UR6, UR7 ;  /* 0x0000000700067c82 */ /* 0x000fe20008000000 */
[----:B---3--:R-:W-:Y:S01]  /*06e0*/  ISETP.NE.AND P0, PT, R0, RZ, PT ;  /* 0x000000ff0000720c */ /* 0x008fe20003f05270 */
[----:B------:R-:W-:Y:S01]  /*06f0*/  @UP0 USHF.R.U32.HI UR6, URZ, UR9, UR5 ;  /* 0x000000093f060299 */ /* 0x000fe20008011605 */
[----:B-1----:R-:W-:-:S03]  /*0700*/  SHF.R.U32.HI R2, RZ, 0x7, R2 ;  /* 0x00000007ff027819 */ /* 0x002fc60000011602 */
[----:B------:R-:W-:-:S04]  /*0710*/  UIADD3 UR4, -UR6, URZ, URZ ;  /* 0x0000003f06047290 */ /* 0x000fc8000fffe13f */
[----:B------:R-:W-:-:S04]  /*0720*/  UIMAD UR10, UR8, UR4, UR7 ;  /* 0x00000004080a72a4 */ /* 0x000fc8000f8e0207 */
[----:B------:R-:W-:-:S05]  /*0730*/  @!P0 VIADD R2, R2, 0x9 ;  /* 0x0000000902028836 */ /* 0x000fca0000000000 */
[----:B------:R1:W-:Y:S06]  /*0740*/  @!P0 BAR.ARV R2, 0xa0 ;  /* 0x000280020000851d */ /* 0x0003ec0000002000 */
[----:B----4-:R-:W-:-:S13]  /*0750*/  ISETP.LE.AND P0, PT, R3, UR6, PT ;  /* 0x0000000603007c0c */ /* 0x010fda000bf03270 */
[----:B-1----:R-:W-:Y:S05]  /*0760*/  @!P0 BRA `(.L_x_2371) ;  /* 0x0000000000208947 */ /* 0x002fea0003800000 */
[----:B------:R-:W-:Y:S01]  /*0770*/  ULDC UR7, c[0x0][0xb5c] ;  /* 0x0002d70000077ab9 */ /* 0x000fe20000000800 */
[----:B------:R-:W-:Y:S01]  /*0780*/  UMOV UR36, UR10 ;  /* 0x0000000a00247c82 */ /* 0x000fe20008000000 */
[----:B------:R-:W-:-:S11]  /*0790*/  UISETP.NE.AND UP0, UPT, UR7, 0x1, UPT ;  /* 0x000000010700788c */ /* 0x000fd6000bf05270 */
[----:B------:R-:W-:Y:S02]  /*07a0*/  @UP0 ULDC.64 UR8, c[0x0][0xb60] ;  /* 0x0002d80000080ab9 */ /* 0x000fe40000000a00 */
[----:B------:R-:W-:-:S04]  /*07b0*/  UIMAD.WIDE.U32 UR4, UR10, UR8, URZ ;  /* 0x000000080a0472a5 */ /* 0x000fc8000f8e003f */
[----:B------:R-:W-:-:S04]  /*07c0*/  @UP0 USHF.R.U32.HI UR36, URZ, UR9, UR5 ;  /* 0x000000093f240299 */ /* 0x000fc80008011605 */
[----:B------:R-:W-:Y:S01]  /*07d0*/  UIMAD UR4, UR36, UR7, URZ ;  /* 0x00000007240472a4 */ /* 0x000fe2000f8e023f */
[----:B------:R-:W-:Y:S11]  /*07e0*/  BRA `(.L_x_2372) ;  /* 0x00000000001c7947 */ /* 0x000ff60003800000 */
.L_x_2371:
[----:B------:R-:W-:Y:S01]  /*07f0*/  ULDC UR7, c[0x0][0xb44] ;  /* 0x0002d10000077ab9 */ /* 0x000fe20000000800 */
[----:B------:R-:W-:Y:S01]  /*0800*/  UMOV UR36, UR10 ;  /* 0x0000000a00247c82 */ /* 0x000fe20008000000 */
[----:B------:R-:W-:-:S11]  /*0810*/  UISETP.NE.AND UP0, UPT, UR7, 0x1, UPT ;  /* 0x000000010700788c */ /* 0x000fd6000bf05270 */
[----:B------:R-:W-:Y:S02]  /*0820*/  @UP0 ULDC.64 UR8, c[0x0][0xb48] ;  /* 0x0002d20000080ab9 */ /* 0x000fe40000000a00 */
[----:B------:R-:W-:-:S04]  /*0830*/  UIMAD.WIDE.U32 UR4, UR10, UR8, URZ ;  /* 0x000000080a0472a5 */ /* 0x000fc8000f8e003f */
[----:B------:R-:W-:-:S04]  /*0840*/  @UP0 USHF.R.U32.HI UR36, URZ, UR9, UR5 ;  /* 0x000000093f240299 */ /* 0x000fc80008011605 */
[----:B------:R-:W-:-:S12]  /*0850*/  UIMAD UR4, UR36, UR7, URZ ;  /* 0x00000007240472a4 */ /* 0x000fd8000f8e023f */
.L_x_2372:
[----:B------:R-:W-:Y:S01]  /*0860*/  ULDC UR43, c[0x0][0xb38] ;  /* 0x0002ce00002b7ab9 */ /* 0x000fe20000000800 */
[----:B------:R-:W-:Y:S02]  /*0870*/  UIADD3 UR4, UR10, -UR4, URZ ;  /* 0x800000040a047290 */ /* 0x000fe4000fffe03f */
[----:B------:R-:W-:Y:S01]  /*0880*/  UISETP.NE.AND UP0, UPT, UR43, 0x1, UPT ;  /* 0x000000012b00788c */ /* 0x000fe2000bf05270 */
[----:B------:R-:W-:Y:S02]  /*0890*/  ULDC UR5, c[0x0][0xb44] ;  /* 0x0002d10000057ab9 */ /* 0x000fe40000000800 */
[----:B------:R-:W-:-:S08]  /*08a0*/  UIMAD UR6, UR6, UR5, UR4 ;  /* 0x00000005060672a4 */ /* 0x000fd0000f8e0204 */
[----:B------:R-:W-:Y:S01]  /*08b0*/  @UP0 ULDC UR4, c[0x0][0xb3c] ;  /* 0x0002cf0000040ab9 */ /* 0x000fe20000000800 */
[----:B------:R-:W-:Y:S01]  /*08c0*/  @UP0 ULDC UR7, c[0x0][0xb40] ;  /* 0x0002d00000070ab9 */ /* 0x000fe20000000800 */
[----:B------:R-:W-:Y:S02]  /*08d0*/  UIMAD.WIDE.U32 UR4, UR6, UR4, URZ ;  /* 0x00000004060472a5 */ /* 0x000fe4000f8e003f */
[----:B------:R-:W-:Y:S02]  /*08e0*/  UMOV UR44, UR6 ;  /* 0x00000006002c7c82 */ /* 0x000fe40008000000 */
[----:B------:R-:W-:-:S04]  /*08f0*/  @UP0 USHF.R.U32.HI UR44, URZ, UR7, UR5 ;  /* 0x000000073f2c0299 */ /* 0x000fc80008011605 */
[----:B------:R-:W-:Y:S02]  /*0900*/  UIADD3 UR4, -UR44, URZ, URZ ;  /* 0x0000003f2c047290 */ /* 0x000fe4000fffe13f */
[----:B------:R-:W-:Y:S02]  /*0910*/  ISETP.LE.AND P0, PT, RZ, UR44, PT ;  /* 0x0000002cff007c0c */ /* 0x000fe4000bf03270 */
[----:B------:R-:W-:-:S11]  /*0920*/  UIMAD UR43, UR43, UR4, UR6 ;  /* 0x000000042b2b72a4 */ /* 0x000fd6000f8e0206 */
[----:B------:R-:W-:Y:S05]  /*0930*/  @!P0 BRA `(.L_x_2373) ;  /* 0x0000009400a48947 */ /* 0x000fea0003800000 */
[----:B------:R-:W-:Y:S01]  /*0940*/  ULDC UR7, c[0x0][0x280] ;  /* 0x0000a00000077ab9 */ /* 0x000fe20000000800 */
[----:B------:R-:W-:Y:S01]  /*0950*/  ULDC UR5, c[0x0][0x290] ;  /* 0x0000a40000057ab9 */ /* 0x000fe20000000800 */
[----:B------:R-:W-:Y:S01]  /*0960*/  ULEA UR4, UR36, UR7, 0x7 ;  /* 0x0000000724047291 */ /* 0x000fe2000f8e383f */
[----:B------:R-:W-:Y:S01]  /*0970*/  PLOP3.LUT P0, PT, PT, PT, PT, 0x80, 0x0 ;  /* 0x000000000000781c */ /* 0x000fe20003f0f070 */
[----:B------:R-:W-:Y:S01]  /*0980*/  ULDC UR6, c[0x0][0x74c] ;  /* 0x0001d30000067ab9 */ /* 0x000fe20000000800 */
[----:B------:R-:W-:Y:S01]  /*0990*/  CS2R R86, SRZ ;  /* 0x0000000000567805 */ /* 0x000fe2000001ff00 */
[----:B------:R-:W-:Y:S01]  /*09a0*/  UIADD3 UR5, -UR6, UR4, -UR5 ;  /* 0x0000000406057290 */ /* 0x000fe2000fffe905 */
[----:B------:R-:W-:Y:S01]  /*09b0*/  CS2R R84, SRZ ;  /* 0x0000000000547805 */ /* 0x000fe2000001ff00 */
[----:B------:R-:W-:Y:S01]  /*09c0*/  UIADD3 UR4, UR7, 0x3f, URZ ;  /* 0x0000003f07047890 */ /* 0x000fe2000fffe03f */
        /* <DEDUP_REMOVED lines=20> */
[----:B------:R-:W-:Y:S01]  /*0b10*/  CS2R R58, SRZ ;  /* 0x00000000003a7805 */ /* 0x000fe2000001ff00 */
[----:B------:R-:W-:Y:S01]  /*0b20*/  UISETP.GT.AND UP0, UPT, UR37, UR39, UPT ;  /* 0x000000272500728c */ /* 0x000fe2000bf04270 */
[----:B------:R-:W-:Y:S02]  /*0b30*/  CS2R R56, SRZ ;  /* 0x0000000000387805 */ /* 0x000fe4000001ff00 */
[----:B------:R-:W-:Y:S02]  /*0b40*/  CS2R R54, SRZ ;  /* 0x0000000000367805 */ /* 0x000fe4000001ff00 */
[----:B------:R-:W-:Y:S02]  /*0b50*/  CS2R R52, SRZ ;  /* 0x0000000000347805 */ /* 0x000fe4000001ff00 */
[----:B------:R-:W-:-:S02]  /*0b60*/  CS2R R50, SRZ ;  /* 0x0000000000327805 */ /* 0x000fc4000001ff00 */
[----:B------:R-:W-:Y:S02]  /*0b70*/  CS2R R48, SRZ ;  /* 0x0000000000307805 */ /* 0x000fe4000001ff00 */
[----:B------:R-:W-:Y:S02]  /*0b80*/  PLOP3.LUT P1, PT, PT, PT, UP0, 0x80, 0x0 ;  /* 0x000000000000781c */ /* 0x000fe40003f2f008 */
        /* <DEDUP_REMOVED lines=67> */
.L_x_2376:
        /* <DEDUP_REMOVED lines=15> */
.L_x_2375:
[----:B------:R-:W1:Y:S01]  /*10b0*/  S2R R3, SR_CgaCtaId ;  /* 0x0000000000037919 */ /* 0x000e620000008800 */
[----:B------:R-:W-:-:S04]  /*10c0*/  MOV R0, 0x400 ;  /* 0x0000040000007802 */ /* 0x000fc80000000f00 */
[----:B-1----:R-:W-:-:S05]  /*10d0*/  LEA R16, R3, R0, 0x18 ;  /* 0x0000000003107211 */ /* 0x002fca00078ec0ff */
[----:B------:R1:W-:Y:S01]  /*10e0*/  STL [R1], R16 ;  /* 0x0000001001007387 */ /* 0x0003e20000100800 */
[----:B------:R-:W-:-:S05]  /*10f0*/  VIADD R2, R16, 0x28800 ;  /* 0x0002880010027836 */ /* 0x000fca0000000000 */
[----:B------:R-:W-:-:S13]  /*1100*/  LOP3.LUT P0, RZ, R2, 0x3ff, RZ, 0xc0, !PT ;  /* 0x000003ff02ff7812 */ /* 0x000fda000780c0ff */
[----:B-1----:R-:W-:Y:S05]  /*1110*/  @!P0 BRA `(.L_x_2377) ;  /* 0x00000000007c8947 */ /* 0x002fea0003800000 */
        /* <DEDUP_REMOVED lines=16> */
.L_x_2378:
        /* <DEDUP_REMOVED lines=15> */
.L_x_2377:
        /* <DEDUP_REMOVED lines=8> */
.L_x_2485:
[----:B------:R-:W-:Y:S01]  /*1390*/  SHF.L.U32 R8, RZ, 0x1f, RZ ;  /* 0x0000001fff087819 */ /* 0x000fe200000006ff */
[----:B------:R-:W-:Y:S01]  /*13a0*/  IMAD.SHL.U32 R4, R0, 0x40, RZ ;  /* 0x0000004000047824 */ /* 0x000fe200078e00ff */
[CC--:B------:R-:W-:Y:S02]  /*13b0*/  LEA.HI R5, R3.reuse, R0.reuse, RZ, 0x5 ;  /* 0x0000000003057211 */ /* 0x0c0fe400078f28ff */
[----:B------:R-:W3:Y:S02]  /*13c0*/  SYNCS.PHASECHK.TRANS64.TRYWAIT P0, [R16+URZ+0x30800], R8 ;  /* 0x03080008100075a7 */ /* 0x000ee4000800017f */
[----:B------:R-:W-:Y:S02]  /*13d0*/  SHF.R.S32.HI R6, RZ, 0x5, R5 ;  /* 0x00000005ff067819 */ /* 0x000fe40000011405 */
[----:B------:R-:W-:Y:S02]  /*13e0*/  LOP3.LUT R5, R2, 0xffffff80, RZ, 0xc0, !PT ;  /* 0xffffff8002057812 */ /* 0x000fe400078ec0ff */
[----:B------:R-:W-:Y:S01]  /*13f0*/  LOP3.LUT R4, R4, 0x1c0, RZ, 0xc0, !PT ;  /* 0x000001c004047812 */ /* 0x000fe200078ec0ff */
[----:B------:R-:W-:Y:S01]  /*1400*/  IMAD.SHL.U32 R7, R6, 0x10, RZ ;  /* 0x0000001006077824 */ /* 0x000fe200078e00ff */
[CC--:B------:R-:W-:Y:S01]  /*1410*/  LEA.HI R2, R3.reuse, R0.reuse, RZ, 0x3 ;  /* 0x0000000003027211 */ /* 0x0c0fe200078f18ff */
[----:B------:R-:W-:Y:S01]  /*1420*/  IMAD.IADD R5, R0, 0x1, -R5 ;  /* 0x0000000100057824 */ /* 0x000fe200078e0a05 */
[----:B------:R-:W-:-:S02]  /*1430*/  LEA.HI R3, R3, R0, RZ, 0x4 ;  /* 0x0000000003037211 */ /* 0x000fc400078f20ff */
[----:B------:R-:W-:Y:S01]  /*1440*/  LOP3.LUT R7, R4, 0x30, R7, 0xf8, !PT ;  /* 0x0000003004077812 */ /* 0x000fe200078ef807 */
[----:B---3--:R-:W-:Y:S06]  /*1450*/  @P0 BRA `(.L_x_2380) ;  /* 0x0000000000080947 */ /* 0x008fec0003800000 */
[----:B------:R-:W3:Y:S02]  /*1460*/  SYNCS.PHASECHK.TRANS64.TRYWAIT P0, [R16+URZ+0x30800], R8 ;  /* 0x03080008100075a7 */ /* 0x000ee4000800017f */
[----:B---3--:R-:W-:Y:S05]  /*1470*/  @!P0 BRA `(.L_x_2381) ;  /* 0x0000008800f88947 */ /* 0x008fea0003800000 */
.L_x_2380:
[----:B------:R-:W4:Y:S01]  /*1480*/  S2R R15, SR_CgaCtaId ;  /* 0x00000000000f7919 */ /* 0x000f220000008800 */
[----:B---3--:R-:W-:Y:S01]  /*1490*/  SHF.R.S32.HI R0, RZ, 0x1f, R5 ;  /* 0x0000001fff007819 */ /* 0x008fe20000011405 */
[----:B------:R-:W-:Y:S01]  /*14a0*/  ULDC UR4, c[0x0][0x290] ;  /* 0x0000a40000047ab9 */ /* 0x000fe20000000800 */
[----:B------:R-:W-:Y:S01]  /*14b0*/  SHF.R.S32.HI R8, RZ, 0x4, R3 ;  /* 0x00000004ff087819 */ /* 0x000fe20000011403 */
[----:B------:R-:W-:Y:S01]  /*14c0*/  UIMAD UR4, UR36, -0x80, UR4 ;  /* 0xffffff80240478a4 */ /* 0x000fe2000f8e0204 */
[----:B------:R-:W-:Y:S02]  /*14d0*/  LOP3.LUT R9, R7, 0x8, R2, 0xf8, !PT ;  /* 0x0000000807097812 */ /* 0x000fe400078ef802 */
[----:B------:R-:W-:Y:S02]  /*14e0*/  CS2R R86, SRZ ;  /* 0x0000000000567805 */ /* 0x000fe4000001ff00 */
[----:B------:R-:W-:Y:S02]  /*14f0*/  LEA.HI R2, R0, R5, RZ, 0x2 ;  /* 0x0000000500027211 */ /* 0x000fe400078f10ff */
[----:B------:R-:W-:-:S02]  /*1500*/  CS2R R84, SRZ ;  /* 0x0000000000547805 */ /* 0x000fc4000001ff00 */
[----:B------:R-:W-:Y:S01]  /*1510*/  LEA.HI R3, R3, R8, RZ, 0x1 ;  /* 0x0000000803037211 */ /* 0x000fe200078f08ff */
[----:B------:R-:W-:Y:S01]  /*1520*/  IMAD.U32 R10, RZ, RZ, UR4 ;  /* 0x00000004ff0a7e24 */ /* 0x000fe2000f8e00ff */
[----:B------:R-:W-:Y:S02]  /*1530*/  LEA.HI R0, R0, R5, RZ, 0x5 ;  /* 0x0000000500007211 */ /* 0x000fe400078f28ff */
[----:B------:R-:W-:Y:S02]  /*1540*/  CS2R R82, SRZ ;  /* 0x0000000000527805 */ /* 0x000fe4000001ff00 */
[----:B------:R-:W-:Y:S02]  /*1550*/  SHF.R.U32.HI R4, RZ, 0x3, R4 ;  /* 0x00000003ff047819 */ /* 0x000fe40000011604 */
[----:B------:R-:W-:Y:S02]  /*1560*/  CS2R R80, SRZ ;  /* 0x0000000000507805 */ /* 0x000fe4000001ff00 */
[----:B------:R-:W-:-:S02]  /*1570*/  LOP3.LUT R11, R3, 0x7ffffe, RZ, 0xc0, !PT ;  /* 0x007ffffe030b7812 */ /* 0x000fc400078ec0ff */
[----:B------:R-:W-:Y:S02]  /*1580*/  CS2R R78, SRZ ;  /* 0x00000000004e7805 */ /* 0x000fe4000001ff00 */
[----:B------:R-:W-:Y:S02]  /*1590*/  SHF.R.S32.HI R7, RZ, 0x5, R0 ;  /* 0x00000005ff077819 */ /* 0x000fe40000011400 */
[----:B------:R-:W-:Y:S02]  /*15a0*/  CS2R R76, SRZ ;  /* 0x00000000004c7805 */ /* 0x000fe4000001ff00 */
[--C-:B------:R-:W-:Y:S01]  /*15b0*/  SHF.R.S32.HI R3, RZ, 0x2, R2.reuse ;  /* 0x00000002ff037819 */ /* 0x100fe20000011402 */
[----:B------:R-:W-:Y:S01]  /*15c0*/  IMAD.IADD R11, R8, 0x1, -R11 ;  /* 0x00000001080b7824 */ /* 0x000fe200078e0a0b */
[----:B------:R-:W-:Y:S01]  /*15d0*/  SHF.R.S32.HI R0, RZ, 0x1f, R2 ;  /* 0x0000001fff007819 */ /* 0x000fe20000011402 */
[----:B------:R-:W-:Y:S01]  /*15e0*/  IMAD R7, R7, -0x10, R10 ;  /* 0xfffffff007077824 */ /* 0x000fe200078e020a */
[----:B------:R-:W-:-:S02]  /*15f0*/  LEA.HI R6, R13, R13, RZ, 0x1 ;  /* 0x0000000d0d067211 */ /* 0x000fc400078f08ff */
[----:B------:R-:W-:Y:S02]  /*1600*/  CS2R R74, SRZ ;  /* 0x00000000004a7805 */ /* 0x000fe4000001ff00 */
[----:B------:R-:W-:Y:S02]  /*1610*/  LOP3.LUT R9, R9, R4, RZ, 0x3c, !PT ;  /* 0x0000000409097212 */ /* 0x000fe400078e3cff */
[----:B------:R-:W-:Y:S02]  /*1620*/  CS2R R72, SRZ ;  /* 0x0000000000487805 */ /* 0x000fe4000001ff00 */
[----:B------:R-:W-:Y:S02]  /*1630*/  LEA.HI R4, R0, R3, RZ, 0x3 ;  /* 0x0000000300047211 */ /* 0x000fe400078f18ff */
[----:B------:R-:W-:Y:S02]  /*1640*/  CS2R R70, SRZ ;  /* 0x0000000000467805 */ /* 0x000fe4000001ff00 */
[----:B------:R-:W-:-:S02]  /*1650*/  LOP3.LUT R8, R6, 0xfffffffe, RZ, 0xc0, !PT ;  /* 0xfffffffe06087812 */ /* 0x000fc400078ec0ff */
[----:B------:R-:W-:Y:S02]  /*1660*/  CS2R R68, SRZ ;  /* 0x0000000000447805 */ /* 0x000fe4000001ff00 */
[----:B------:R-:W-:Y:S01]  /*1670*/  LOP3.LUT R6, R4, 0xfffffff8, RZ, 0xc0, !PT ;  /* 0xfffffff804067812 */ /* 0x000fe200078ec0ff */
[C---:B------:R-:W-:Y:S01]  /*1680*/  IMAD.SHL.U32 R4, R13.reuse, 0x1000, RZ ;  /* 0x000010000d047824 */ /* 0x040fe200078e00ff */
[----:B------:R-:W-:Y:S01]  /*1690*/  LOP3.LUT R2, R2, 0xfffffffc, RZ, 0xc0, !PT ;  /* 0xfffffffc02027812 */ /* 0x000fe200078ec0ff */
[----:B------:R-:W-:Y:S01]  /*16a0*/  IMAD.IADD R8, R13, 0x1, -R8 ;  /* 0x000000010d087824 */ /* 0x000fe200078e0a08 */
[----:B------:R-:W-:Y:S01]  /*16b0*/  IADD3 R7, R7, R6, -R3 ;  /* 0x0000000607077210 */ /* 0x000fe20007ffe803 */
[----:B------:R-:W-:Y:S01]  /*16c0*/  IMAD R6, R11, 0x200, R4 ;  /* 0x000002000b067824 */ /* 0x000fe200078e0204 */
[----:B--2---:R-:W-:Y:S01]  /*16d0*/  LEA.HI R0, R14, R14, RZ, 0x1 ;  /* 0x0000000e0e007211 */ /* 0x004fe200078f08ff */
[----:B------:R-:W-:Y:S01]  /*16e0*/  IMAD.IADD R230, R5, 0x1, -R2 ;  /* 0x0000000105e67824 */ /* 0x000fe200078e0a02 */
[----:B------:R-:W-:Y:S01]  /*16f0*/  MOV R12, 0x400 ;  /* 0x00000400000c7802 */ /* 0x000fe20000000f00 */
[----:B------:R-:W-:Y:S01]  /*1700*/  IMAD.IADD R2, R9, 0x1, R6 ;  /* 0x0000000109027824 */ /* 0x000fe200078e0206 */
[----:B------:R-:W-:Y:S01]  /*1710*/  LOP3.LUT R229, R0, 0xfffffffe, RZ, 0xc0, !PT ;  /* 0xfffffffe00e57812 */ /* 0x000fe200078ec0ff */
[----:B------:R-:W-:Y:S01]  /*1720*/  IMAD R0, R5, 0x4, R4 ;  /* 0x0000000405007824 */ /* 0x000fe200078e0204 */
[----:B----4-:R-:W-:Y:S01]  /*1730*/  LEA R12, R15, R12, 0x18 ;  /* 0x0000000c0f0c7211 */ /* 0x010fe200078ec0ff */
[----:B------:R-:W-:Y:S01]  /*1740*/  IMAD R5, R8, -0x40, R7 ;  /* 0xffffffc008057824 */ /* 0x000fe200078e0207 */
[----:B------:R2:W-:Y:S01]  /*1750*/  STL [R1+0x4], R2 ;  /* 0x0000040201007387 */ /* 0x0005e20000100800 */
[----:B------:R-:W-:Y:S01]  /*1760*/  IMAD.IADD R229, R14, 0x1, -R229 ;  /* 0x000000010ee57824 */ /* 0x000fe200078e0ae5 */
        /* <DEDUP_REMOVED lines=56> */
[----:B--2---:R-:W-:Y:S02]  /*1af0*/  IMAD R2, R0, 0x4, R12 ;  /* 0x0000000400027824 */ /* 0x004fe400078e020c */
[----:B------:R-:W-:-:S07]  /*1b00*/  IMAD.SHL.U32 R230, R230, 0x2, RZ ;  /* 0x00000002e6e67824 */ /* 0x000fce00078e00ff */
.L_x_2392:
[----:B------:R-:W-:Y:S01]  /*1b10*/  IMAD.U32 R0, RZ, RZ, UR38 ;  /* 0x00000026ff007e24 */ /* 0x000fe2000f8e00ff */
[----:B------:R-:W-:Y:S05]  /*1b20*/  YIELD ;  /* 0x0000000000007946 */ /* 0x000fea0003800000 */
[----:B------:R-:W-:-:S04]  /*1b30*/  LOP3.LUT R0, R0, 0x1, RZ, 0xfc, !PT ;  /* 0x0000000100007812 */ /* 0x000fc800078efcff */
[----:B------:R-:W-:-:S13]  /*1b40*/  ISETP.NE.AND P0, PT, R0, 0x3, PT ;  /* 0x000000030000780c */ /* 0x000fda0003f05270 */
[----:B------:R-:W-:Y:S05]  /*1b50*/  @!P0 BRA `(.L_x_2382) ;  /* 0x0000000000048947 */ /* 0x000fea0003800000 */
[----:B------:R-:W-:Y:S01]  /*1b60*/  BPT.TRAP 0x1 ;  /* 0x000000040000795c */ /* 0x000fe20000300000 */
.L_x_2382:
        /* <DEDUP_REMOVED lines=8> */
.L_x_2383:
[----:B---3--:R-:W-:Y:S05]  /*1bf0*/  @P1 BRA `(.L_x_2384) ;  /* 0x0000000000081947 */ /* 0x008fea0003800000 */
[----:B------:R-:W3:Y:S02]  /*1c00*/  SYNCS.PHASECHK.TRANS64.TRYWAIT P1, [R0+URZ+0x30810], R209 ;  /* 0x030810d1000075a7 */ /* 0x000ee4000802017f */
[----:B---3--:R-:W-:Y:S05]  /*1c10*/  @!P1 BRA `(.L_x_2385) ;  /* 0x0000008400309947 */ /* 0x008fea0003800000 */
.L_x_2384:
        /* <DEDUP_REMOVED lines=84> */
.L_x_2386:
[----:B------:R1:W1:Y:S01]  /*2160*/  SYNCS.PHASECHK.TRANS64.TRYWAIT P1, [R0+URZ+0x30830], R209 ;  /* 0x030830d1000075a7 */ /* 0x000262000802017f */
[----:B------:R-:W-:Y:S05]  /*2170*/  @!P0 BRA `(.L_x_2387) ;  /* 0x0000000000048947 */ /* 0x000fea0003800000 */
[----:B------:R-:W-:Y:S01]  /*2180*/  BPT.TRAP 0x1 ;  /* 0x000000040000795c */ /* 0x000fe20000300000 */
.L_x_2387:
[----:B------:R-:W-:Y:S01]  /*2190*/  FMUL.FTZ R7, R152, UR41 ;  /* 0x0000002998077c20 */ /* 0x000fe20008410000 */
[----:B------:R-:W-:Y:S01]  /*21a0*/  FMUL.FTZ R8, R153, UR41 ;  /* 0x0000002999087c20 */ /* 0x000fe20008410000 */
        /* <DEDUP_REMOVED lines=24> */
[----:B------:R-:W-:-:S07]  /*2330*/  VIADD R152, R208, 0x20000 ;  /* 0x00020000d0987836 */ /* 0x000fce0000000000 */
        /* <DEDUP_REMOVED lines=24> */
[----:B------:R-:W-:Y:S05]  /*24c0*/  @P1 BRA `(.L_x_2388) ;  /* 0x0000000000081947 */ /* 0x000fea0003800000 */
[----:B------:R-:W5:Y:S02]  /*24d0*/  SYNCS.PHASECHK.TRANS64.TRYWAIT P1, [R0+URZ+0x30830], R209 ;  /* 0x030830d1000075a7 */ /* 0x000f64000802017f */
[----:B-----5:R-:W-:Y:S05]  /*24e0*/  @!P1 BRA `(.L_x_2389) ;  /* 0x0000007c00109947 */ /* 0x020fea0003800000 */
.L_x_2388:
[----:B------:R-:W-:Y:S01]  /*24f0*/  UIMAD UR6, UR39, -0x40, UR40 ;  /* 0xffffffc0270678a4 */ /* 0x000fe2000f8e0228 */
[----:B------:R-:W-:Y:S01]  /*2500*/  SHF.R.U32.HI R152, RZ, 0x4, R152 ;  /* 0x00000004ff987819 */ /* 0x000fe20000011698 */
[----:B------:R-:W-:Y:S01]  /*2510*/  FMUL.FTZ R237, R177, UR41 ;  /* 0x00000029b1ed7c20 */ /* 0x000fe20008410000 */
[----:B------:R-:W-:Y:S01]  /*2520*/  ISETP.GT.AND P2, PT, R5, RZ, PT ;  /* 0x000000ff0500720c */ /* 0x000fe20003f44270 */
[----:B------:R-:W-:Y:S01]  /*2530*/  FMUL.FTZ R236, R178, UR41 ;  /* 0x00000029b2ec7c20 */ /* 0x000fe20008410000 */
[----:B------:R-:W-:Y:S01]  /*2540*/  LOP3.LUT R208, R152, 0x3fff, RZ, 0xc0, !PT ;  /* 0x00003fff98d07812 */ /* 0x000fe200078ec0ff */
[----:B------:R-:W-:Y:S01]  /*2550*/  FMUL.FTZ R233, R181, UR41 ;  /* 0x00000029b5e97c20 */ /* 0x000fe20008410000 */
[C---:B------:R-:W-:Y:S01]  /*2560*/  IADD3 R152, -R5.reuse, UR6, -R230 ;  /* 0x0000000605987c10 */ /* 0x040fe2000fffe9e6 */
[----:B------:R-:W-:Y:S01]  /*2570*/  MUFU.TANH R237, R237 ;  /* 0x000000ed00ed7308 */ /* 0x000fe20000002400 */
[----:B------:R-:W-:Y:S01]  /*2580*/  ISETP.GT.AND P1, PT, R5, 0x8, PT ;  /* 0x000000080500780c */ /* 0x000fe20003f24270 */
[----:B------:R-:W-:Y:S01]  /*2590*/  FMUL.FTZ R232, R182, UR41 ;  /* 0x00000029b6e87c20 */ /* 0x000fe20008410000 */
[C---:B------:R-:W-:Y:S01]  /*25a0*/  SEL R153, R152.reuse, 0x40, P2 ;  /* 0x0000004098997807 */ /* 0x040fe20001000000 */
[----:B------:R-:W-:Y:S01]  /*25b0*/  VIADD R152, R152, 0x8 ;  /* 0x0000000898987836 */ /* 0x000fe20000000000 */
[----:B------:R-:W-:Y:S01]  /*25c0*/  LOP3.LUT R154, R208, 0x10000, RZ, 0xfc, !PT ;  /* 0x00010000d09a7812 */ /* 0x000fe200078efcff */
[----:B------:R-:W-:Y:S01]  /*25d0*/  UIADD3 UR5, UR5, 0x8000, URZ ;  /* 0x0000800005057890 */ /* 0x000fe2000fffe03f */
[----:B------:R-:W-:Y:S01]  /*25e0*/  ISETP.GT.AND P2, PT, R153, 0x1, PT ;  /* 0x000000019900780c */ /* 0x000fe20003f44270 */
[----:B------:R-:W5:Y:S01]  /*25f0*/  MUFU.TANH R236, R236 ;  /* 0x000000ec00ec7308 */ /* 0x000f620000002400 */
[----:B------:R-:W-:Y:S01]  /*2600*/  SEL R164, R152, 0x40, P1 ;  /* 0x0000004098a47807 */ /* 0x000fe20000800000 */
[----:B------:R-:W-:Y:S01]  /*2610*/  IMAD R154, R3, 0x400, R154 ;  /* 0x00000400039a7824 */ /* 0x000fe200078e029a */
[----:B------:R-:W-:Y:S01]  /*2620*/  ISETP.GT.AND P1, PT, R153, 0x9, PT ;  /* 0x000000099900780c */ /* 0x000fe20003f24270 */
[----:B------:R-:W-:Y:S01]  /*2630*/  USHF.R.U32.HI UR5, URZ, 0x4, UR5 ;  /* 0x000000043f057899 */ /* 0x000fe20008011605 */
[----:B------:R-:W-:Y:S01]  /*2640*/  ISETP.GT.AND P5, PT, R164, RZ, PT ;  /* 0x000000ffa400720c */ /* 0x000fe20003fa4270 */
[----:B------:R-:W-:Y:S01]  /*2650*/  FMUL.FTZ R235, R179, UR41 ;  /* 0x00000029b3eb7c20 */ /* 0x000fe20008410000 */
[----:B-1----:R-:W-:Y:S01]  /*2660*/  FSEL R158, R12, -INF , !P1 ;  /* 0xff8000000c9e7808 */ /* 0x002fe20004800000 */
[----:B------:R-:W1:Y:S01]  /*2670*/  MUFU.TANH R233, R233 ;  /* 0x000000e900e97308 */ /* 0x000e620000002400 */
[----:B------:R-:W-:Y:S01]  /*2680*/  ISETP.GT.AND P1, PT, R164, 0x10, PT ;  /* 0x00000010a400780c */ /* 0x000fe20003f24270 */
[----:B------:R-:W-:Y:S01]  /*2690*/  ULOP3.LUT UR5, UR5, 0x3fff, URZ, 0xc0, !UPT ;  /* 0x00003fff05057892 */ /* 0x000fe2000f8ec03f */
[----:B------:R-:W-:Y:S01]  /*26a0*/  ISETP.GT.AND P6, PT, R153, RZ, PT ;  /* 0x000000ff9900720c */ /* 0x000fe20003fc4270 */
[----:B--23--:R-:W-:Y:S01]  /*26b0*/  FFMA.FTZ R209, R158, UR42, -R205 ;  /* 0x0000002a9ed17c23 */ /* 0x00cfe200080108cd */
[----:B------:R-:W-:Y:S01]  /*26c0*/  FSEL R167, R9, -INF , !P5 ;  /* 0xff80000009a77808 */ /* 0x000fe20006800000 */
[----:B------:R-:W-:Y:S01]  /*26d0*/  ULOP3.LUT UR5, UR5, 0x10000, URZ, 0xfc, !UPT ;  /* 0x0001000005057892 */ /* 0x000fe2000f8efc3f */
[C---:B------:R-:W-:Y:S01]  /*26e0*/  ISETP.GT.AND P4, PT, R153.reuse, 0x8, PT ;  /* 0x000000089900780c */ /* 0x040fe20003f84270 */
[----:B------:R-:W2:Y:S01]  /*26f0*/  MUFU.TANH R232, R232 ;  /* 0x000000e800e87308 */ /* 0x000ea20000002400 */
[----:B------:R-:W-:Y:S01]  /*2700*/  ISETP.GT.AND P5, PT, R153, 0x11, PT ;  /* 0x000000119900780c */ /* 0x000fe20003fa4270 */
[----:B------:R-:W-:Y:S01]  /*2710*/  FFMA.FTZ R222, R167, UR42, -R206 ;  /* 0x0000002aa7de7c23 */ /* 0x000fe200080108ce */
[----:B------:R-:W-:Y:S01]  /*2720*/  FSEL R227, R17, -INF , !P1 ;  /* 0xff80000011e37808 */ /* 0x000fe20004800000 */
[----:B------:R-:W-:Y:S01]  /*2730*/  FMUL.FTZ R234, R180, UR41 ;  /* 0x00000029b4ea7c20 */ /* 0x000fe20008410000 */
[----:B------:R-:W-:Y:S01]  /*2740*/  FSEL R156, R8, -INF , !P2 ;  /* 0xff800000089c7808 */ /* 0x000fe20005000000 */
[----:B------:R-:W-:Y:S01]  /*2750*/  FMUL.FTZ R231, R183, UR41 ;  /* 0x00000029b7e77c20 */ /* 0x000fe20008410000 */
[----:B------:R-:W-:Y:S01]  /*2760*/  ISETP.GT.AND P1, PT, R153, 0x21, PT ;  /* 0x000000219900780c */ /* 0x000fe20003f24270 */
[----:B------:R-:W-:Y:S01]  /*2770*/  FFMA.FTZ R227, R227, UR42, -R202 ;  /* 0x0000002ae3e37c23 */ /* 0x000fe200080108ca */
[----:B------:R-:W-:Y:S01]  /*2780*/  FSEL R223, R7, -INF , !P6 ;  /* 0xff80000007df7808 */ /* 0x000fe20007000000 */
[----:B------:R-:W-:Y:S01]  /*2790*/  FFMA.FTZ R221, R156, UR42, -R207 ;  /* 0x0000002a9cdd7c23 */ /* 0x000fe200080108cf */
[C---:B------:R-:W-:Y:S01]  /*27a0*/  ISETP.GT.AND P2, PT, R164.reuse, 0x8, PT ;  /* 0x00000008a400780c */ /* 0x040fe20003f44270 */
[----:B------:R-:W-:Y:S01]  /*27b0*/  UMOV UR11, 0x40000040 ;  /* 0x40000040000b7882 */ /* 0x000fe20000000000 */
[----:B------:R-:W-:Y:S01]  /*27c0*/  ISETP.GT.AND P6, PT, R164, 0x1, PT ;  /* 0x00000001a400780c */ /* 0x000fe20003fc4270 */
[----:B------:R-:W-:Y:S01]  /*27d0*/  FFMA.FTZ R223, R223, UR42, -R206 ;  /* 0x0000002adfdf7c23 */ /* 0x000fe200080108ce */
[----:B------:R-:W-:Y:S01]  /*27e0*/  FSEL R159, R11, -INF , !P4 ;  /* 0xff8000000b9f7808 */ /* 0x000fe20006000000 */
[----:B------:R-:W-:Y:S01]  /*27f0*/  UMOV UR8, UR5 ;  /* 0x0000000500087c82 */ /* 0x000fe20008000000 */
[----:B------:R-:W-:Y:S01]  /*2800*/  FSEL R160, R16, -INF , !P5 ;  /* 0xff80000010a07808 */ /* 0x000fe20006800000 */
[----:B------:R-:W-:Y:S01]  /*2810*/  UMOV UR9, 0x40000040 ;  /* 0x4000004000097882 */ /* 0x000fe20000000000 */
[----:B------:R-:W-:Y:S01]  /*2820*/  ISETP.GT.AND P3, PT, R153, 0x10, PT ;  /* 0x000000109900780c */ /* 0x000fe20003f64270 */
[----:B------:R-:W-:Y:S01]  /*2830*/  FFMA.FTZ R206, R159, UR42, -R204 ;  /* 0x0000002a9fce7c23 */ /* 0x000fe200080108cc */
[C---:B------:R-:W-:Y:S01]  /*2840*/  ISETP.GT.AND P4, PT, R164.reuse, 0x9, PT ;  /* 0x00000009a400780c */ /* 0x040fe20003f84270 */
[----:B------:R-:W3:Y:S01]  /*2850*/  MUFU.TANH R234, R234 ;  /* 0x000000ea00ea7308 */ /* 0x000ee20000002400 */
[----:B------:R-:W-:-:S02]  /*2860*/  ISETP.GT.AND P5, PT, R164, 0x18, PT ;  /* 0x00000018a400780c */ /* 0x000fc40003fa4270 */
[----:B------:R-:W-:Y:S02]  /*2870*/  FSEL R210, R184, -INF , !P1 ;  /* 0xff800000b8d27808 */ /* 0x000fe40004800000 */
[----:B------:R-:W-:Y:S02]  /*2880*/  FSEL R169, R13, -INF , !P2 ;  /* 0xff8000000da97808 */ /* 0x000fe40005000000 */
[----:B------:R-:W-:Y:S01]  /*2890*/  ISETP.GT.AND P1, PT, R164, 0x28, PT ;  /* 0x00000028a400780c */ /* 0x000fe20003f24270 */
[----:B------:R-:W-:Y:S01]  /*28a0*/  FFMA.FTZ R210, R210, UR42, -R199 ;  /* 0x0000002ad2d27c23 */ /* 0x000fe200080108c7 */
[----:B------:R-:W-:Y:S01]  /*28b0*/  FSEL R166, R10, -INF , !P6 ;  /* 0xff8000000aa67808 */ /* 0x000fe20007000000 */
[----:B------:R-:W-:Y:S01]  /*28c0*/  FFMA.FTZ R204, R169, UR42, -R204 ;  /* 0x0000002aa9cc7c23 */ /* 0x000fe200080108cc */
[C---:B------:R-:W-:Y:S01]  /*28d0*/  ISETP.GT.AND P2, PT, R153.reuse, 0x19, PT ;  /* 0x000000199900780c */ /* 0x040fe20003f44270 */
[----:B------:R-:W4:Y:S01]  /*28e0*/  MUFU.TANH R231, R231 ;  /* 0x000000e700e77308 */ /* 0x000f220000002400 */
[----:B------:R-:W-:Y:S01]  /*28f0*/  ISETP.GT.AND P6, PT, R153, 0x18, PT ;  /* 0x000000189900780c */ /* 0x000fe20003fc4270 */
[----:B------:R-:W-:Y:S01]  /*2900*/  FFMA.FTZ R207, R166, UR42, -R207 ;  /* 0x0000002aa6cf7c23 */ /* 0x000fe200080108cf */
[----:B------:R-:W-:Y:S01]  /*2910*/  FSEL R226, R14, -INF , !P4 ;  /* 0xff8000000ee27808 */ /* 0x000fe20006000000 */
[----:B------:R-:W-:Y:S01]  /*2920*/  FFMA.FTZ R10, -R10, R10, 1 ;  /* 0x3f8000000a0a7423 */ /* 0x000fe2000001010a */
[----:B------:R-:W-:-:S02]  /*2930*/  FSEL R161, R15, -INF , !P3 ;  /* 0xff8000000fa17808 */ /* 0x000fc40005800000 */
[----:B------:R-:W-:Y:S01]  /*2940*/  FSEL R171, R21, -INF , !P5 ;  /* 0xff80000015ab7808 */ /* 0x000fe20006800000 */
[----:B------:R-:W-:Y:S01]  /*2950*/  FFMA.FTZ R226, R226, UR42, -R205 ;  /* 0x0000002ae2e27c23 */ /* 0x000fe200080108cd */
[----:B------:R-:W-:Y:S01]  /*2960*/  ISETP.GT.AND P4, PT, R153, 0x20, PT ;  /* 0x000000209900780c */ /* 0x000fe20003f84270 */
[----:B------:R-:W-:Y:S01]  /*2970*/  FFMA.FTZ R205, R161, UR42, -R202 ;  /* 0x0000002aa1cd7c23 */ /* 0x000fe200080108ca */
[----:B------:R-:W-:Y:S01]  /*2980*/  ISETP.GT.AND P3, PT, R164, 0x11, PT ;  /* 0x00000011a400780c */ /* 0x000fe20003f64270 */
[----:B------:R-:W-:Y:S01]  /*2990*/  FFMA.FTZ R202, R160, UR42, -R203 ;  /* 0x0000002aa0ca7c23 */ /* 0x000fe200080108cb */
[----:B------:R-:W-:Y:S01]  /*29a0*/  ISETP.GT.AND P5, PT, R153, 0x29, PT ;  /* 0x000000299900780c */ /* 0x000fe20003fa4270 */
[----:B------:R-:W-:Y:S01]  /*29b0*/  FFMA.FTZ R224, R171, UR42, -R200 ;  /* 0x0000002aabe07c23 */ /* 0x000fe200080108c8 */
[----:B------:R-:W-:Y:S01]  /*29c0*/  FSEL R155, R189, -INF , !P1 ;  /* 0xff800000bd9b7808 */ /* 0x000fe20004800000 */
[----:B------:R-:W4:Y:S01]  /*29d0*/  MUFU.TANH R235, R235 ;  /* 0x000000eb00eb7308 */ /* 0x000f220000002400 */
[----:B------:R-:W-:-:S02]  /*29e0*/  FSEL R162, R20, -INF , !P2 ;  /* 0xff80000014a27808 */ /* 0x000fc40005000000 */
[C---:B------:R-:W-:Y:S02]  /*29f0*/  ISETP.GT.AND P1, PT, R164.reuse, 0x29, PT ;  /* 0x00000029a400780c */ /* 0x040fe40003f24270 */
[----:B------:R-:W-:Y:S02]  /*2a00*/  FSEL R163, R19, -INF , !P6 ;  /* 0xff80000013a37808 */ /* 0x000fe40007000000 */
[C---:B------:R-:W-:Y:S01]  /*2a10*/  ISETP.GT.AND P2, PT, R164.reuse, 0x20, PT ;  /* 0x00000020a400780c */ /* 0x040fe20003f44270 */
[----:B------:R-:W-:Y:S01]  /*2a20*/  MUFU.EX2 R207, R207 ;  /* 0x000000cf00cf7308 */ /* 0x000fe20000000800 */
[----:B------:R-:W-:Y:S02]  /*2a30*/  ISETP.GT.AND P6, PT, R164, 0x19, PT ;  /* 0x00000019a400780c */ /* 0x000fe40003fc4270 */
[----:B------:R-:W-:Y:S02]  /*2a40*/  FSEL R168, R18, -INF , !P3 ;  /* 0xff80000012a87808 */ /* 0x000fe40005800000 */
[----:B------:R-:W-:-:S02]  /*2a50*/  FSEL R165, R23, -INF , !P4 ;  /* 0xff80000017a57808 */ /* 0x000fc40006000000 */
[----:B------:R-:W-:Y:S01]  /*2a60*/  FSEL R212, R188, -INF , !P5 ;  /* 0xff800000bcd47808 */ /* 0x000fe20006800000 */
[----:B------:R-:W-:Y:S01]  /*2a70*/  FFMA.FTZ R225, R168, UR42, -R203 ;  /* 0x0000002aa8e17c23 */ /* 0x000fe200080108cb */
[----:B------:R-:W-:Y:S01]  /*2a80*/  ISETP.GT.AND P3, PT, R153, 0x28, PT ;  /* 0x000000289900780c */ /* 0x000fe20003f64270 */
[----:B------:R-:W-:Y:S01]  /*2a90*/  FFMA.FTZ R203, R163, UR42, -R200 ;  /* 0x0000002aa3cb7c23 */ /* 0x000fe200080108c8 */
[----:B------:R-:W-:Y:S01]  /*2aa0*/  ISETP.GT.AND P4, PT, R164, 0x21, PT ;  /* 0x00000021a400780c */ /* 0x000fe20003f84270 */
[----:B------:R-:W-:Y:S01]  /*2ab0*/  FFMA.FTZ R212, R212, UR42, -R197 ;  /* 0x0000002ad4d47c23 */ /* 0x000fe200080108c5 */
[----:B------:R-:W-:Y:S01]  /*2ac0*/  FSEL R152, R190, -INF , !P1 ;  /* 0xff800000be987808 */ /* 0x000fe20004800000 */
[----:B------:R-:W-:Y:S01]  /*2ad0*/  FFMA.FTZ R200, R162, UR42, -R201 ;  /* 0x0000002aa2c87c23 */ /* 0x000fe200080108c9 */
[----:B------:R-:W-:Y:S01]  /*2ae0*/  FSEL R157, R185, -INF , !P2 ;  /* 0xff800000b99d7808 */ /* 0x000fe20005000000 */
[----:B------:R-:W-:Y:S01]  /*2af0*/  MUFU.EX2 R206, R206 ;  /* 0x000000ce00ce7308 */ /* 0x000fe20000000800 */
[----:B------:R-:W-:Y:S01]  /*2b00*/  FSEL R228, R22, -INF , !P6 ;  /* 0xff80000016e47808 */ /* 0x000fe20007000000 */
[----:B------:R-:W-:Y:S01]  /*2b10*/  FFMA.FTZ R197, R152, UR42, -R197 ;  /* 0x0000002a98c57c23 */ /* 0x000fe200080108c5 */
[----:B------:R-:W-:-:S02]  /*2b20*/  ISETP.GT.AND P2, PT, R153, 0x31, PT ;  /* 0x000000319900780c */ /* 0x000fc40003f44270 */
[----:B------:R-:W-:Y:S01]  /*2b30*/  ISETP.GT.AND P5, PT, R164, 0x30, PT ;  /* 0x00000030a400780c */ /* 0x000fe20003fa4270 */
[----:B------:R-:W-:Y:S01]  /*2b40*/  FFMA.FTZ R228, R228, UR42, -R201 ;  /* 0x0000002ae4e47c23 */ /* 0x000fe200080108c9 */
[----:B------:R-:W-:Y:S01]  /*2b50*/  R2UR UR6, R154 ;  /* 0x000000009a0672ca */ /* 0x000fe200000e0000 */
[--C-:B------:R-:W-:Y:S01]  /*2b60*/  FFMA.FTZ R201, R165, UR42, -R198.reuse ;  /* 0x0000002aa5c97c23 */ /* 0x100fe200080108c6 */
[----:B------:R-:W-:Y:S01]  /*2b70*/  ISETP.GT.AND P6, PT, R153, 0x30, PT ;  /* 0x000000309900780c */ /* 0x000fe20003fc4270 */
[----:B------:R-:W-:Y:S01]  /*2b80*/  FFMA.FTZ R198, R157, UR42, -R198 ;  /* 0x0000002a9dc67c23 */ /* 0x000fe200080108c6 */
[----:B------:R-:W-:Y:S01]  /*2b90*/  FSEL R154, R186, -INF , !P4 ;  /* 0xff800000ba9a7808 */ /* 0x000fe20006000000 */
[----:B------:R-:W-:Y:S01]  /*2ba0*/  MUFU.EX2 R204, R204 ;  /* 0x000000cc00cc7308 */ /* 0x000fe20000000800 */
[----:B------:R-:W-:Y:S02]  /*2bb0*/  FSEL R211, R187, -INF , !P3 ;  /* 0xff800000bbd37808 */ /* 0x000fe40005800000 */
[C---:B------:R-:W-:Y:S01]  /*2bc0*/  ISETP.GT.AND P4, PT, R153.reuse, 0x38, PT ;  /* 0x000000389900780c */ /* 0x040fe20003f84270 */
[----:B------:R-:W-:Y:S01]  /*2bd0*/  FFMA.FTZ R199, R154, UR42, -R199 ;  /* 0x0000002a9ac77c23 */ /* 0x000fe200080108c7 */
[----:B------:R-:W-:Y:S01]  /*2be0*/  ISETP.GT.AND P3, PT, R153, 0x39, PT ;  /* 0x000000399900780c */ /* 0x000fe20003f64270 */
[--C-:B------:R-:W-:Y:S01]  /*2bf0*/  FFMA.FTZ R211, R211, UR42, -R196.reuse ;  /* 0x0000002ad3d37c23 */ /* 0x100fe200080108c4 */
[----:B-----5:R-:W-:Y:S01]  /*2c00*/  FSEL R153, R236, -INF , !P5 ;  /* 0xff800000ec997808 */ /* 0x020fe20006800000 */
[----:B------:R-:W-:Y:S01]  /*2c10*/  FFMA.FTZ R196, R155, UR42, -R196 ;  /* 0x0000002a9bc47c23 */ /* 0x000fe200080108c4 */
[----:B------:R-:W-:Y:S01]  /*2c20*/  FSEL R152, R237, -INF , !P2 ;  /* 0xff800000ed987808 */ /* 0x000fe20005000000 */
[----:B------:R-:W-:Y:S01]  /*2c30*/  UMOV UR10, UR6 ;  /* 0x00000006000a7c82 */ /* 0x000fe20008000000 */
[----:B------:R-:W-:Y:S01]  /*2c40*/  FSEL R213, R191, -INF , !P6 ;  /* 0xff800000bfd57808 */ /* 0x000fe20007000000 */
[--C-:B------:R-:W-:Y:S01]  /*2c50*/  FFMA.FTZ R214, R153, UR42, -R194.reuse ;  /* 0x0000002a99d67c23 */ /* 0x100fe200080108c2 */
[----:B------:R-:W-:Y:S01]  /*2c60*/  ISETP.GT.AND P6, PT, R164, 0x38, PT ;  /* 0x00000038a400780c */ /* 0x000fe20003fc4270 */
[----:B------:R-:W-:Y:S01]  /*2c70*/  FFMA.FTZ R215, R152, UR42, -R195 ;  /* 0x0000002a98d77c23 */ /* 0x000fe200080108c3 */
[----:B-1----:R-:W-:Y:S01]  /*2c80*/  FSEL R152, R233, -INF , !P3 ;  /* 0xff800000e9987808 */ /* 0x002fe20005800000 */
[----:B------:R-:W-:Y:S01]  /*2c90*/  FFMA.FTZ R213, R213, UR42, -R194 ;  /* 0x0000002ad5d57c23 */ /* 0x000fe200080108c2 */
[----:B--2---:R-:W-:Y:S01]  /*2ca0*/  FSEL R153, R232, -INF , !P6 ;  /* 0xff800000e8997808 */ /* 0x004fe20007000000 */
[----:B------:R1:W2:Y:S01]  /*2cb0*/  MUFU.EX2 R194, R223 ;  /* 0x000000df00c27308 */ /* 0x0002a20000000800 */
[----:B------:R-:W-:Y:S01]  /*2cc0*/  ISETP.GT.AND P1, PT, R164, 0x31, PT ;  /* 0x00000031a400780c */ /* 0x000fe20003f24270 */
[--C-:B------:R-:W-:Y:S01]  /*2cd0*/  FFMA.FTZ R219, R152, UR42, -R193.reuse ;  /* 0x0000002a98db7c23 */ /* 0x100fe200080108c1 */
[----:B------:R-:W-:Y:S01]  /*2ce0*/  ISETP.GT.AND P5, PT, R164, 0x39, PT ;  /* 0x00000039a400780c */ /* 0x000fe20003fa4270 */
[--C-:B------:R-:W-:Y:S01]  /*2cf0*/  FFMA.FTZ R218, R153, UR42, -R192.reuse ;  /* 0x0000002a99da7c23 */ /* 0x100fe200080108c0 */
[----:B---3--:R-:W-:Y:S01]  /*2d00*/  FSEL R217, R234, -INF , !P4 ;  /* 0xff800000ead97808 */ /* 0x008fe20006000000 */
[----:B------:R-:W-:Y:S01]  /*2d10*/  WARPGROUP.ARRIVE ;  /* 0x00000000000079c5 */ /* 0x000fe20000000000 */
[----:B----4-:R-:W-:Y:S01]  /*2d20*/  FSEL R220, R231, -INF , !P5 ;  /* 0xff800000e7dc7808 */ /* 0x010fe20006800000 */
[----:B------:R-:W-:Y:S01]  /*2d30*/  MUFU.EX2 R227, R227 ;  /* 0x000000e300e37308 */ /* 0x000fe20000000800 */
[----:B------:R-:W-:Y:S01]  /*2d40*/  FSEL R216, R235, -INF , !P1 ;  /* 0xff800000ebd87808 */ /* 0x000fe20004800000 */
[----:B------:R-:W-:Y:S01]  /*2d50*/  FFMA.FTZ R217, R217, UR42, -R192 ;  /* 0x0000002ad9d97c23 */ /* 0x000fe200080108c0 */
[----:B-1----:R-:W-:Y:S01]  /*2d60*/  FFMA.FTZ R223, -R8, R8, 1 ;  /* 0x3f80000008df7423 */ /* 0x002fe20000010108 */
[----:B------:R-:W-:Y:S01]  /*2d70*/  HGMMA.64x64x16.F32.BF16 R152, gdesc[UR8], RZ, !UPT, gsb0 ;  /* 0x00e00000089879f0 */ /* 0x000fe2000c0018ff */
[----:B------:R-:W-:Y:S01]  /*2d80*/  UIADD3 UR10, UR6, 0x2, URZ ;  /* 0x00000002060a7890 */ /* 0x000fe2000fffe03f */
[----:B------:R-:W-:Y:S01]  /*2d90*/  FFMA.FTZ R220, R220, UR42, -R193 ;  /* 0x0000002adcdc7c23 */ /* 0x000fe200080108c1 */
[----:B------:R-:W-:Y:S01]  /*2da0*/  UIADD3 UR8, UR5, 0x2, URZ ;  /* 0x0000000205087890 */ /* 0x000fe2000fffe03f */
[----:B------:R-:W-:Y:S01]  /*2db0*/  FFMA.FTZ R216, R216, UR42, -R195 ;  /* 0x0000002ad8d87c23 */ /* 0x000fe200080108c3 */
[----:B------:R-:W-:Y:S01]  /*2dc0*/  UMOV UR11, 0x40000040 ;  /* 0x40000040000b7882 */ /* 0x000fe20000000000 */
[----:B------:R-:W-:Y:S01]  /*2dd0*/  UMOV UR9, 0x40000040 ;  /* 0x4000004000097882 */ /* 0x000fe20000000000 */
[----:B------:R1:W3:Y:S01]  /*2de0*/  MUFU.EX2 R195, R222 ;  /* 0x000000de00c37308 */ /* 0x0002e20000000800 */
[----:B------:R-:W-:-:S07]  /*2df0*/  FFMA.FTZ R17, -R17, R17, 1 ;  /* 0x3f80000011117423 */ /* 0x000fce0000010111 */
        /* <DEDUP_REMOVED lines=49> */
[----:B------:R-:W1:Y:S02]  /*3110*/  LDS.64 R192, [R6+0x28200] ;  /* 0x0282000006c07984 */ /* 0x000e640000000a00 */
[--C-:B-1----:R-:W-:Y:S01]  /*3120*/  FADD.FTZ R222, R152, -R192.reuse ;  /* 0x800000c098de7221 */ /* 0x102fe20000010000 */
[----:B------:R-:W-:Y:S01]  /*3130*/  FFMA.FTZ R152, -R7, R7, 1 ;  /* 0x3f80000007987423 */ /* 0x000fe20000010107 */
[----:B------:R-:W-:Y:S01]  /*3140*/  FADD.FTZ R153, R153, -R193 ;  /* 0x800000c199997221 */ /* 0x000fe20000010000 */
[----:B------:R1:W4:Y:S01]  /*3150*/  MUFU.EX2 R7, R221 ;  /* 0x000000dd00077308 */ /* 0x0003220000000800 */
[----:B--2---:R-:W-:Y:S01]  /*3160*/  FMUL.FTZ R222, R194, R222 ;  /* 0x000000dec2de7220 */ /* 0x004fe20000410000 */
[----:B------:R-:W-:-:S04]  /*3170*/  FADD.FTZ R154, R154, -R192 ;  /* 0x800000c09a9a7221 */ /* 0x000fc80000010000 */
[----:B---3--:R-:W-:Y:S02]  /*3180*/  FMUL.FTZ R154, R195, R154 ;  /* 0x0000009ac39a7220 */ /* 0x008fe40000410000 */
[----:B------:R-:W-:Y:S01]  /*3190*/  MUFU.EX2 R228, R228 ;  /* 0x000000e400e47308 */ /* 0x000fe20000000800 */
[----:B-1----:R-:W-:Y:S01]  /*31a0*/  FMUL.FTZ R221, R152, R222 ;  /* 0x000000de98dd7220 */ /* 0x002fe20000410000 */
[----:B------:R-:W-:Y:S01]  /*31b0*/  FFMA.FTZ R222, -R9, R9, 1 ;  /* 0x3f80000009de7423 */ /* 0x000fe20000010109 */
[----:B------:R-:W-:Y:S01]  /*31c0*/  FADD.FTZ R152, R155, -R193 ;  /* 0x800000c19b987221 */ /* 0x000fe20000010000 */
[----:B------:R-:W1:Y:S02]  /*31d0*/  LDS.64 R8, [R6+0x28220] ;  /* 0x0282200006087984 */ /* 0x000e640000000a00 */
[----:B------:R-:W-:Y:S02]  /*31e0*/  FMUL.FTZ R222, R222, R154 ;  /* 0x0000009adede7220 */ /* 0x000fe40000410000 */
[----:B------:R2:W-:Y:S01]  /*31f0*/  MUFU.EX2 R193, R201 ;  /* 0x000000c900c17308 */ /* 0x0005e20000000800 */
[----:B----4-:R-:W-:-:S04]  /*3200*/  FMUL.FTZ R153, R7, R153 ;  /* 0x0000009907997220 */ /* 0x010fc80000410000 */
[----:B------:R-:W-:Y:S01]  /*3210*/  FMUL.FTZ R223, R223, R153 ;  /* 0x00000099dfdf7220 */ /* 0x000fe20000410000 */
[----:B------:R-:W-:Y:S02]  /*3220*/  FMUL.FTZ R153, R207, R152 ;  /* 0x00000098cf997220 */ /* 0x000fe40000410000 */
[----:B------:R-:W-:Y:S02]  /*3230*/  MUFU.EX2 R154, R202 ;  /* 0x000000ca009a7308 */ /* 0x000fe40000000800 */
[----:B--2---:R-:W-:Y:S01]  /*3240*/  FMUL.FTZ R201, R10, R153 ;  /* 0x000000990ac97220 */ /* 0x004fe20000410000 */
[----:B------:R-:W-:Y:S01]  /*3250*/  LOP3.LUT R10, R208, 0x2000000, RZ, 0xfc, !PT ;  /* 0x02000000d00a7812 */ /* 0x000fe200078efcff */
[----:B------:R-:W2:Y:S04]  /*3260*/  LDS.64 R152, [R6+0x28240] ;  /* 0x0282400006987984 */ /* 0x000ea80000000a00 */
[----:B------:R-:W-:Y:S01]  /*3270*/  IMAD R10, R3, 0x400, R10 ;  /* 0x00000400030a7824 */ /* 0x000fe200078e020a */
[----:B------:R-:W3:Y:S01]  /*3280*/  LDL R208, [R1] ;  /* 0x0000000001d07983 */ /* 0x000ee20000100800 */
[----:B------:R-:W-:Y:S03]  /*3290*/  MUFU.EX2 R155, R203 ;  /* 0x000000cb009b7308 */ /* 0x000fe60000000800 */
[----:B------:R-:W-:Y:S01]  /*32a0*/  R2UR UR6, R10 ;  /* 0x000000000a0672ca */ /* 0x000fe200000e0000 */
[----:B------:R-:W-:-:S04]  /*32b0*/  FFMA.FTZ R21, -R21, R21, 1 ;  /* 0x3f80000015157423 */ /* 0x000fc80000010115 */
[----:B------:R-:W-:Y:S01]  /*32c0*/  MUFU.EX2 R225, R225 ;  /* 0x000000e100e17308 */ /* 0x000fe20000000800 */
[----:B------:R-:W-:Y:S01]  /*32d0*/  FFMA.FTZ R22, -R22, R22, 1 ;  /* 0x3f80000016167423 */ /* 0x000fe20000010116 */
[----:B------:R-:W-:-:S06]  /*32e0*/  FFMA.FTZ R15, -R15, R15, 1 ;  /* 0x3f8000000f0f7423 */ /* 0x000fcc000001010f */
[----:B------:R-:W-:Y:S01]  /*32f0*/  MUFU.EX2 R192, R200 ;  /* 0x000000c800c07308 */ /* 0x000fe20000000800 */
[----:B-1----:R-:W-:Y:S01]  /*3300*/  FADD.FTZ R10, R159, -R9 ;  /* 0x800000099f0a7221 */ /* 0x002fe20000010000 */
[--C-:B------:R-:W-:Y:S01]  /*3310*/  FADD.FTZ R156, R156, -R8.reuse ;  /* 0x800000089c9c7221 */ /* 0x100fe20000010000 */
[----:B------:R-:W-:-:S05]  /*3320*/  FADD.FTZ R8, R158, -R8 ;  /* 0x800000089e087221 */ /* 0x000fca0000010000 */
[----:B------:R1:W4:Y:S02]  /*3330*/  MUFU.EX2 R159, R226 ;  /* 0x000000e2009f7308 */ /* 0x0003240000000800 */
[----:B-1----:R-:W5:Y:S01]  /*3340*/  LDL R226, [R1+0x4] ;  /* 0x0000040001e27983 */ /* 0x002f620000100800 */
[----:B------:R-:W-:Y:S01]  /*3350*/  FADD.FTZ R157, R157, -R9 ;  /* 0x800000099d9d7221 */ /* 0x000fe20000010000 */
[----:B------:R-:W-:Y:S01]  /*3360*/  FMUL.FTZ R9, R206, R156 ;  /* 0x0000009cce097220 */ /* 0x000fe20000410000 */
[----:B------:R-:W-:Y:S01]  /*3370*/  FMUL.FTZ R8, R204, R8 ;  /* 0x00000008cc087220 */ /* 0x000fe20000410000 */
[----:B------:R-:W-:Y:S01]  /*3380*/  FFMA.FTZ R202, -R11, R11, 1 ;  /* 0x3f8000000bca7423 */ /* 0x000fe2000001010b */
[----:B------:R-:W-:-:S03]  /*3390*/  FFMA.FTZ R203, -R13, R13, 1 ;  /* 0x3f8000000dcb7423 */ /* 0x000fc6000001010d */
[----:B------:R-:W-:Y:S01]  /*33a0*/  FMUL.FTZ R202, R202, R9 ;  /* 0x00000009caca7220 */ /* 0x000fe20000410000 */
[----:B------:R-:W-:Y:S02]  /*33b0*/  FMUL.FTZ R203, R203, R8 ;  /* 0x00000008cbcb7220 */ /* 0x000fe40000410000 */
[----:B------:R-:W1:Y:S01]  /*33c0*/  LDS.64 R8, [R6+0x28260] ;  /* 0x0282600006087984 */ /* 0x000e620000000a00 */
[----:B------:R-:W-:Y:S01]  /*33d0*/  FFMA.FTZ R13, -R14, R14, 1 ;  /* 0x3f8000000e0d7423 */ /* 0x000fe2000001010e */
[----:B----4-:R-:W-:Y:S01]  /*33e0*/  FMUL.FTZ R10, R159, R10 ;  /* 0x0000000a9f0a7220 */ /* 0x010fe20000410000 */
[--C-:B--2---:R-:W-:Y:S01]  /*33f0*/  FADD.FTZ R160, R160, -R152.reuse ;  /* 0x80000098a0a07221 */ /* 0x104fe20000010000 */
[----:B------:R-:W-:Y:S02]  /*3400*/  FADD.FTZ R152, R162, -R152 ;  /* 0x80000098a2987221 */ /* 0x000fe40000010000 */
[----:B------:R-:W-:Y:S02]  /*3410*/  FMUL.FTZ R13, R13, R10 ;  /* 0x0000000a0d0d7220 */ /* 0x000fe40000410000 */
[----:B------:R-:W-:-:S04]  /*3420*/  FMUL.FTZ R10, R227, R152 ;  /* 0x00000098e30a7220 */ /* 0x000fc80000410000 */
[----:B------:R-:W-:Y:S02]  /*3430*/  FMUL.FTZ R17, R17, R10 ;  /* 0x0000000a11117220 */ /* 0x000fe40000410000 */
[----:B------:R-:W2:Y:S01]  /*3440*/  LDS.64 R10, [R6+0x28280] ;  /* 0x02828000060a7984 */ /* 0x000ea20000000a00 */
[----:B------:R-:W-:Y:S02]  /*3450*/  FFMA.FTZ R156, -R12, R12, 1 ;  /* 0x3f8000000c9c7423 */ /* 0x000fe4000001010c */
[----:B------:R-:W4:Y:S01]  /*3460*/  MUFU.EX2 R12, R224 ;  /* 0x000000e0000c7308 */ /* 0x000f220000000800 */
[----:B------:R-:W-:Y:S01]  /*3470*/  FMUL.FTZ R157, R209, R157 ;  /* 0x0000009dd19d7220 */ /* 0x000fe20000410000 */
[----:B------:R-:W-:-:S03]  /*3480*/  FADD.FTZ R161, R161, -R153 ;  /* 0x80000099a1a17221 */ /* 0x000fc60000010000 */
[----:B------:R-:W-:Y:S01]  /*3490*/  FMUL.FTZ R156, R156, R157 ;  /* 0x0000009d9c9c7220 */ /* 0x000fe20000410000 */
[----:B------:R-:W-:Y:S01]  /*34a0*/  FFMA.FTZ R157, -R16, R16, 1 ;  /* 0x3f800000109d7423 */ /* 0x000fe20000010110 */
[----:B------:R-:W-:-:S04]  /*34b0*/  FMUL.FTZ R16, R154, R161 ;  /* 0x000000a19a107220 */ /* 0x000fc80000410000 */
[----:B------:R-:W-:Y:S02]  /*34c0*/  FMUL.FTZ R157, R157, R16 ;  /* 0x000000109d9d7220 */ /* 0x000fe40000410000 */
[----:B------:R-:W2:Y:S01]  /*34d0*/  MUFU.EX2 R16, R198 ;  /* 0x000000c600107308 */ /* 0x000ea20000000800 */
[--C-:B-1----:R-:W-:Y:S01]  /*34e0*/  FADD.FTZ R165, R165, -R9.reuse ;  /* 0x80000009a5a57221 */ /* 0x102fe20000010000 */
[--C-:B------:R-:W-:Y:S01]  /*34f0*/  FADD.FTZ R161, R166, -R8.reuse ;  /* 0x80000008a6a17221 */ /* 0x100fe20000010000 */
[----:B------:R-:W-:Y:S01]  /*3500*/  FADD.FTZ R9, R167, -R9 ;  /* 0x80000009a7097221 */ /* 0x000fe20000010000 */
[----:B------:R-:W-:Y:S02]  /*3510*/  FADD.FTZ R164, R164, -R8 ;  /* 0x80000008a4a47221 */ /* 0x000fe40000010000 */
[----:B----4-:R-:W-:Y:S01]  /*3520*/  FMUL.FTZ R8, R12, R161 ;  /* 0x000000a10c087220 */ /* 0x010fe20000410000 */
[----:B------:R-:W-:Y:S01]  /*3530*/  FMUL.FTZ R9, R228, R9 ;  /* 0x00000009e4097220 */ /* 0x000fe20000410000 */
[----:B------:R-:W-:-:S02]  /*3540*/  FMUL.FTZ R160, R205, R160 ;  /* 0x000000a0cda07220 */ /* 0x000fc40000410000 */
[----:B------:R-:W-:Y:S01]  /*3550*/  FMUL.FTZ R21, R21, R8 ;  /* 0x0000000815157220 */ /* 0x000fe20000410000 */
[----:B------:R-:W-:Y:S02]  /*3560*/  FMUL.FTZ R22, R22, R9 ;  /* 0x0000000916167220 */ /* 0x000fe40000410000 */
[----:B------:R-:W1:Y:S01]  /*3570*/  LDS.64 R8, [R6+0x282a0] ;  /* 0x0282a00006087984 */ /* 0x000e620000000a00 */
[----:B------:R-:W-:Y:S01]  /*3580*/  FMUL.FTZ R152, R15, R160 ;  /* 0x000000a00f987220 */ /* 0x000fe20000410000 */
[----:B------:R-:W-:Y:S01]  /*3590*/  FADD.FTZ R14, R163, -R153 ;  /* 0x80000099a30e7221 */ /* 0x000fe20000010000 */
[----:B------:R-:W-:Y:S01]  /*35a0*/  FFMA.FTZ R158, -R19, R19, 1 ;  /* 0x3f800000139e7423 */ /* 0x000fe20000010113 */
[----:B------:R-:W-:Y:S01]  /*35b0*/  FMUL.FTZ R15, R155, R164 ;  /* 0x000000a49b0f7220 */ /* 0x000fe20000410000 */
[----:B------:R-:W-:Y:S01]  /*35c0*/  FFMA.FTZ R153, -R18, R18, 1 ;  /* 0x3f80000012997423 */ /* 0x000fe20000010112 */
[----:B------:R-:W-:Y:S01]  /*35d0*/  FMUL.FTZ R14, R225, R14 ;  /* 0x0000000ee10e7220 */ /* 0x000fe20000410000 */
[--C-:B--2---:R-:W-:Y:S01]  /*35e0*/  FADD.FTZ R168, R168, -R10.reuse ;  /* 0x8000000aa8a87221 */ /* 0x104fe20000010000 */
[----:B------:R-:W-:Y:S01]  /*35f0*/  FMUL.FTZ R158, R158, R15 ;  /* 0x0000000f9e9e7220 */ /* 0x000fe20000410000 */
[----:B------:R-:W-:Y:S01]  /*3600*/  FADD.FTZ R15, R170, -R10 ;  /* 0x8000000aaa0f7221 */ /* 0x000fe20000010000 */
[--C-:B------:R-:W-:Y:S01]  /*3610*/  FADD.FTZ R169, R169, -R11.reuse ;  /* 0x8000000ba9a97221 */ /* 0x100fe20000010000 */
[----:B------:R-:W-:-:S02]  /*3620*/  FADD.FTZ R171, R171, -R11 ;  /* 0x8000000babab7221 */ /* 0x000fc40000010000 */
[----:B------:R-:W2:Y:S01]  /*3630*/  LDS.64 R10, [R6+0x282c0] ;  /* 0x0282c000060a7984 */ /* 0x000ea20000000a00 */
[----:B------:R-:W-:Y:S01]  /*3640*/  FMUL.FTZ R153, R153, R14 ;  /* 0x0000000e99997220 */ /* 0x000fe20000410000 */
[----:B------:R-:W-:Y:S01]  /*3650*/  FMUL.FTZ R14, R16, R15 ;  /* 0x0000000f100e7220 */ /* 0x000fe20000410000 */
[----:B------:R-:W-:-:S04]  /*3660*/  FFMA.FTZ R161, -R185, R185, 1 ;  /* 0x3f800000b9a17423 */ /* 0x000fc800000101b9 */
[----:B------:R-:W-:Y:S02]  /*3670*/  FMUL.FTZ R161, R161, R14 ;  /* 0x0000000ea1a17220 */ /* 0x000fe40000410000 */
[----:B------:R4:W4:Y:S01]  /*3680*/  LDS.64 R14, [R6+0x282e0] ;  /* 0x0282e000060e7984 */ /* 0x0009220000000a00 */
[----:B------:R-:W-:Y:S02]  /*3690*/  FFMA.FTZ R160, -R20, R20, 1 ;  /* 0x3f80000014a07423 */ /* 0x000fe40000010114 */
[----:B------:R-:W1:Y:S08]  /*36a0*/  MUFU.EX2 R20, R197 ;  /* 0x000000c500147308 */ /* 0x000e700000000800 */
[----:B------:R-:W4:Y:S08]  /*36b0*/  MUFU.EX2 R213, R213 ;  /* 0x000000d500d57308 */ /* 0x000f300000000800 */
[----:B------:R-:W4:Y:S01]  /*36c0*/  MUFU.EX2 R214, R214 ;  /* 0x000000d600d67308 */ /* 0x000f220000000800 */
[--C-:B-1----:R-:W-:Y:S01]  /*36d0*/  FADD.FTZ R173, R173, -R9.reuse ;  /* 0x80000009adad7221 */ /* 0x102fe20000010000 */
[----:B------:R-:W-:Y:S01]  /*36e0*/  FADD.FTZ R9, R175, -R9 ;  /* 0x80000009af097221 */ /* 0x000fe20000010000 */
[----:B------:R-:W-:-:S05]  /*36f0*/  FFMA.FTZ R164, -R184, R184, 1 ;  /* 0x3f800000b8a47423 */ /* 0x000fca00000101b8 */
[----:B------:R-:W1:Y:S01]  /*3700*/  MUFU.EX2 R19, R196 ;  /* 0x000000c400137308 */ /* 0x000e620000000800 */
[----:B------:R-:W-:Y:S01]  /*3710*/  FMUL.FTZ R169, R210, R169 ;  /* 0x000000a9d2a97220 */ /* 0x000fe20000410000 */
[----:B------:R-:W-:-:S06]  /*3720*/  FMUL.FTZ R166, R20, R9 ;  /* 0x0000000914a67220 */ /* 0x000fcc0000410000 */
[----:B------:R-:W1:Y:S01]  /*3730*/  MUFU.EX2 R212, R212 ;  /* 0x000000d400d47308 */ /* 0x000e620000000800 */
[----:B------:R-:W-:Y:S01]  /*3740*/  FMUL.FTZ R164, R164, R169 ;  /* 0x000000a9a4a47220 */ /* 0x000fe20000410000 */
[--C-:B--2---:R-:W-:Y:S01]  /*3750*/  FADD.FTZ R176, R176, -R10.reuse ;  /* 0x8000000ab0b07221 */ /* 0x104fe20000010000 */
[----:B------:R-:W-:-:S05]  /*3760*/  FADD.FTZ R169, R178, -R10 ;  /* 0x8000000ab2a97221 */ /* 0x000fca0000010000 */
[----:B------:R-:W-:Y:S01]  /*3770*/  MUFU.EX2 R211, R211 ;  /* 0x000000d300d37308 */ /* 0x000fe20000000800 */
[----:B------:R-:W-:-:S07]  /*3780*/  FADD.FTZ R172, R172, -R8 ;  /* 0x80000008acac7221 */ /* 0x000fce0000010000 */
[----:B------:R-:W2:Y:S01]  /*3790*/  MUFU.EX2 R18, R199 ;  /* 0x000000c700127308 */ /* 0x000ea20000000800 */
[----:B------:R-:W-:-:S07]  /*37a0*/  FMUL.FTZ R165, R192, R165 ;  /* 0x000000a5c0a57220 */ /* 0x000fce0000410000 */
[----:B------:R-:W2:Y:S01]  /*37b0*/  MUFU.EX2 R215, R215 ;  /* 0x000000d700d77308 */ /* 0x000ea20000000800 */
[----:B------:R-:W-:-:S07]  /*37c0*/  FADD.FTZ R8, R174, -R8 ;  /* 0x80000008ae087221 */ /* 0x000fce0000010000 */
[----:B------:R-:W-:Y:S01]  /*37d0*/  MUFU.EX2 R217, R217 ;  /* 0x000000d900d97308 */ /* 0x000fe20000000800 */
[----:B------:R-:W-:-:S07]  /*37e0*/  FFMA.FTZ R184, -R191, R191, 1 ;  /* 0x3f800000bfb87423 */ /* 0x000fce00000101bf */
[----:B------:R-:W-:Y:S01]  /*37f0*/  MUFU.EX2 R219, R219 ;  /* 0x000000db00db7308 */ /* 0x000fe20000000800 */
[----:B----4-:R-:W-:-:S07]  /*3800*/  FMUL.FTZ R167, R213, R176 ;  /* 0x000000b0d5a77220 */ /* 0x010fce0000410000 */
[----:B------:R-:W4:Y:S08]  /*3810*/  MUFU.EX2 R216, R216 ;  /* 0x000000d800d87308 */ /* 0x000f300000000800 */
[----:B------:R-:W4:Y:S08]  /*3820*/  MUFU.EX2 R218, R218 ;  /* 0x000000da00da7308 */ /* 0x000f300000000800 */
[----:B------:R-:W4:Y:S01]  /*3830*/  MUFU.EX2 R9, R220 ;  /* 0x000000dc00097308 */ /* 0x000f220000000800 */
[----:B------:R-:W-:Y:S01]  /*3840*/  FFMA.FTZ R163, -R190, R190, 1 ;  /* 0x3f800000bea37423 */ /* 0x000fe200000101be */
[----:B------:R-:W-:Y:S01]  /*3850*/  FFMA.FTZ R185, -R236, R236, 1 ;  /* 0x3f800000ecb97423 */ /* 0x000fe200000101ec */
[----:B------:R-:W-:Y:S01]  /*3860*/  FMUL.FTZ R10, R214, R169 ;  /* 0x000000a9d60a7220 */ /* 0x000fe20000410000 */
[----:B------:R-:W-:Y:S01]  /*3870*/  FMUL.FTZ R160, R160, R165 ;  /* 0x000000a5a0a07220 */ /* 0x000fe20000410000 */
[----:B-1----:R-:W-:Y:S01]  /*3880*/  FMUL.FTZ R6, R19, R8 ;  /* 0x0000000813067220 */ /* 0x002fe20000410000 */
[----:B------:R-:W-:Y:S01]  /*3890*/  FMUL.FTZ R184, R184, R167 ;  /* 0x000000a7b8b87220 */ /* 0x000fe20000410000 */
[----:B------:R-:W-:Y:S01]  /*38a0*/  FFMA.FTZ R165, -R188, R188, 1 ;  /* 0x3f800000bca57423 */ /* 0x000fe200000101bc */
[----:B------:R-:W-:Y:S01]  /*38b0*/  FMUL.FTZ R8, R212, R173 ;  /* 0x000000add4087220 */ /* 0x000fe20000410000 */
[----:B------:R-:W-:Y:S01]  /*38c0*/  FMUL.FTZ R163, R163, R166 ;  /* 0x000000a6a3a37220 */ /* 0x000fe20000410000 */
[----:B------:R-:W-:Y:S01]  /*38d0*/  FMUL.FTZ R185, R185, R10 ;  /* 0x0000000ab9b97220 */ /* 0x000fe20000410000 */
[--C-:B------:R-:W-:Y:S01]  /*38e0*/  FADD.FTZ R180, R180, -R14.reuse ;  /* 0x8000000eb4b47221 */ /* 0x100fe20000010000 */
[----:B------:R-:W-:Y:S01]  /*38f0*/  FADD.FTZ R167, R182, -R14 ;  /* 0x8000000eb6a77221 */ /* 0x000fe20000010000 */
[--C-:B------:R-:W-:Y:S01]  /*3900*/  FADD.FTZ R166, R177, -R11.reuse ;  /* 0x8000000bb1a67221 */ /* 0x100fe20000010000 */
[----:B------:R-:W-:Y:S01]  /*3910*/  FADD.FTZ R179, R179, -R11 ;  /* 0x8000000bb3b37221 */ /* 0x000fe20000010000 */
[--C-:B------:R-:W-:Y:S01]  /*3920*/  FADD.FTZ R10, R181, -R15.reuse ;  /* 0x8000000fb50a7221 */ /* 0x100fe20000010000 */
[----:B------:R-:W-:Y:S01]  /*3930*/  FADD.FTZ R14, R183, -R15 ;  /* 0x8000000fb70e7221 */ /* 0x000fe20000010000 */
[----:B------:R-:W-:Y:S01]  /*3940*/  FFMA.FTZ R23, -R23, R23, 1 ;  /* 0x3f80000017177423 */ /* 0x000fe20000010117 */
[----:B------:R-:W-:Y:S01]  /*3950*/  FMUL.FTZ R168, R193, R168 ;  /* 0x000000a8c1a87220 */ /* 0x000fe20000410000 */
[----:B------:R-:W-:Y:S01]  /*3960*/  FFMA.FTZ R162, -R186, R186, 1 ;  /* 0x3f800000baa27423 */ /* 0x000fe200000101ba */
[----:B--2---:R-:W-:Y:S01]  /*3970*/  FMUL.FTZ R171, R18, R171 ;  /* 0x000000ab12ab7220 */ /* 0x004fe20000410000 */
[----:B------:R-:W-:Y:S01]  /*3980*/  FFMA.FTZ R187, -R187, R187, 1 ;  /* 0x3f800000bbbb7423 */ /* 0x000fe200000101bb */
[----:B------:R-:W-:Y:S01]  /*3990*/  FFMA.FTZ R189, -R189, R189, 1 ;  /* 0x3f800000bdbd7423 */ /* 0x000fe200000101bd */
[----:B------:R-:W-:Y:S01]  /*39a0*/  FMUL.FTZ R172, R211, R172 ;  /* 0x000000acd3ac7220 */ /* 0x000fe20000410000 */
[----:B------:R-:W-:Y:S01]  /*39b0*/  FMUL.FTZ R165, R165, R8 ;  /* 0x00000008a5a57220 */ /* 0x000fe20000410000 */
[----:B------:R-:W-:Y:S01]  /*39c0*/  FFMA.FTZ R11, -R237, R237, 1 ;  /* 0x3f800000ed0b7423 */ /* 0x000fe200000101ed */
[----:B------:R-:W-:Y:S01]  /*39d0*/  FFMA.FTZ R8, -R235, R235, 1 ;  /* 0x3f800000eb087423 */ /* 0x000fe200000101eb */
[----:B------:R-:W-:Y:S01]  /*39e0*/  FMUL.FTZ R166, R215, R166 ;  /* 0x000000a6d7a67220 */ /* 0x000fe20000410000 */
[----:B----4-:R-:W-:Y:S01]  /*39f0*/  FMUL.FTZ R179, R216, R179 ;  /* 0x000000b3d8b37220 */ /* 0x010fe20000410000 */
[----:B------:R-:W-:Y:S01]  /*3a00*/  FFMA.FTZ R234, -R234, R234, 1 ;  /* 0x3f800000eaea7423 */ /* 0x000fe200000101ea */
[----:B------:R-:W-:Y:S01]  /*3a10*/  FFMA.FTZ R232, -R232, R232, 1 ;  /* 0x3f800000e8e87423 */ /* 0x000fe200000101e8 */
[----:B------:R-:W-:Y:S01]  /*3a20*/  FFMA.FTZ R233, -R233, R233, 1 ;  /* 0x3f800000e9e97423 */ /* 0x000fe200000101e9 */
[----:B------:R-:W-:Y:S01]  /*3a30*/  FFMA.FTZ R231, -R231, R231, 1 ;  /* 0x3f800000e7e77423 */ /* 0x000fe200000101e7 */
[----:B------:R-:W-:Y:S01]  /*3a40*/  FMUL.FTZ R15, R217, R180 ;  /* 0x000000b4d90f7220 */ /* 0x000fe20000410000 */
[----:B------:R-:W-:Y:S01]  /*3a50*/  FMUL.FTZ R167, R218, R167 ;  /* 0x000000a7daa77220 */ /* 0x000fe20000410000 */
[----:B------:R-:W-:Y:S01]  /*3a60*/  FMUL.FTZ R10, R219, R10 ;  /* 0x0000000adb0a7220 */ /* 0x000fe20000410000 */
[----:B------:R-:W-:Y:S01]  /*3a70*/  FMUL.FTZ R14, R9, R14 ;  /* 0x0000000e090e7220 */ /* 0x000fe20000410000 */
[----:B------:R-:W-:Y:S01]  /*3a80*/  F2FP.BF16.F32.PACK_AB R203, R13, R203 ;  /* 0x000000cb0dcb723e */ /* 0x000fe200000010ff */
        /* <DEDUP_REMOVED lines=30> */
[----:B-----5:R-:W-:-:S04]  /*3c70*/  IMAD R13, R3, 0x2000, R226 ;  /* 0x00002000030d7824 */ /* 0x020fc800078e02e2 */
[----:B---3--:R-:W-:-:S05]  /*3c80*/  IMAD R13, R13, 0x2, R208 ;  /* 0x000000020d0d7824 */ /* 0x008fca00078e02d0 */
[----:B------:R1:W-:Y:S04]  /*3c90*/  STSM.16.MT88.4 [R13+0x28800], R200 ;  /* 0x028800c80d007844 */ /* 0x0003e80000004200 */
[----:B------:R1:W-:Y:S04]  /*3ca0*/  STSM.16.MT88.4 [R13+0x29000], R196 ;  /* 0x029000c40d007844 */ /* 0x0003e80000004200 */
[----:B------:R1:W-:Y:S04]  /*3cb0*/  STSM.16.MT88.4 [R13+0x29800], R188 ;  /* 0x029800bc0d007844 */ /* 0x0003e80000004200 */
[----:B------:R1:W-:Y:S01]  /*3cc0*/  STSM.16.MT88.4 [R13+0x2a000], R184 ;  /* 0x02a000b80d007844 */ /* 0x0003e20000004200 */
[----:B------:R-:W-:-:S06]  /*3cd0*/  WARPGROUP.ARRIVE ;  /* 0x00000000000079c5 */ /* 0x000fcc0000000000 */
[----:B------:R-:W-:Y:S01]  /*3ce0*/  HGMMA.64x128x16.F32.BF16 R88, R156, gdesc[UR4].tnspB, R88, gsb0 ;  /* 0x41e000049c587df0 */ /* 0x000fe20008001858 */
[----:B------:R-:W-:Y:S01]  /*3cf0*/  F2FP.BF16.F32.PACK_AB R225, R225, R227 ;  /* 0x000000e3e1e1723e */ /* 0x000fe200000010ff */
[----:B------:R-:W-:Y:S01]  /*3d00*/  UIADD3 UR8, UR6, 0x80, URZ ;  /* 0x0000008006087890 */ /* 0x000fe2000fffe03f */
[----:B------:R-:W-:Y:S02]  /*3d10*/  F2FP.BF16.F32.PACK_AB R224, R154, R205 ;  /* 0x000000cd9ae0723e */ /* 0x000fe400000010ff */
[----:B------:R-:W-:Y:S02]  /*3d20*/  F2FP.BF16.F32.PACK_AB R226, R192, R155 ;  /* 0x0000009bc0e2723e */ /* 0x000fe400000010ff */
[----:B------:R-:W-:Y:S01]  /*3d30*/  F2FP.BF16.F32.PACK_AB R227, R228, R12 ;  /* 0x0000000ce4e3723e */ /* 0x000fe200000010ff */
[----:B------:R-:W-:Y:S01]  /*3d40*/  UMOV UR11, 0x40000040 ;  /* 0x40000040000b7882 */ /* 0x000fe20000000000 */
[----:B------:R-:W-:Y:S01]  /*3d50*/  UMOV UR10, UR8 ;  /* 0x00000008000a7c82 */ /* 0x000fe20008000000 */
[----:B------:R-:W-:Y:S01]  /*3d60*/  F2FP.BF16.F32.PACK_AB R152, R210, R193 ;  /* 0x000000c1d298723e */ /* 0x000fe200000010ff */
[----:B------:R-:W-:Y:S01]  /*3d70*/  UIADD3 UR8, UR6, 0x100, URZ ;  /* 0x0000010006087890 */ /* 0x000fe2000fffe03f */
[----:B------:R-:W-:-:S02]  /*3d80*/  F2FP.BF16.F32.PACK_AB R154, R212, R211 ;  /* 0x000000d3d49a723e */ /* 0x000fc400000010ff */
[----:B------:R-:W-:Y:S02]  /*3d90*/  F2FP.BF16.F32.PACK_AB R153, R18, R16 ;  /* 0x000000101299723e */ /* 0x000fe400000010ff */
[----:B------:R-:W-:Y:S01]  /*3da0*/  F2FP.BF16.F32.PACK_AB R155, R20, R19 ;  /* 0x00000013149b723e */ /* 0x000fe200000010ff */
[----:B------:R-:W-:Y:S02]  /*3db0*/  WARPGROUP.DEPBAR.LE gsb0, 0x0 ;  /* 0x00008000000079c5 */ /* 0x000fe40000010000 */
[----:B------:R-:W-:-:S06]  /*3dc0*/  WARPGROUP.ARRIVE ;  /* 0x00000000000079c5 */ /* 0x000fcc0000000000 */
[----:B------:R-:W-:Y:S01]  /*3dd0*/  HGMMA.64x128x16.F32.BF16 R88, R224, gdesc[UR8].tnspB, R88, gsb0 ;  /* 0x41e00008e0587df0 */ /* 0x000fe20008001858 */
[----:B------:R-:W-:Y:S01]  /*3de0*/  UMOV UR10, UR8 ;  /* 0x00000008000a7c82 */ /* 0x000fe20008000000 */
[----:B------:R-:W-:Y:S01]  /*3df0*/  UMOV UR11, 0x40000040 ;  /* 0x40000040000b7882 */ /* 0x000fe20000000000 */
[----:B------:R-:W-:Y:S01]  /*3e00*/  UIADD3 UR6, UR6, 0x180, URZ ;  /* 0x0000018006067890 */ /* 0x000fe2000fffe03f */
[----:B------:R-:W-:Y:S02]  /*3e10*/  WARPGROUP.DEPBAR.LE gsb0, 0x0 ;  /* 0x00008000000079c5 */ /* 0x000fe40000010000 */
        /* <DEDUP_REMOVED lines=90> */
.L_x_2390:
[----:B------:R-:W-:Y:S01]  /*43c0*/  R2UR UR5, R3 ;  /* 0x00000000030572ca */ /* 0x000fe200000e0000 */
[----:B------:R-:W-:Y:S01]  /*43d0*/  VIADD R6, R0, 0x30840 ;  /* 0x0003084000067836 */ /* 0x000fe20000000000 */
        /* <DEDUP_REMOVED lines=47> */
.L_x_2391:
[----:B------:R-:W-:Y:S01]  /*46d0*/  UIADD3 UR39, UR39, 0x1, URZ ;  /* 0x0000000127277890 */ /* 0x000fe2000fffe03f */
[----:B------:R-:W-:Y:S02]  /*46e0*/  VIADD R3, R3, 0x1 ;  /* 0x0000000103037836 */ /* 0x000fe40000000000 */
[----:B------:R-:W-:Y:S01]  /*46f0*/  VIADD R0, R0, 0x30820 ;  /* 0x0003082000007836 */ /* 0x000fe20000000000 */
[----:B------:R-:W-:Y:S02]  /*4700*/  UISETP.GE.AND UP0, UPT, UR39, UR37, UPT ;  /* 0x000000252700728c */ /* 0x000fe4000bf06270 */
[----:B------:R-:W-:Y:S02]  /*4710*/  ISETP.NE.AND P0, PT, R3, 0x2, PT ;  /* 0x000000020300780c */ /* 0x000fe40003f05270 */
[----:B------:R-:W-:Y:S02]  /*4720*/  PRMT R0, RZ, 0x654, R0 ;  /* 0x00000654ff007816 */ /* 0x000fe40000000000 */
[----:B------:R-:W-:-:S02]  /*4730*/  PLOP3.LUT P1, PT, PT, PT, UP0, 0x80, 0x0 ;  /* 0x000000000000781c */ /* 0x000fc40003f2f008 */
[----:B-1----:R-:W-:Y:S01]  /*4740*/  SEL R7, RZ, 0x1, P0 ;  /* 0x00000001ff077807 */ /* 0x002fe20000000000 */
[----:B------:R2:W-:Y:S01]  /*4750*/  SYNCS.ARRIVE.TRANS64.RED.A1T0 RZ, [R0+URZ], RZ ;  /* 0x000000ff00ff79a7 */ /* 0x0005e2000810043f */
[----:B------:R-:W-:Y:S02]  /*4760*/  SEL R3, R3, RZ, P0 ;  /* 0x000000ff03037207 */ /* 0x000fe40000000000 */
[----:B------:R-:W-:-:S07]  /*4770*/  LOP3.LUT R4, R4, R7, RZ, 0x3c, !PT ;  /* 0x0000000704047212 */ /* 0x000fce00078e3cff */
[----:B--2---:R-:W-:Y:S05]  /*4780*/  @!P1 BRA `(.L_x_2392) ;  /* 0xffffffd000e09947 */ /* 0x004fea000383ffff */
        /* <DEDUP_REMOVED lines=66> */
.L_x_2374:
[----:B------:R-:W-:Y:S05]  /*4bb0*/  @P0 BRA `(.L_x_2393) ;  /* 0x0000000c009c0947 */ /* 0x000fea0003800000 */
[----:B------:R-:W1:Y:S01]  /*4bc0*/  S2UR UR4, SR_CgaCtaId ;  /* 0x00000000000479c3 */ /* 0x000e620000008800 */
[----:B------:R-:W-:Y:S02]  /*4bd0*/  UMOV UR37, 0x400 ;  /* 0x0000040000257882 */ /* 0x000fe40000000000 */
[----:B-1----:R-:W-:-:S06]  /*4be0*/  ULEA UR37, UR4, UR37, 0x18 ;  /* 0x0000002504257291 */ /* 0x002fcc000f8ec03f */
[----:B------:R-:W-:-:S05]  /*4bf0*/  IMAD.U32 R16, RZ, RZ, UR37 ;  /* 0x00000025ff107e24 */ /* 0x000fca000f8e00ff */
        /* <DEDUP_REMOVED lines=18> */
.L_x_2394:
        /* <DEDUP_REMOVED lines=20> */
.L_x_2395:
        /* <DEDUP_REMOVED lines=18> */
.L_x_2396:
        /* <DEDUP_REMOVED lines=18> */
.L_x_2397:
        /* <DEDUP_REMOVED lines=126> */
[----:B------:R-:W-:Y:S01]  /*5880*/  ULDC.64 UR6, c[0x0][0x198] ;  /* 0x0000660000067ab9 */ /* 0x000fe20000000a00 */
[----:B------:R-:W-:Y:S02]  /*5890*/  UIADD3 UR40, UR37, 0x8000, URZ ;  /* 0x0000800025287890 */ /* 0x000fe4000fffe03f */
[----:B------:R-:W-:Y:S02]  /*58a0*/  UIADD3 UR4, UP0, UR6, 0x770, URZ ;  /* 0x0000077006047890 */ /* 0x000fe4000ff1e03f */
[----:B------:R-:W-:Y:S02]  /*58b0*/  USHF.L.U32 UR42, UR36, 0x7, URZ ;  /* 0x00000007242a7899 */ /* 0x000fe4000800063f */
[----:B------:R-:W-:Y:S02]  /*58c0*/  UIADD3.X UR5, URZ, UR7, URZ, UP0, !UPT ;  /* 0x000000073f057290 */ /* 0x000fe400087fe43f */
[----:B------:R-:W-:Y:S02]  /*58d0*/  UIADD3 UR6, UP0, UR6, 0x670, URZ ;  /* 0x0000067006067890 */ /* 0x000fe4000ff1e03f */
[----:B------:R-:W-:-:S02]  /*58e0*/  UIADD3 UR16, UR37, 0xc000, URZ ;  /* 0x0000c00025107890 */ /* 0x000fc4000fffe03f */
[----:B------:R-:W-:Y:S02]  /*58f0*/  UIADD3.X UR7, URZ, UR7, URZ, UP0, !UPT ;  /* 0x000000073f077290 */ /* 0x000fe400087fe43f */
[----:B------:R-:W-:Y:S01]  /*5900*/  UIADD3 UR8, UR37, 0x4000, URZ ;  /* 0x0000400025087890 */ /* 0x000fe2000fffe03f */
[----:B------:R-:W-:Y:S01]  /*5910*/  UMOV UR41, URZ ;  /* 0x0000003f00297c82 */ /* 0x000fe20008000000 */
[----:B------:R-:W-:Y:S01]  /*5920*/  UMOV UR17, 0x40 ;  /* 0x0000004000117882 */ /* 0x000fe20000000000 */
[----:B------:R-:W-:Y:S01]  /*5930*/  UMOV UR19, UR43 ;  /* 0x0000002b00137c82 */ /* 0x000fe20008000000 */
[----:B------:R-:W-:Y:S01]  /*5940*/  UMOV UR20, UR44 ;  /* 0x0000002c00147c82 */ /* 0x000fe20008000000 */
[----:B------:R-:W-:Y:S01]  /*5950*/  UMOV UR18, UR42 ;  /* 0x0000002a00127c82 */ /* 0x000fe20008000000 */
[----:B------:R1:W-:Y:S01]  /*5960*/  UTMASTG.4D [UR40], [UR4] ;  /* 0x00000028040073b5 */ /* 0x0003e20008018000 */
[----:B------:R-:W-:Y:S01]  /*5970*/  UMOV UR9, 0x40 ;  /* 0x0000004000097882 */ /* 0x000fe20000000000 */
[----:B------:R-:W-:Y:S01]  /*5980*/  UMOV UR11, UR43 ;  /* 0x0000002b000b7c82 */ /* 0x000fe20008000000 */
[----:B------:R-:W-:Y:S01]  /*5990*/  UMOV UR12, UR44 ;  /* 0x0000002c000c7c82 */ /* 0x000fe20008000000 */
[----:B------:R-:W-:Y:S01]  /*59a0*/  UMOV UR10, UR42 ;  /* 0x0000002a000a7c82 */ /* 0x000fe20008000000 */
[----:B------:R3:W-:Y:S01]  /*59b0*/  UTMASTG.4D [UR16], [UR4] ;  /* 0x00000010040073b5 */ /* 0x0007e20008018000 */
[----:B-1----:R-:W-:-:S02]  /*59c0*/  UMOV UR40, UR37 ;  /* 0x0000002500287c82 */ /* 0x002fc40008000000 */
[----:B------:R3:W-:Y:S01]  /*59d0*/  UTMASTG.4D [UR40], [UR6] ;  /* 0x00000028060073b5 */ /* 0x0007e20008018000 */
[----:B------:R3:W-:Y:S02]  /*59e0*/  UTMASTG.4D [UR8], [UR6] ;  /* 0x00000008060073b5 */ /* 0x0007e40008018000 */
[----:B---3--:R0:W-:Y:S02]  /*59f0*/  UTMACMDFLUSH ;  /* 0x00000000000079b7 */ /* 0x0081e40000000000 */
.L_x_2399:
[----:B------:R-:W-:Y:S05]  /*5a00*/  BSYNC B0 ;  /* 0x0000000000007941 */ /* 0x000fea0003800000 */
.L_x_2398:
[----:B------:R-:W-:-:S04]  /*5a10*/  DEPBAR.LE SB0, 0x0 ;  /* 0x000080000000791a */ /* 0x000fc80000000000 */
[----:B------:R-:W-:Y:S05]  /*5a20*/  BRA `(.L_x_2373) ;  /* 0x0000004400687947 */ /* 0x000fea0003800000 */
.L_x_2393:
[----:B------:R-:W1:Y:S01]  /*5a30*/  S2R R0, SR_TID.X ;  /* 0x0000000000007919 */ /* 0x000e620000002100 */
[----:B------:R-:W2:Y:S01]  /*5a40*/  LDC.64 R2, c[0x0][0x820] ;  /* 0x00020800ff027b82 */ /* 0x000ea20000000a00 */
[----:B------:R-:W-:Y:S01]  /*5a50*/  ULDC.64 UR4, c[0x0][0x808] ;  /* 0x0002020000047ab9 */ /* 0x000fe20000000a00 */
[----:B------:R-:W-:Y:S01]  /*5a60*/  USHF.R.S32.HI UR10, URZ, 0x1f, UR43 ;  /* 0x0000001f3f0a7899 */ /* 0x000fe2000801142b */
[----:B------:R-:W-:Y:S01]  /*5a70*/  BSSY B0, `(.L_x_2400) ;  /* 0x0000030000007945 */ /* 0x000fe20003800000 */
[----:B------:R-:W-:Y:S02]  /*5a80*/  UIMAD UR4, UR36, -0x80, UR4 ;  /* 0xffffff80240478a4 */ /* 0x000fe4000f8e0204 */
[----:B------:R-:W-:Y:S02]  /*5a90*/  USHF.R.S32.HI UR11, URZ, 0x1f, UR44 ;  /* 0x0000001f3f0b7899 */ /* 0x000fe4000801142c */
[----:B------:R-:W3:Y:S01]  /*5aa0*/  LDC.64 R10, c[0x0][0x828] ;  /* 0x00020a00ff0a7b82 */ /* 0x000ee20000000a00 */
[----:B------:R-:W-:-:S07]  /*5ab0*/  ULDC.64 UR6, c[0x0][0x208] ;  /* 0x0000820000067ab9 */ /* 0x000fce0000000a00 */
[----:B------:R-:W4:Y:S08]  /*5ac0*/  LDC.64 R16, c[0x0][0x850] ;  /* 0x00021400ff107b82 */ /* 0x000f300000000a00 */
[----:B------:R-:W4:Y:S01]  /*5ad0*/  LDC.64 R18, c[0x0][0x858] ;  /* 0x00021600ff127b82 */ /* 0x000f220000000a00 */
[----:B-1----:R-:W-:-:S05]  /*5ae0*/  VIADD R5, R0, 0xffffff80 ;  /* 0xffffff8000057836 */ /* 0x002fca0000000000 */
[----:B------:R-:W-:-:S04]  /*5af0*/  SHF.R.S32.HI R0, RZ, 0x1f, R5 ;  /* 0x0000001fff007819 */ /* 0x000fc80000011405 */
[----:B------:R-:W-:-:S04]  /*5b00*/  LEA.HI R4, R0, R5, RZ, 0x4 ;  /* 0x0000000500047211 */ /* 0x000fc800078f20ff */
[----:B------:R-:W-:Y:S02]  /*5b10*/  LOP3.LUT R0, R4, 0x1ffffff0, RZ, 0xc0, !PT ;  /* 0x1ffffff004007812 */ /* 0x000fe400078ec0ff */
[----:B------:R-:W-:-:S03]  /*5b20*/  SHF.R.S32.HI R4, RZ, 0x4, R4 ;  /* 0x00000004ff047819 */ /* 0x000fc60000011404 */
[----:B------:R-:W-:Y:S01]  /*5b30*/  IMAD.IADD R0, R5, 0x1, -R0 ;  /* 0x0000000105007824 */ /* 0x000fe200078e0a00 */
[C---:B------:R-:W-:Y:S01]  /*5b40*/  ISETP.GE.AND P6, PT, R4.reuse, UR4, PT ;  /* 0x0000000404007c0c */ /* 0x040fe2000bfc6270 */
[----:B------:R-:W-:Y:S02]  /*5b50*/  VIADD R5, R4, 0x10 ;  /* 0x0000001004057836 */ /* 0x000fe40000000000 */
[----:B------:R-:W-:Y:S02]  /*5b60*/  IMAD.SHL.U32 R6, R0, 0x8, RZ ;  /* 0x0000000800067824 */ /* 0x000fe400078e00ff */
[----:B--2---:R-:W-:Y:S01]  /*5b70*/  IMAD R0, R2, UR10, RZ ;  /* 0x0000000a02007c24 */ /* 0x004fe2000f8e02ff */
[----:B------:R-:W-:Y:S01]  /*5b80*/  ISETP.GE.AND P5, PT, R5, UR4, PT ;  /* 0x0000000405007c0c */ /* 0x000fe2000bfa6270 */
[----:B------:R-:W-:Y:S01]  /*5b90*/  VIADD R9, R4, 0x40 ;  /* 0x0000004004097836 */ /* 0x000fe20000000000 */
[----:B------:R-:W-:Y:S01]  /*5ba0*/  SHF.R.S32.HI R7, RZ, 0x1f, R6 ;  /* 0x0000001fff077819 */ /* 0x000fe20000011406 */
[----:B------:R-:W-:Y:S01]  /*5bb0*/  IMAD R5, R3, UR43, R0 ;  /* 0x0000002b03057c24 */ /* 0x000fe2000f8e0200 */
[----:B------:R-:W-:Y:S01]  /*5bc0*/  ISETP.GE.OR P4, PT, R6, UR5, P6 ;  /* 0x0000000506007c0c */ /* 0x000fe2000b786670 */
[----:B------:R-:W-:Y:S01]  /*5bd0*/  VIADD R0, R4, 0x20 ;  /* 0x0000002004007836 */ /* 0x000fe20000000000 */
[----:B------:R-:W-:Y:S01]  /*5be0*/  ISETP.GE.AND P2, PT, R9, UR4, PT ;  /* 0x0000000409007c0c */ /* 0x000fe2000bf46270 */
[----:B------:R-:W-:Y:S01]  /*5bf0*/  IMAD.WIDE.U32 R2, R2, UR43, R6 ;  /* 0x0000002b02027c25 */ /* 0x000fe2000f8e0006 */
[----:B------:R-:W-:-:S02]  /*5c00*/  ISETP.GE.OR P3, PT, R6, UR5, P5 ;  /* 0x0000000506007c0c */ /* 0x000fc4000af66670 */
[----:B------:R-:W-:Y:S01]  /*5c10*/  ISETP.GE.AND P0, PT, R0, UR4, PT ;  /* 0x0000000400007c0c */ /* 0x000fe2000bf06270 */
[----:B------:R-:W-:Y:S01]  /*5c20*/  IMAD.IADD R3, R3, 0x1, R5 ;  /* 0x0000000103037824 */ /* 0x000fe200078e0205 */
[----:B------:R-:W-:Y:S01]  /*5c30*/  SHF.R.S32.HI R5, RZ, 0x1f, R4 ;  /* 0x0000001fff057819 */ /* 0x000fe20000011404 */
[----:B---3--:R-:W-:Y:S02]  /*5c40*/  IMAD R0, R10, UR11, RZ ;  /* 0x0000000b0a007c24 */ /* 0x008fe4000f8e02ff */
[----:B------:R-:W-:Y:S02]  /*5c50*/  VIADD R8, R4, 0x30 ;  /* 0x0000003004087836 */ /* 0x000fe40000000000 */
[----:B------:R-:W-:Y:S02]  /*5c60*/  IMAD.U32 R9, RZ, RZ, UR36 ;  /* 0x00000024ff097e24 */ /* 0x000fe4000f8e00ff */
[----:B------:R-:W-:Y:S01]  /*5c70*/  IMAD R11, R11, UR44, R0 ;  /* 0x0000002c0b0b7c24 */ /* 0x000fe2000f8e0200 */
[----:B------:R-:W-:Y:S01]  /*5c80*/  ISETP.GE.AND P1, PT, R8, UR4, PT ;  /* 0x0000000408007c0c */ /* 0x000fe2000bf26270 */
[----:B------:R-:W-:-:S04]  /*5c90*/  IMAD.WIDE.U32 R14, R10, UR44, R2 ;  /* 0x0000002c0a0e7c25 */ /* 0x000fc8000f8e0002 */
[----:B------:R-:W-:-:S04]  /*5ca0*/  IMAD.WIDE R2, R9, 0x80, R4 ;  /* 0x0000008009027825 */ /* 0x000fc800078e0204 */
[----:B------:R-:W-:Y:S01]  /*5cb0*/  IMAD.IADD R11, R15, 0x1, R11 ;  /* 0x000000010f0b7824 */ /* 0x000fe200078e020b */
[----:B----4-:R-:W-:Y:S06]  /*5cc0*/  @P4 BRA `(.L_x_2401) ;  /* 0x0000000000284947 */ /* 0x010fec0003800000 */
        /* <DEDUP_REMOVED lines=10> */
.L_x_2401:
[----:B------:R-:W-:Y:S05]  /*5d70*/  BSYNC B0 ;  /* 0x0000000000007941 */ /* 0x000fea0003800000 */
.L_x_2400:
[----:B------:R-:W-:Y:S01]  /*5d80*/  BSSY B0, `(.L_x_2402) ;  /* 0x0000010000007945 */ /* 0x000fe20003800000 */
[----:B------:R-:W-:-:S03]  /*5d90*/  ISETP.GE.OR P4, PT, R6, UR5, P0 ;  /* 0x0000000506007c0c */ /* 0x000fc60008786670 */
        /* <DEDUP_REMOVED lines=14> */
.L_x_2403:
[----:B------:R-:W-:Y:S05]  /*5e80*/  BSYNC B0 ;  /* 0x0000000000007941 */ /* 0x000fea0003800000 */
.L_x_2402:
[----:B------:R-:W-:Y:S01]  /*5e90*/  BSSY B0, `(.L_x_2404) ;  /* 0x0000010000007945 */ /* 0x000fe20003800000 */
[----:B------:R-:W-:-:S03]  /*5ea0*/  ISETP.GE.OR P3, PT, R6, UR5, P1 ;  /* 0x0000000506007c0c */ /* 0x000fc60008f66670 */
[----:B------:R-:W-:Y:S10]  /*5eb0*/  @P4 BRA `(.L_x_2405) ;  /* 0x0000000000344947 */ /* 0x000ff40003800000 */
[----:B-12---:R-:W-:Y:S01]  /*5ec0*/  IADD3 R13, P4, R2, 0x20, RZ ;  /* 0x00000020020d7810 */ /* 0x006fe20007f9e0ff */
        /* <DEDUP_REMOVED lines=12> */
.L_x_2405:
[----:B------:R-:W-:Y:S05]  /*5f90*/  BSYNC B0 ;  /* 0x0000000000007941 */ /* 0x000fea0003800000 */
.L_x_2404:
[----:B------:R-:W-:Y:S01]  /*5fa0*/  BSSY B0, `(.L_x_2406) ;  /* 0x0000011000007945 */ /* 0x000fe20003800000 */
[----:B------:R-:W-:Y:S01]  /*5fb0*/  ISETP.GE.OR P4, PT, R6, UR5, P2 ;  /* 0x0000000506007c0c */ /* 0x000fe20009786670 */
[----:B-123--:R-:W-:Y:S02]  /*5fc0*/  VIADD R12, R4, 0x50 ;  /* 0x00000050040c7836 */ /* 0x00efe40000000000 */
        /* <DEDUP_REMOVED lines=14> */
.L_x_2407:
[----:B------:R-:W-:Y:S05]  /*60b0*/  BSYNC B0 ;  /* 0x0000000000007941 */ /* 0x000fea0003800000 */
.L_x_2406:
[----:B------:R-:W-:Y:S01]  /*60c0*/  BSSY B0, `(.L_x_2408) ;  /* 0x0000010000007945 */ /* 0x000fe20003800000 */
[----:B------:R-:W-:-:S03]  /*60d0*/  ISETP.GE.AND P3, PT, R12, UR4, PT ;  /* 0x000000040c007c0c */ /* 0x000fc6000bf66270 */
        /* <DEDUP_REMOVED lines=14> */
.L_x_2409:
[----:B------:R-:W-:Y:S05]  /*61c0*/  BSYNC B0 ;  /* 0x0000000000007941 */ /* 0x000fea0003800000 */
.L_x_2408:
[----:B------:R-:W-:Y:S01]  /*61d0*/  ISETP.GE.OR P4, PT, R6, UR5, P3 ;  /* 0x0000000506007c0c */ /* 0x000fe20009f86670 */
[----:B------:R-:W-:Y:S01]  /*61e0*/  BSSY B0, `(.L_x_2410) ;  /* 0x0000011000007945 */ /* 0x000fe20003800000 */
[----:B--2---:R-:W-:Y:S02]  /*61f0*/  IMAD R12, R16, UR10, RZ ;  /* 0x0000000a100c7c24 */ /* 0x004fe4000f8e02ff */
[----:B-1----:R-:W-:-:S09]  /*6200*/  VIADD R20, R4, 0x60 ;  /* 0x0000006004147836 */ /* 0x002fd20000000000 */
        /* <DEDUP_REMOVED lines=14> */
.L_x_2411:
[----:B------:R-:W-:Y:S05]  /*62f0*/  BSYNC B0 ;  /* 0x0000000000007941 */ /* 0x000fea0003800000 */
.L_x_2410:
[----:B------:R-:W-:Y:S01]  /*6300*/  ULDC UR8, c[0x0][0x83c] ;  /* 0x00020f0000087ab9 */ /* 0x000fe20000000800 */
[----:B------:R-:W-:Y:S01]  /*6310*/  ISETP.GE.AND P4, PT, R20, UR4, PT ;  /* 0x0000000414007c0c */ /* 0x000fe2000bf86270 */
[----:B------:R-:W-:Y:S01]  /*6320*/  IMAD R13, R17, UR43, R12 ;  /* 0x0000002b110d7c24 */ /* 0x000fe2000f8e020c */
[----:B------:R-:W-:Y:S01]  /*6330*/  ISETP.GE.OR P5, PT, R6, UR8, P5 ;  /* 0x0000000806007c0c */ /* 0x000fe2000afa6670 */
[----:B------:R-:W-:Y:S01]  /*6340*/  IMAD.WIDE.U32 R8, R16, UR43, R6 ;  /* 0x0000002b10087c25 */ /* 0x000fe2000f8e0006 */
[----:B------:R-:W-:Y:S01]  /*6350*/  ISETP.GE.OR P6, PT, R6, UR8, P6 ;  /* 0x0000000806007c0c */ /* 0x000fe2000b7c6670 */
[----:B------:R-:W-:Y:S01]  /*6360*/  BSSY B0, `(.L_x_2412) ;  /* 0x0000019000007945 */ /* 0x000fe20003800000 */
[----:B------:R-:W-:Y:S01]  /*6370*/  P2R R21, PR, RZ, 0x20 ;  /* 0x00000020ff157803 */ /* 0x000fe20000000000 */
[----:B------:R-:W-:Y:S01]  /*6380*/  VIADD R0, R4, 0x70 ;  /* 0x0000007004007836 */ /* 0x000fe20000000000 */
[C---:B------:R-:W-:Y:S01]  /*6390*/  ISETP.GE.OR P5, PT, R6.reuse, UR5, P4 ;  /* 0x0000000506007c0c */ /* 0x040fe2000a7a6670 */
        /* <DEDUP_REMOVED lines=21> */
.L_x_2413:
[----:B------:R-:W-:Y:S05]  /*64f0*/  BSYNC B0 ;  /* 0x0000000000007941 */ /* 0x000fea0003800000 */
.L_x_2412:
[----:B------:R-:W-:Y:S01]  /*6500*/  ISETP.GE.AND P6, PT, R0, UR4, PT ;  /* 0x0000000400007c0c */ /* 0x000fe2000bfc6270 */
[----:B------:R-:W-:Y:S01]  /*6510*/  IMAD R0, R18, UR11, RZ ;  /* 0x0000000b12007c24 */ /* 0x000fe2000f8e02ff */
[----:B------:R-:W-:Y:S01]  /*6520*/  BSSY B0, `(.L_x_2414) ;  /* 0x0000014000007945 */ /* 0x000fe20003800000 */
[----:B------:R-:W-:Y:S01]  /*6530*/  IMAD.MOV.U32 R12, RZ, RZ, R8 ;  /* 0x000000ffff0c7224 */ /* 0x000fe200078e0008 */
[C---:B------:R-:W-:Y:S01]  /*6540*/  ISETP.GE.OR P5, PT, R6.reuse, UR5, P6 ;  /* 0x0000000506007c0c */ /* 0x040fe2000b7a6670 */
        /* <DEDUP_REMOVED lines=17> */
.L_x_2415:
[----:B------:R-:W-:Y:S05]  /*6660*/  BSYNC B0 ;  /* 0x0000000000007941 */ /* 0x000fea0003800000 */
.L_x_2414:
[----:B------:R-:W-:Y:S01]  /*6670*/  ISETP.NE.AND P5, PT, R20, RZ, PT ;  /* 0x000000ff1400720c */ /* 0x000fe20003fa5270 */
[----:B------:R-:W-:Y:S01]  /*6680*/  BSSY B0, `(.L_x_2416) ;  /* 0x000000d000007945 */ /* 0x000fe20003800000 */
[----:B---3--:R-:W-:-:S11]  /*6690*/  IMAD.IADD R7, R13, 0x1, R9 ;  /* 0x000000010d077824 */ /* 0x008fd600078e0209 */
        /* <DEDUP_REMOVED lines=11> */
.L_x_2417:
[----:B------:R-:W-:Y:S05]  /*6750*/  BSYNC B0 ;  /* 0x0000000000007941 */ /* 0x000fea0003800000 */
.L_x_2416:
[----:B------:R-:W-:Y:S01]  /*6760*/  ISETP.NE.AND P5, PT, R21, RZ, PT ;  /* 0x000000ff1500720c */ /* 0x000fe20003fa5270 */
[----:B------:R-:W-:-:S12]  /*6770*/  BSSY B0, `(.L_x_2418) ;  /* 0x000000f000007945 */ /* 0x000fd80003800000 */
[----:B------:R-:W-:Y:S05]  /*6780*/  @P5 BRA `(.L_x_2419) ;  /* 0x0000000000345947 */ /* 0x000fea0003800000 */
[----:B---3--:R-:W-:Y:S01]  /*6790*/  IADD3 R9, P5, R2, 0x10, RZ ;  /* 0x0000001002097810 */ /* 0x008fe20007fbe0ff */
        /* <DEDUP_REMOVED lines=12> */
.L_x_2419:
[----:B------:R-:W-:Y:S05]  /*6860*/  BSYNC B0 ;  /* 0x0000000000007941 */ /* 0x000fea0003800000 */
.L_x_2418:
[----:B------:R-:W-:Y:S04]  /*6870*/  BSSY B0, `(.L_x_2420) ;  /* 0x000000f000007945 */ /* 0x000fe80003800000 */
[----:B------:R-:W-:Y:S05]  /*6880*/  @P0 BRA `(.L_x_2421) ;  /* 0x0000000000340947 */ /* 0x000fea0003800000 */
[----:B---34-:R-:W-:Y:S01]  /*6890*/  IADD3 R9, P0, R2, 0x20, RZ ;  /* 0x0000002002097810 */ /* 0x018fe20007f1e0ff */
        /* <DEDUP_REMOVED lines=12> */
.L_x_2421:
[----:B------:R-:W-:Y:S05]  /*6960*/  BSYNC B0 ;  /* 0x0000000000007941 */ /* 0x000fea0003800000 */
.L_x_2420:
        /* <DEDUP_REMOVED lines=15> */
.L_x_2423:
[----:B------:R-:W-:Y:S05]  /*6a60*/  BSYNC B0 ;  /* 0x0000000000007941 */ /* 0x000fea0003800000 */
.L_x_2422:
        /* <DEDUP_REMOVED lines=15> */
.L_x_2425:
[----:B------:R-:W-:Y:S05]  /*6b60*/  BSYNC B0 ;  /* 0x0000000000007941 */ /* 0x000fea0003800000 */
.L_x_2424:
        /* <DEDUP_REMOVED lines=15> */
.L_x_2427:
[----:B------:R-:W-:Y:S05]  /*6c60*/  BSYNC B0 ;  /* 0x0000000000007941 */ /* 0x000fea0003800000 */
.L_x_2426:
        /* <DEDUP_REMOVED lines=15> */
.L_x_2429:
[----:B------:R-:W-:Y:S05]  /*6d60*/  BSYNC B0 ;  /* 0x0000000000007941 */ /* 0x000fea0003800000 */
.L_x_2428:
        /* <DEDUP_REMOVED lines=15> */
.L_x_2369:
        /* <DEDUP_REMOVED lines=8> */
[----:B------:R-:W1:Y:S01]  /*6ee0*/  S2UR UR7, SR_CTAID.X ;  /* 0x00000000000779c3 */ /* 0x000e620000002500 */
[----:B------:R-:W-:Y:S02]  /*6ef0*/  ULDC UR8, c[0x0][0xb50] ;  /* 0x0002d40000087ab9 */ /* 0x000fe40000000800 */
[----:B------:R-:W-:-:S05]  /*6f00*/  UISETP.NE.AND UP0, UPT, UR8, 0x1, UPT ;  /* 0x000000010800788c */ /* 0x000fca000bf05270 */
[----:B------:R-:W2:Y:S06]  /*6f10*/  LDC R0, c[0x0][0xb68] ;  /* 0x0002da00ff007b82 */ /* 0x000eac0000000800 */
[----:B------:R-:W-:Y:S01]  /*6f20*/  @UP0 ULDC UR4, c[0x0][0xb54] ;  /* 0x0002d50000040ab9 */ /* 0x000fe20000000800 */
[----:B------:R-:W-:Y:S01]  /*6f30*/  @UP0 ULDC UR9, c[0x0][0xb58] ;  /* 0x0002d60000090ab9 */ /* 0x000fe20000000800 */
[----:B-1----:R-:W-:Y:S02]  /*6f40*/  UIMAD.WIDE.U32 UR4, UR7, UR4, URZ ;  /* 0x00000004070472a5 */ /* 0x002fe4000f8e003f */
[----:B------:R-:W-:-:S02]  /*6f50*/  UMOV UR6, UR7 ;  /* 0x0000000700067c82 */ /* 0x000fc40008000000 */
[----:B------:R-:W-:-:S04]  /*6f60*/  @UP0 USHF.R.U32.HI UR6, URZ, UR9, UR5 ;  /* 0x000000093f060299 */ /* 0x000fc80008011605 */
[----:B------:R-:W-:Y:S02]  /*6f70*/  UIADD3 UR4, -UR6, URZ, URZ ;  /* 0x0000003f06047290 */ /* 0x000fe4000fffe13f */
[----:B--2---:R-:W-:Y:S02]  /*6f80*/  ISETP.LE.AND P0, PT, R0, UR6, PT ;  /* 0x0000000600007c0c */ /* 0x004fe4000bf03270 */
[----:B------:R-:W-:-:S11]  /*6f90*/  UIMAD UR8, UR8, UR4, UR7 ;  /* 0x00000004080872a4 */ /* 0x000fd6000f8e0207 */
[----:B------:R-:W-:Y:S05]  /*6fa0*/  @!P0 BRA `(.L_x_2431) ;  /* 0x0000000000208947 */ /* 0x000fea0003800000 */
        /* <DEDUP_REMOVED lines=8> */
.L_x_2431:
[----:B------:R-:W-:Y:S01]  /*7030*/  ULDC UR9, c[0x0][0xb44] ;  /* 0x0002d10000097ab9 */ /* 0x000fe20000000800 */
[----:B------:R-:W-:Y:S01]  /*7040*/  UMOV UR7, UR8 ;  /* 0x0000000800077c82 */ /* 0x000fe20008000000 */
[----:B------:R-:W-:-:S11]  /*7050*/  UISETP.NE.AND UP0, UPT, UR9, 0x1, UPT ;  /* 0x000000010900788c */ /* 0x000fd6000bf05270 */
[----:B------:R-:W-:Y:S02]  /*7060*/  @UP0 ULDC.64 UR10, c[0x0][0xb48] ;  /* 0x0002d200000a0ab9 */ /* 0x000fe40000000a00 */
[----:B------:R-:W-:-:S04]  /*7070*/  UIMAD.WIDE.U32 UR4, UR8, UR10, URZ ;  /* 0x0000000a080472a5 */ /* 0x000fc8000f8e003f */
[----:B------:R-:W-:-:S04]  /*7080*/  @UP0 USHF.R.U32.HI UR7, URZ, UR11, UR5 ;  /* 0x0000000b3f070299 */ /* 0x000fc80008011605 */
[----:B------:R-:W-:-:S12]  /*7090*/  UIMAD UR4, UR7, UR9, URZ ;  /* 0x00000009070472a4 */ /* 0x000fd8000f8e023f */
.L_x_2432:
        /* <DEDUP_REMOVED lines=17> */
[----:B------:R-:W-:Y:S01]  /*71b0*/  ULDC UR6, c[0x0][0x74c] ;  /* 0x0001d30000067ab9 */ /* 0x000fe20000000800 */
[----:B------:R-:W-:Y:S02]  /*71c0*/  UIADD3 UR5, UR5, 0x3f, URZ ;  /* 0x0000003f05057890 */ /* 0x000fe4000fffe03f */
[----:B------:R-:W-:Y:S02]  /*71d0*/  UIADD3 UR7, -UR6, UR7, -UR4 ;  /* 0x0000000706077290 */ /* 0x000fe4000fffe904 */
[----:B------:R-:W-:Y:S02]  /*71e0*/  USHF.R.S32.HI UR6, URZ, 0x1f, UR5 ;  /* 0x0000001f3f067899 */ /* 0x000fe40008011405 */
[----:B------:R-:W-:-:S02]  /*71f0*/  USHF.R.S32.HI UR4, URZ, 0x1f, UR7 ;  /* 0x0000001f3f047899 */ /* 0x000fc40008011407 */
[----:B------:R-:W-:Y:S02]  /*7200*/  ULEA.HI UR5, UR6, UR5, URZ, 0x6 ;  /* 0x0000000506057291 */ /* 0x000fe4000f8f303f */
[----:B------:R-:W-:Y:S02]  /*7210*/  ULEA.HI UR4, UR4, UR7, URZ, 0x6 ;  /* 0x0000000704047291 */ /* 0x000fe4000f8f303f */
[----:B------:R-:W-:Y:S02]  /*7220*/  USHF.R.S32.HI UR5, URZ, 0x6, UR5 ;  /* 0x000000063f057899 */ /* 0x000fe40008011405 */
[----:B------:R-:W-:-:S04]  /*7230*/  USHF.R.S32.HI UR4, URZ, 0x6, UR4 ;  /* 0x000000063f047899 */ /* 0x000fc80008011404 */
[----:B------:R-:W-:-:S04]  /*7240*/  UISETP.LT.AND UP0, UPT, URZ, UR4, UPT ;  /* 0x000000043f00728c */ /* 0x000fc8000bf01270 */
[----:B------:R-:W-:-:S04]  /*7250*/  USEL UR8, URZ, UR4, !UP0 ;  /* 0x000000043f087287 */ /* 0x000fc8000c000000 */
[----:B------:R-:W-:-:S06]  /*7260*/  UISETP.GT.AND UP0, UPT, UR5, UR8, UPT ;  /* 0x000000080500728c */ /* 0x000fcc000bf04270 */
[----:B------:R-:W-:-:S13]  /*7270*/  PLOP3.LUT P0, PT, PT, PT, UP0, 0x80, 0x0 ;  /* 0x000000000000781c */ /* 0x000fda0003f0f008 */
[----:B------:R-:W-:Y:S05]  /*7280*/  @!P0 BRA `(.L_x_2373) ;  /* 0x0000002c00508947 */ /* 0x000fea0003800000 */
[----:B------:R-:W-:Y:S01]  /*7290*/  USHF.R.S32.HI UR4, URZ, 0x1f, UR11 ;  /* 0x0000001f3f047899 */ /* 0x000fe2000801140b */
[----:B------:R-:W-:Y:S01]  /*72a0*/  ULDC.64 UR12, c[0x0][0x2d8] ;  /* 0x0000b600000c7ab9 */ /* 0x000fe20000000a00 */
[----:B------:R-:W-:Y:S02]  /*72b0*/  ELECT P0, URZ, PT ;  /* 0x00000000003f782f */ /* 0x000fe40003800000 */
[----:B------:R-:W-:Y:S02]  /*72c0*/  UIMAD UR9, UR4, UR12, URZ ;  /* 0x0000000c040972a4 */ /* 0x000fe4000f8e023f */
[----:B------:R-:W-:Y:S02]  /*72d0*/  UIADD3 UR4, UR5, -UR8, URZ ;  /* 0x8000000805047290 */ /* 0x000fe4000fffe03f */
[----:B------:R-:W-:Y:S02]  /*72e0*/  UIMAD.WIDE.U32 UR6, UR11, UR12, URZ ;  /* 0x0000000c0b0672a5 */ /* 0x000fe4000f8e003f */
[----:B------:R-:W-:-:S02]  /*72f0*/  ULOP3.LUT UR4, UR4, 0x1, URZ, 0xc0, !UPT ;  /* 0x0000000104047892 */ /* 0x000fc4000f8ec03f */
[----:B------:R-:W-:Y:S02]  /*7300*/  UIMAD UR9, UR11, UR13, UR9 ;  /* 0x0000000d0b0972a4 */ /* 0x000fe4000f8e0209 */
[----:B------:R-:W-:Y:S02]  /*7310*/  UISETP.NE.U32.AND UP0, UPT, UR4, 0x1, UPT ;  /* 0x000000010400788c */ /* 0x000fe4000bf05070 */
[----:B------:R-:W-:Y:S01]  /*7320*/  USHF.R.S32.HI UR11, URZ, 0x1f, UR10 ;  /* 0x0000001f3f0b7899 */ /* 0x000fe2000801140a */
[----:B------:R-:W-:Y:S01]  /*7330*/  ULDC.64 UR12, c[0x0][0x2e0] ;  /* 0x0000b800000c7ab9 */ /* 0x000fe20000000a00 */
[----:B------:R-:W-:Y:S02]  /*7340*/  UIADD3 UR7, UR7, UR9, URZ ;  /* 0x0000000907077290 */ /* 0x000fe4000fffe03f */
[----:B------:R-:W-:Y:S01]  /*7350*/  PLOP3.LUT P1, PT, PT, PT, UP0, 0x80, 0x0 ;  /* 0x000000000000781c */ /* 0x000fe20003f2f008 */
[----:B------:R-:W-:Y:S02]  /*7360*/  UIMAD UR9, UR11, UR12, URZ ;  /* 0x0000000c0b0972a4 */ /* 0x000fe4000f8e023f */
[----:B------:R-:W-:-:S02]  /*7370*/  UIMAD.WIDE.U32 UR6, UR10, UR12, UR6 ;  /* 0x0000000c0a0672a5 */ /* 0x000fc4000f8e0006 */
[----:B------:R-:W-:-:S04]  /*7380*/  UIMAD UR9, UR10, UR13, UR9 ;  /* 0x0000000d0a0972a4 */ /* 0x000fc8000f8e0209 */
[----:B------:R-:W-:-:S04]  /*7390*/  UIADD3 UR23, UR7, UR9, URZ ;  /* 0x0000000907177290 */ /* 0x000fc8000fffe03f */
[----:B------:R-:W-:Y:S08]  /*73a0*/  @P1 BRA `(.L_x_2433) ;  /* 0x0000000000bc1947 */ /* 0x000ff00003800000 */
        /* <DEDUP_REMOVED lines=18> */
.L_x_2435:
[----:B------:R-:W-:Y:S05]  /*74d0*/  BSYNC B0 ;  /* 0x0000000000007941 */ /* 0x000fea0003800000 */
.L_x_2434:
        /* <DEDUP_REMOVED lines=19> */
.L_x_2437:
[----:B------:R-:W-:Y:S05]  /*7610*/  BSYNC B0 ;  /* 0x0000000000007941 */ /* 0x000fea0003800000 */
.L_x_2436:
[----:B------:R-:W-:Y:S06]  /*7620*/  BAR.ARV 0xa, 0xa0 ;  /* 0x0282800000007b1d */ /* 0x000fec0000002000 */
[----:B------:R-:W-:Y:S04]  /*7630*/  BSSY B0, `(.L_x_2438) ;  /* 0x0000003000007945 */ /* 0x000fe80003800000 */
[----:B------:R-:W-:Y:S05]  /*7640*/  @!P0 BRA `(.L_x_2439) ;  /* 0x0000000000048947 */ /* 0x000fea0003800000 */
[----:B------:R-:W-:-:S04]  /*7650*/  DEPBAR.LE SB0, 0x0 ;  /* 0x000080000000791a */ /* 0x000fc80000000000 */
.L_x_2439:
[----:B------:R-:W-:Y:S05]  /*7660*/  BSYNC B0 ;  /* 0x0000000000007941 */ /* 0x000fea0003800000 */
.L_x_2438:
[----:B------:R-:W-:Y:S06]  /*7670*/  BAR.ARV 0xb, 0xa0 ;  /* 0x02c2800000007b1d */ /* 0x000fec0000002000 */
[----:B------:R-:W-:Y:S01]  /*7680*/  UIADD3 UR12, UR8, 0x1, URZ ;  /* 0x00000001080c7890 */ /* 0x000fe2000fffe03f */
[----:B------:R-:W-:Y:S11]  /*7690*/  BRA `(.L_x_2440) ;  /* 0x0000000000047947 */ /* 0x000ff60003800000 */
.L_x_2433:
[----:B------:R-:W-:-:S05]  /*76a0*/  UMOV UR12, UR8 ;  /* 0x00000008000c7c82 */ /* 0x000fca0008000000 */
.L_x_2440:
[----:B------:R-:W-:-:S04]  /*76b0*/  UIADD3 UR4, UR8, 0x1, URZ ;  /* 0x0000000108047890 */ /* 0x000fc8000fffe03f */
[----:B------:R-:W-:-:S06]  /*76c0*/  UISETP.NE.AND UP0, UPT, UR5, UR4, UPT ;  /* 0x000000040500728c */ /* 0x000fcc000bf05270 */
[----:B------:R-:W-:-:S13]  /*76d0*/  PLOP3.LUT P1, PT, PT, PT, UP0, 0x80, 0x0 ;  /* 0x000000000000781c */ /* 0x000fda0003f2f008 */
[----:B------:R-:W-:Y:S05]  /*76e0*/  @!P1 BRA `(.L_x_2373) ;  /* 0x0000002800389947 */ /* 0x000fea0003800000 */
[----:B------:R-:W-:Y:S01]  /*76f0*/  ULDC.64 UR10, c[0x0][0x2c0] ;  /* 0x0000b000000a7ab9 */ /* 0x000fe20000000a00 */
[----:B------:R-:W-:Y:S02]  /*7700*/  UIADD3 UR19, UR9, UR7, URZ ;  /* 0x0000000709137290 */ /* 0x000fe4000fffe03f */
        /* <DEDUP_REMOVED lines=9> */
[----:B------:R-:W-:Y:S01]  /*77a0*/  UMOV UR4, URZ ;  /* 0x0000003f00047c82 */ /* 0x000fe20008000000 */
[----:B------:R-:W-:Y:S01]  /*77b0*/  ULDC.64 UR24, c[0x0][0x2c0] ;  /* 0x0000b00000187ab9 */ /* 0x000fe20000000a00 */
[----:B------:R-:W-:-:S09]  /*77c0*/  UMOV UR20, UR13 ;  /* 0x0000000d00147c82 */ /* 0x000fd20008000000 */
.L_x_2453:
        /* <DEDUP_REMOVED lines=9> */
[----:B------:R-:W-:-:S03]  /*7860*/  UMOV UR21, 0x400 ;  /* 0x0000040000157882 */ /* 0x000fc60000000000 */
        /* <DEDUP_REMOVED lines=10> */
.L_x_2442:
[----:B------:R-:W-:Y:S05]  /*7910*/  BSYNC B0 ;  /* 0x0000000000007941 */ /* 0x000fea0003800000 */
.L_x_2441:
        /* <DEDUP_REMOVED lines=13> */
.L_x_2444:
[----:B------:R-:W-:Y:S05]  /*79f0*/  BSYNC B0 ;  /* 0x0000000000007941 */ /* 0x000fea0003800000 */
.L_x_2443:
[----:B------:R-:W-:Y:S06]  /*7a00*/  BAR.ARV 0xa, 0xa0 ;  /* 0x0282800000007b1d */ /* 0x000fec0000002000 */
[----:B------:R-:W-:Y:S04]  /*7a10*/  BSSY B0, `(.L_x_2445) ;  /* 0x0000003000007945 */ /* 0x000fe80003800000 */
[----:B------:R-:W-:Y:S05]  /*7a20*/  @!P0 BRA `(.L_x_2446) ;  /* 0x0000000000048947 */ /* 0x000fea0003800000 */
[----:B------:R-:W-:-:S04]  /*7a30*/  DEPBAR.LE SB0, 0x0 ;  /* 0x000080000000791a */ /* 0x000fc80000000000 */
.L_x_2446:
[----:B------:R-:W-:Y:S05]  /*7a40*/  BSYNC B0 ;  /* 0x0000000000007941 */ /* 0x000fea0003800000 */
.L_x_2445:
        /* <DEDUP_REMOVED lines=13> */
.L_x_2448:
[----:B------:R-:W-:Y:S05]  /*7b20*/  BSYNC B0 ;  /* 0x0000000000007941 */ /* 0x000fea0003800000 */
.L_x_2447:
        /* <DEDUP_REMOVED lines=13> */
.L_x_2450:
[----:B------:R-:W-:Y:S05]  /*7c00*/  BSYNC B0 ;  /* 0x0000000000007941 */ /* 0x000fea0003800000 */
.L_x_2449:
[----:B------:R-:W-:Y:S01]  /*7c10*/  UIADD3 UR12, UR12, 0x2, URZ ;  /* 0x000000020c0c7890 */ /* 0x000fe2000fffe03f */
[----:B------:R-:W-:Y:S06]  /*7c20*/  BAR.ARV 0xa, 0xa0 ;  /* 0x0282800000007b1d */ /* 0x000fec0000002000 */
[----:B------:R-:W-:Y:S01]  /*7c30*/  UISETP.GE.AND UP0, UPT, UR12, UR5, UPT ;  /* 0x000000050c00728c */ /* 0x000fe2000bf06270 */
[----:B------:R-:W-:Y:S04]  /*7c40*/  BSSY B0, `(.L_x_2451) ;  /* 0x0000003000007945 */ /* 0x000fe80003800000 */
[----:B------:R-:W-:Y:S06]  /*7c50*/  @!P0 BRA `(.L_x_2452) ;  /* 0x0000000000048947 */ /* 0x000fec0003800000 */
[----:B------:R-:W-:-:S04]  /*7c60*/  DEPBAR.LE SB0, 0x0 ;  /* 0x000080000000791a */ /* 0x000fc80000000000 */
.L_x_2452:
[----:B------:R-:W-:Y:S05]  /*7c70*/  BSYNC B0 ;  /* 0x0000000000007941 */ /* 0x000fea0003800000 */
.L_x_2451:
[----:B------:R-:W-:Y:S06]  /*7c80*/  BAR.ARV 0xb, 0xa0 ;  /* 0x02c2800000007b1d */ /* 0x000fec0000002000 */
[----:B------:R-:W-:Y:S01]  /*7c90*/  PLOP3.LUT P1, PT, PT, PT, UP0, 0x80, 0x0 ;  /* 0x000000000000781c */ /* 0x000fe20003f2f008 */
[----:B------:R-:W-:Y:S02]  /*7ca0*/  UIADD3 UR20, UR20, 0x4000, URZ ;  /* 0x0000400014147890 */ /* 0x000fe4000fffe03f */
[----:B------:R-:W-:-:S10]  /*7cb0*/  UIADD3 UR4, UR4, 0x4000, URZ ;  /* 0x0000400004047890 */ /* 0x000fd4000fffe03f */
[----:B------:R-:W-:Y:S05]  /*7cc0*/  @!P1 BRA `(.L_x_2453) ;  /* 0xfffffff800c09947 */ /* 0x000fea000383ffff */
[----:B------:R-:W-:Y:S05]  /*7cd0*/  BRA `(.L_x_2373) ;  /* 0x0000002000bc7947 */ /* 0x000fea0003800000 */
.L_x_2430:
        /* <DEDUP_REMOVED lines=21> */
.L_x_2454:
[----:B------:R-:W-:Y:S01]  /*7e30*/  ULDC UR8, c[0x0][0xb44] ;  /* 0x0002d10000087ab9 */ /* 0x000fe20000000800 */
[----:B------:R-:W-:Y:S01]  /*7e40*/  UMOV UR11, UR7 ;  /* 0x00000007000b7c82 */ /* 0x000fe20008000000 */
[----:B------:R-:W-:-:S11]  /*7e50*/  UISETP.NE.AND UP0, UPT, UR8, 0x1, UPT ;  /* 0x000000010800788c */ /* 0x000fd6000bf05270 */
[----:B------:R-:W-:Y:S02]  /*7e60*/  @UP0 ULDC.64 UR12, c[0x0][0xb48] ;  /* 0x0002d200000c0ab9 */ /* 0x000fe40000000a00 */
[----:B------:R-:W-:-:S04]  /*7e70*/  UIMAD.WIDE.U32 UR4, UR7, UR12, URZ ;  /* 0x0000000c070472a5 */ /* 0x000fc8000f8e003f */
[----:B------:R-:W-:-:S04]  /*7e80*/  @UP0 USHF.R.U32.HI UR11, URZ, UR13, UR5 ;  /* 0x0000000d3f0b0299 */ /* 0x000fc80008011605 */
[----:B------:R-:W-:-:S12]  /*7e90*/  UIMAD UR4, UR11, UR8, URZ ;  /* 0x000000080b0472a4 */ /* 0x000fd8000f8e023f */
.L_x_2455:
[----:B------:R-:W-:Y:S01]  /*7ea0*/  ULDC UR8, c[0x0][0xb38] ;  /* 0x0002ce0000087ab9 */ /* 0x000fe20000000800 */
[----:B------:R-:W-:Y:S01]  /*7eb0*/  UIADD3 UR4, UR7, -UR4, URZ ;  /* 0x8000000407047290 */ /* 0x000fe2000fffe03f */
[----:B------:R-:W-:Y:S01]  /*7ec0*/  IMAD.MOV.U32 R11, RZ, RZ, 0x1 ;  /* 0x00000001ff0b7424 */ /* 0x000fe200078e00ff */
[----:B------:R-:W-:Y:S01]  /*7ed0*/  UISETP.NE.AND UP0, UPT, UR8, 0x1, UPT ;  /* 0x000000010800788c */ /* 0x000fe2000bf05270 */
[----:B------:R-:W-:Y:S01]  /*7ee0*/  IMAD.MOV.U32 R0, RZ, RZ, RZ ;  /* 0x000000ffff007224 */ /* 0x000fe200078e00ff */
[----:B------:R-:W-:Y:S02]  /*7ef0*/  ULDC UR5, c[0x0][0xb44] ;  /* 0x0002d10000057ab9 */ /* 0x000fe40000000800 */
[----:B------:R-:W-:-:S07]  /*7f00*/  UIMAD UR6, UR6, UR5, UR4 ;  /* 0x00000005060672a4 */ /* 0x000fce000f8e0204 */
        /* <DEDUP_REMOVED lines=9> */
[----:B------:R-:W-:Y:S01]  /*7fa0*/  USHF.L.U32 UR11, UR11, 0x7, URZ ;  /* 0x000000070b0b7899 */ /* 0x000fe2000800063f */
[----:B------:R-:W-:Y:S01]  /*7fb0*/  ULDC UR5, c[0x0][0x280] ;  /* 0x0000a00000057ab9 */ /* 0x000fe20000000800 */
[----:B------:R-:W-:Y:S01]  /*7fc0*/  ULDC UR4, c[0x0][0x290] ;  /* 0x0000a40000047ab9 */ /* 0x000fe20000000800 */
[----:B------:R-:W-:Y:S01]  /*7fd0*/  ULDC UR6, c[0x0][0x74c] ;  /* 0x0001d30000067ab9 */ /* 0x000fe20000000800 */
[----:B------:R-:W-:-:S04]  /*7fe0*/  UIADD3 UR4, -UR4, UR11, UR5 ;  /* 0x0000000b04047290 */ /* 0x000fc8000fffe105 */
[----:B------:R-:W-:Y:S02]  /*7ff0*/  UIADD3 UR4, UR4, -UR6, URZ ;  /* 0x8000000604047290 */ /* 0x000fe4000fffe03f */
[----:B------:R-:W-:Y:S02]  /*8000*/  UIADD3 UR6, UR5, 0x3f, URZ ;  /* 0x0000003f05067890 */ /* 0x000fe4000fffe03f */
[----:B------:R-:W-:Y:S02]  /*8010*/  USHF.R.S32.HI UR5, URZ, 0x1f, UR4 ;  /* 0x0000001f3f057899 */ /* 0x000fe40008011404 */
[----:B------:R-:W-:Y:S02]  /*8020*/  USHF.R.S32.HI UR7, URZ, 0x1f, UR6 ;  /* 0x0000001f3f077899 */ /* 0x000fe40008011406 */
[----:B------:R-:W-:Y:S02]  /*8030*/  ULEA.HI UR5, UR5, UR4, URZ, 0x6 ;  /* 0x0000000405057291 */ /* 0x000fe4000f8f303f */
[----:B------:R-:W-:-:S02]  /*8040*/  ULEA.HI UR4, UR7, UR6, URZ, 0x6 ;  /* 0x0000000607047291 */ /* 0x000fc4000f8f303f */
[----:B------:R-:W-:Y:S02]  /*8050*/  USHF.R.S32.HI UR5, URZ, 0x6, UR5 ;  /* 0x000000063f057899 */ /* 0x000fe40008011405 */
[----:B------:R-:W-:-:S04]  /*8060*/  USHF.R.S32.HI UR4, URZ, 0x6, UR4 ;  /* 0x000000063f047899 */ /* 0x000fc80008011404 */
[----:B------:R-:W-:-:S04]  /*8070*/  VIMNMX R4, RZ, UR5, !PT ;  /* 0x00000005ff047c48 */ /* 0x000fc8000ffe0100 */
[----:B------:R-:W-:-:S13]  /*8080*/  ISETP.LT.AND P0, PT, R4, UR4, PT ;  /* 0x0000000404007c0c */ /* 0x000fda000bf01270 */
[----:B------:R-:W-:Y:S05]  /*8090*/  @!P0 BRA `(.L_x_2456) ;  /* 0x0000001c00388947 */ /* 0x000fea0003800000 */
[----:B------:R-:W-:Y:S01]  /*80a0*/  USHF.R.S32.HI UR5, URZ, 0x1f, UR20 ;  /* 0x0000001f3f057899 */ /* 0x000fe20008011414 */
[----:B------:R-:W-:Y:S01]  /*80b0*/  BSSY B0, `(.L_x_2456) ;  /* 0x00001cc000007945 */ /* 0x000fe20003800000 */
[----:B------:R-:W-:Y:S01]  /*80c0*/  ULDC.64 UR6, c[0x0][0x718] ;  /* 0x0001c60000067ab9 */ /* 0x000fe20000000a00 */
[----:B------:R-:W-:Y:S01]  /*80d0*/  ULDC.64 UR14, c[0x0][0x730] ;  /* 0x0001cc00000e7ab9 */ /* 0x000fe20000000a00 */
[----:B------:R-:W-:Y:S01]  /*80e0*/  UIMAD.WIDE.U32 UR8, UR20, UR6, URZ ;  /* 0x00000006140872a5 */ /* 0x000fe2000f8e003f */
[----:B------:R-:W-:Y:S01]  /*80f0*/  IMAD.MOV.U32 R0, RZ, RZ, RZ ;  /* 0x000000ffff007224 */ /* 0x000fe200078e00ff */
[----:B------:R-:W-:Y:S02]  /*8100*/  UIMAD UR6, UR5, UR6, URZ ;  /* 0x00000006050672a4 */ /* 0x000fe4000f8e023f */
[----:B------:R-:W-:Y:S02]  /*8110*/  UIMAD UR5, UR5, UR14, URZ ;  /* 0x0000000e050572a4 */ /* 0x000fe4000f8e023f */
[----:B------:R-:W-:-:S02]  /*8120*/  UIMAD UR6, UR20, UR7, UR6 ;  /* 0x00000007140672a4 */ /* 0x000fc4000f8e0206 */
[----:B------:R-:W-:Y:S01]  /*8130*/  UIMAD UR10, UR20, UR15, UR5 ;  /* 0x0000000f140a72a4 */ /* 0x000fe2000f8e0205 */
[----:B------:R-:W-:Y:S01]  /*8140*/  ULDC UR7, c[0x0][0x2e8] ;  /* 0x0000ba0000077ab9 */ /* 0x000fe20000000800 */
[----:B------:R-:W-:Y:S02]  /*8150*/  USHF.R.S32.HI UR5, URZ, 0x1f, UR21 ;  /* 0x0000001f3f057899 */ /* 0x000fe40008011415 */
[----:B------:R-:W-:Y:S01]  /*8160*/  UISETP.NE.AND UP0, UPT, UR7, 0x1, UPT ;  /* 0x000000010700788c */ /* 0x000fe2000bf05270 */
[----:B------:R-:W-:Y:S01]  /*8170*/  ULDC.64 UR22, c[0x0][0x720] ;  /* 0x0001c80000167ab9 */ /* 0x000fe20000000a00 */
[----:B------:R-:W-:Y:S01]  /*8180*/  ELECT P0, URZ, PT ;  /* 0x00000000003f782f */ /* 0x000fe20003800000 */
[----:B------:R-:W-:Y:S02]  /*8190*/  UIMAD UR7, UR5, UR22, URZ ;  /* 0x00000016050772a4 */ /* 0x000fe4000f8e023f */
[----:B------:R-:W-:Y:S02]  /*81a0*/  UIADD3 UR9, UR9, UR6, URZ ;  /* 0x0000000609097290 */ /* 0x000fe4000fffe03f */
[----:B------:R-:W-:-:S02]  /*81b0*/  UIMAD.WIDE.U32 UR12, UR20, UR14, URZ ;  /* 0x0000000e140c72a5 */ /* 0x000fc4000f8e003f */
[----:B------:R-:W-:Y:S01]  /*81c0*/  UIMAD UR6, UR21, UR23, UR7 ;  /* 0x00000017150672a4 */ /* 0x000fe2000f8e0207 */
[----:B------:R-:W-:Y:S01]  /*81d0*/  ULDC.64 UR14, c[0x0][0x738] ;  /* 0x0001ce00000e7ab9 */ /* 0x000fe20000000a00 */
[----:B------:R-:W-:Y:S02]  /*81e0*/  UIMAD.WIDE.U32 UR22, UR21, UR22, UR8 ;  /* 0x00000016151672a5 */ /* 0x000fe4000f8e0008 */
[----:B------:R-:W-:Y:S02]  /*81f0*/  UIMAD UR5, UR5, UR14, URZ ;  /* 0x0000000e050572a4 */ /* 0x000fe4000f8e023f */
[----:B------:R-:W-:Y:S01]  /*8200*/  UIADD3 UR13, UR13, UR10, URZ ;  /* 0x0000000a0d0d7290 */ /* 0x000fe2000fffe03f */
[----:B------:R-:W-:Y:S01]  /*8210*/  @UP0 ULDC UR8, c[0x0][0x2ec] ;  /* 0x0000bb0000080ab9 */ /* 0x000fe20000000800 */
[----:B------:R-:W-:Y:S02]  /*8220*/  UIMAD UR5, UR21, UR15, UR5 ;  /* 0x0000000f150572a4 */ /* 0x000fe4000f8e0205 */
[----:B------:R-:W-:-:S02]  /*8230*/  UIMAD.WIDE.U32 UR8, UR20, UR8, URZ ;  /* 0x00000008140872a5 */ /* 0x000fc4000f8e003f */
[----:B------:R-:W-:Y:S01]  /*8240*/  UIMAD.WIDE.U32 UR14, UR21, UR14, UR12 ;  /* 0x0000000e150e72a5 */ /* 0x000fe2000f8e000c */
[----:B------:R-:W-:Y:S02]  /*8250*/  @UP0 ULDC UR7, c[0x0][0x2f0] ;  /* 0x0000bc0000070ab9 */ /* 0x000fe40000000800 */
[----:B------:R-:W-:Y:S01]  /*8260*/  UMOV UR12, UR20 ;  /* 0x00000014000c7c82 */ /* 0x000fe20008000000 */
        /* <DEDUP_REMOVED lines=9> */
.L_x_2486:
        /* <DEDUP_REMOVED lines=15> */
.L_x_2459:
        /* <DEDUP_REMOVED lines=55> */
[----:B------:R-:W-:Y:S01]  /*8760*/  UMOV UR41, UR9 ;  /* 0x0000000900297c82 */ /* 0x000fe20008000000 */
[----:B------:R-:W-:Y:S01]  /*8770*/  R2UR UR47, R0 ;  /* 0x00000000002f72ca */ /* 0x000fe200000e0000 */
[----:B------:R-:W-:-:S04]  /*8780*/  IMAD.U32 R0, RZ, RZ, UR4 ;  /* 0x00000004ff007e24 */ /* 0x000fc8000f8e00ff */
[----:B------:R-:W-:-:S05]  /*8790*/  VIADD R6, R0, 0xffffffff ;  /* 0xffffffff00067836 */ /* 0x000fca0000000000 */
[----:B------:R-:W-:Y:S01]  /*87a0*/  ISETP.GE.AND P1, PT, R4, R6, PT ;  /* 0x000000060400720c */ /* 0x000fe20003f26270 */
[----:B------:R-:W-:Y:S01]  /*87b0*/  UTMALDG.4D [UR16], [UR34], desc[UR36] ;  /* 0x00002410220075b4 */ /* 0x000fe20008019000 */
[----:B------:R-:W-:Y:S01]  /*87c0*/  UTMALDG.4D [UR24], [UR34], desc[UR36] ;  /* 0x00002418220075b4 */ /* 0x000fe20008019000 */
[----:B------:R1:W-:Y:S01]  /*87d0*/  UBLKCP.S.G [UR50], [UR32], UR7 ;  /* 0x00000032200073ba */ /* 0x0003e20008000207 */
[----:B------:R2:W-:Y:S01]  /*87e0*/  SYNCS.ARRIVE.TRANS64 RZ, [R16+URZ+0x30800], R5 ;  /* 0x0308000510ff79a7 */ /* 0x0005e2000800003f */
[----:B------:R2:W-:Y:S01]  /*87f0*/  UTMALDG.4D [UR8], [UR30], desc[UR48] ;  /* 0x000030081e0075b4 */ /* 0x0005e20008019000 */
[----:B-1----:R-:W-:Y:S01]  /*8800*/  UIADD3 UR32, UR8, 0x8000, URZ ;  /* 0x0000800008207890 */ /* 0x002fe2000fffe03f */
        /* <DEDUP_REMOVED lines=12> */
[----:B--2---:R-:W-:Y:S05]  /*88d0*/  @P1 BRA `(.L_x_2460) ;  /* 0x00000010004c1947 */ /* 0x004fea0003800000 */
        /* <DEDUP_REMOVED lines=10> */
[----:B------:R2:W-:Y:S01]  /*8980*/  STL [R1], R5 ;  /* 0x0000000501007387 */ /* 0x0005e20000100800 */
[----:B-1----:R-:W-:Y:S01]  /*8990*/  LOP3.LUT R6, R6, 0x1f, RZ, 0xc0, !PT ;  /* 0x0000001f06067812 */ /* 0x002fe200078ec0ff */
[----:B------:R-:W-:Y:S06]  /*89a0*/  @!P1 BRA `(.L_x_2461) ;  /* 0x0000000800b09947 */ /* 0x000fec0003800000 */
[----:B------:R-:W-:Y:S01]  /*89b0*/  R2UR UR8, R5 ;  /* 0x00000000050872ca */ /* 0x000fe200000e0000 */
[----:B------:R-:W-:Y:S02]  /*89c0*/  IMAD.MOV.U32 R0, RZ, RZ, R4 ;  /* 0x000000ffff007224 */ /* 0x000fe400078e0004 */
[----:B------:R-:W-:-:S10]  /*89d0*/  IMAD.MOV.U32 R11, RZ, RZ, 0x1 ;  /* 0x00000001ff0b7424 */ /* 0x000fd400078e00ff */
[----:B------:R-:W-:-:S06]  /*89e0*/  UIADD3 UR7, UR7, -UR8, URZ ;  /* 0x8000000807077290 */ /* 0x000fcc000fffe03f */
[----:B------:R-:W-:-:S07]  /*89f0*/  IMAD.U32 R20, RZ, RZ, UR7 ;  /* 0x00000007ff147e24 */ /* 0x000fce000f8e00ff */
.L_x_2470:
[----:B--234-:R-:W-:-:S04]  /*8a00*/  SHF.L.U32 R21, R11, 0x1f, RZ ;  /* 0x0000001f0b157819 */ /* 0x01cfc800000006ff */
[----:B------:R-:W1:Y:S02]  /*8a10*/  SYNCS.PHASECHK.TRANS64.TRYWAIT P1, [R16+URZ+0x30840], R21 ;  /* 0x03084015100075a7 */ /* 0x000e64000802017f */
[----:B-1----:R-:W-:Y:S05]  /*8a20*/  @!P1 BRA `(.L_x_2462) ;  /* 0x0000001400e89947 */ /* 0x002fea0003800000 */
.L_x_2487:
[----:B------:R-:W-:Y:S05]  /*8a30*/  @P0 BRA `(.L_x_2463) ;  /* 0x0000000000140947 */ /* 0x000fea0003800000 */
[----:B------:R-:W-:Y:S01]  /*8a40*/  ISETP.NE.AND P1, PT, R6, RZ, PT ;  /* 0x000000ff0600720c */ /* 0x000fe20003f25270 */
[----:B------:R-:W-:-:S04]  /*8a50*/  IMAD.MOV.U32 R3, RZ, RZ, 0x4100 ;  /* 0x00004100ff037424 */ /* 0x000fc800078e00ff */
[----:B------:R3:W-:Y:S08]  /*8a60*/  SYNCS.ARRIVE.TRANS64 RZ, [R16+URZ+0x30830], R3 ;  /* 0x0308300310ff79a7 */ /* 0x0007f0000800003f */
[----:B------:R-:W-:Y:S05]  /*8a70*/  @!P1 BRA `(.L_x_2463) ;  /* 0x0000000000049947 */ /* 0x000fea0003800000 */
[----:B------:R-:W-:Y:S01]  /*8a80*/  BPT.TRAP 0x1 ;  /* 0x000000040000795c */ /* 0x000fe20000300000 */
.L_x_2463:
        /* <DEDUP_REMOVED lines=36> */
.L_x_2488:
[----:B------:R-:W-:Y:S05]  /*8cd0*/  @P0 BRA `(.L_x_2465) ;  /* 0x0000000000140947 */ /* 0x000fea0003800000 */
[----:B------:R-:W-:Y:S01]  /*8ce0*/  ISETP.NE.AND P1, PT, R6, RZ, PT ;  /* 0x000000ff0600720c */ /* 0x000fe20003f25270 */
[----:B------:R-:W-:-:S04]  /*8cf0*/  IMAD.MOV.U32 R2, RZ, RZ, 0x4100 ;  /* 0x00004100ff027424 */ /* 0x000fc800078e00ff */
[----:B------:R3:W-:Y:S08]  /*8d00*/  SYNCS.ARRIVE.TRANS64 RZ, [R16+URZ+0x30818], R2 ;  /* 0x0308180210ff79a7 */ /* 0x0007f0000800003f */
[----:B------:R-:W-:Y:S05]  /*8d10*/  @!P1 BRA `(.L_x_2465) ;  /* 0x0000000000049947 */ /* 0x000fea0003800000 */
[----:B------:R-:W-:Y:S01]  /*8d20*/  BPT.TRAP 0x1 ;  /* 0x000000040000795c */ /* 0x000fe20000300000 */
.L_x_2465:
        /* <DEDUP_REMOVED lines=36> */
.L_x_2489:
[----:B------:R-:W-:Y:S05]  /*8f70*/  @P0 BRA `(.L_x_2467) ;  /* 0x0000000000140947 */ /* 0x000fea0003800000 */
[----:B------:R-:W-:Y:S01]  /*8f80*/  ISETP.NE.AND P1, PT, R6, RZ, PT ;  /* 0x000000ff0600720c */ /* 0x000fe20003f25270 */
[----:B-123--:R-:W-:-:S04]  /*8f90*/  IMAD.MOV.U32 R21, RZ, RZ, 0x4100 ;  /* 0x00004100ff157424 */ /* 0x00efc800078e00ff */
[----:B------:R4:W-:Y:S08]  /*8fa0*/  SYNCS.ARRIVE.TRANS64 RZ, [R16+URZ+0x30838], R21 ;  /* 0x0308381510ff79a7 */ /* 0x0009f0000800003f */
[----:B------:R-:W-:Y:S05]  /*8fb0*/  @!P1 BRA `(.L_x_2467) ;  /* 0x0000000000049947 */ /* 0x000fea0003800000 */
[----:B------:R-:W-:Y:S01]  /*8fc0*/  BPT.TRAP 0x1 ;  /* 0x000000040000795c */ /* 0x000fe20000300000 */
.L_x_2467:
        /* <DEDUP_REMOVED lines=31> */
.L_x_2491:
[----:B------:R-:W-:Y:S05]  /*91c0*/  @P0 BRA `(.L_x_2469) ;  /* 0x0000000000140947 */ /* 0x000fea0003800000 */
[----:B------:R-:W-:Y:S01]  /*91d0*/  ISETP.NE.AND P1, PT, R6, RZ, PT ;  /* 0x000000ff0600720c */ /* 0x000fe20003f25270 */
[----:B------:R-:W-:-:S04]  /*91e0*/  IMAD.MOV.U32 R5, RZ, RZ, 0x4100 ;  /* 0x00004100ff057424 */ /* 0x000fc800078e00ff */
[----:B------:R1:W-:Y:S08]  /*91f0*/  SYNCS.ARRIVE.TRANS64 RZ, [R16+URZ+0x30810], R5 ;  /* 0x0308100510ff79a7 */ /* 0x0003f0000800003f */
[----:B------:R-:W-:Y:S05]  /*9200*/  @!P1 BRA `(.L_x_2469) ;  /* 0x0000000000049947 */ /* 0x000fea0003800000 */
[----:B------:R-:W-:Y:S01]  /*9210*/  BPT.TRAP 0x1 ;  /* 0x000000040000795c */ /* 0x000fe20000300000 */
.L_x_2469:
        /* <DEDUP_REMOVED lines=37> */
.L_x_2461:
[----:B--2---:R-:W2:Y:S01]  /*9470*/  LDL.LU R5, [R1] ;  /* 0x0000000001057983 */ /* 0x004ea20000300800 */
[----:B------:R-:W-:-:S04]  /*9480*/  IMAD.U32 R4, RZ, RZ, UR4 ;  /* 0x00000004ff047e24 */ /* 0x000fc8000f8e00ff */
[----:B------:R-:W-:Y:S01]  /*9490*/  VIADD R4, R4, 0xffffffff ;  /* 0xffffffff04047836 */ /* 0x000fe20000000000 */
[----:B--2---:R-:W-:-:S13]  /*94a0*/  ISETP.NE.AND P1, PT, R5, RZ, PT ;  /* 0x000000ff0500720c */ /* 0x004fda0003f25270 */
[----:B------:R-:W-:Y:S05]  /*94b0*/  @!P1 BRA `(.L_x_2460) ;  /* 0x0000000400549947 */ /* 0x000fea0003800000 */
[----:B------:R-:W-:-:S04]  /*94c0*/  SHF.L.U32 R13, R11, 0x1f, RZ ;  /* 0x0000001f0b0d7819 */ /* 0x000fc800000006ff */
[----:B------:R-:W1:Y:S02]  /*94d0*/  SYNCS.PHASECHK.TRANS64.TRYWAIT P1, [R16+URZ+0x30840], R13 ;  /* 0x0308400d100075a7 */ /* 0x000e64000802017f */
[----:B-1----:R-:W-:Y:S05]  /*94e0*/  @!P1 BRA `(.L_x_2471) ;  /* 0x0000000c008c9947 */ /* 0x002fea0003800000 */
.L_x_2492:
[----:B------:R-:W-:Y:S05]  /*94f0*/  @P0 BRA `(.L_x_2472) ;  /* 0x0000000000140947 */ /* 0x000fea0003800000 */
[----:B------:R-:W-:Y:S01]  /*9500*/  ISETP.NE.AND P1, PT, R6, RZ, PT ;  /* 0x000000ff0600720c */ /* 0x000fe20003f25270 */
[----:B------:R-:W-:-:S04]  /*9510*/  IMAD.MOV.U32 R5, RZ, RZ, 0x4100 ;  /* 0x00004100ff057424 */ /* 0x000fc800078e00ff */
[----:B------:R2:W-:Y:S08]  /*9520*/  SYNCS.ARRIVE.TRANS64 RZ, [R16+URZ+0x30830], R5 ;  /* 0x0308300510ff79a7 */ /* 0x0005f0000800003f */
[----:B------:R-:W-:Y:S05]  /*9530*/  @!P1 BRA `(.L_x_2472) ;  /* 0x0000000000049947 */ /* 0x000fea0003800000 */
[----:B------:R-:W-:Y:S01]  /*9540*/  BPT.TRAP 0x1 ;  /* 0x000000040000795c */ /* 0x000fe20000300000 */
.L_x_2472:
[----:B--2---:R-:W2:Y:S01]  /*9550*/  LDC.64 R4, c[0x0][0x728] ;  /* 0x0001ca00ff047b82 */ /* 0x004ea20000000a00 */
        /* <DEDUP_REMOVED lines=30> */
[----:B------:R-:W5:Y:S02]  /*9740*/  SYNCS.PHASECHK.TRANS64.TRYWAIT P1, [R16+URZ+0x30828], R13 ;  /* 0x0308280d100075a7 */ /* 0x000f64000802017f */
[----:B--2--5:R-:W-:Y:S05]  /*9750*/  @!P1 BRA `(.L_x_2473) ;  /* 0x0000000c00049947 */ /* 0x024fea0003800000 */
.L_x_2493:
[----:B------:R-:W-:Y:S05]  /*9760*/  @P0 BRA `(.L_x_2474) ;  /* 0x0000000000140947 */ /* 0x000fea0003800000 */
[----:B------:R-:W-:Y:S01]  /*9770*/  ISETP.NE.AND P0, PT, R6, RZ, PT ;  /* 0x000000ff0600720c */ /* 0x000fe20003f05270 */
[----:B------:R-:W-:-:S04]  /*9780*/  IMAD.MOV.U32 R5, RZ, RZ, 0x4100 ;  /* 0x00004100ff057424 */ /* 0x000fc800078e00ff */
[----:B------:R1:W-:Y:S08]  /*9790*/  SYNCS.ARRIVE.TRANS64 RZ, [R16+URZ+0x30818], R5 ;  /* 0x0308180510ff79a7 */ /* 0x0003f0000800003f */
[----:B------:R-:W-:Y:S05]  /*97a0*/  @!P0 BRA `(.L_x_2474) ;  /* 0x0000000000048947 */ /* 0x000fea0003800000 */
[----:B------:R-:W-:Y:S01]  /*97b0*/  BPT.TRAP 0x1 ;  /* 0x000000040000795c */ /* 0x000fe20000300000 */
.L_x_2474:
        /* <DEDUP_REMOVED lines=10> */
[----:B------:R-:W-:-:S02]  /*9860*/  IMAD.U32 R6, RZ, RZ, UR4 ;  /* 0x00000004ff067e24 */ /* 0x000fc4000f8e00ff */
[----:B------:R-:W-:Y:S01]  /*9870*/  IMAD.MOV.U32 R19, RZ, RZ, 0x1 ;  /* 0x00000001ff137424 */ /* 0x000fe200078e00ff */
[----:B------:R-:W-:Y:S01]  /*9880*/  UIADD3 UR27, UR27, 0x40, URZ ;  /* 0x000000401b1b7890 */ /* 0x000fe2000fffe03f */
[----:B------:R-:W-:-:S03]  /*9890*/  VIADD R6, R6, 0xffffffff ;  /* 0xffffffff06067836 */ /* 0x000fc60000000000 */
[----:B------:R-:W-:Y:S02]  /*98a0*/  UIADD3 UR8, UP0, UR27, UR22, URZ ;  /* 0x000000161b087290 */ /* 0x000fe4000ff1e03f */
[----:B------:R-:W-:Y:S02]  /*98b0*/  UIADD3 UR24, UR32, 0x1c000, URZ ;  /* 0x0001c00020187890 */ /* 0x000fe4000fffe03f */
[----:B------:R-:W-:Y:S02]  /*98c0*/  ULEA.HI.X.SX32 UR7, UR27, UR7, 0x1, UP0 ;  /* 0x000000071b077291 */ /* 0x000fe400080f0e3f */
[----:B-1----:R-:W-:Y:S01]  /*98d0*/  IMAD.U32 R5, RZ, RZ, UR8 ;  /* 0x00000008ff057e24 */ /* 0x002fe2000f8e00ff */
        /* <DEDUP_REMOVED lines=9> */
[----:B------:R-:W-:Y:S01]  /*9970*/  R2UR UR34, R10 ;  /* 0x000000000a2272ca */ /* 0x000fe200000e0000 */
[----:B------:R-:W-:Y:S01]  /*9980*/  UMOV UR19, UR27 ;  /* 0x0000001b00137c82 */ /* 0x000fe20008000000 */
[----:B------:R-:W-:Y:S01]  /*9990*/  R2UR UR35, R9 ;  /* 0x00000000092372ca */ /* 0x000fe200000e0000 */
[----:B------:R-:W-:Y:S01]  /*99a0*/  UMOV UR33, UR25 ;  /* 0x0000001900217c82 */ /* 0x000fe20008000000 */
[----:B------:R-:W-:Y:S01]  /*99b0*/  UMOV UR7, 0x10 ;  /* 0x0000001000077882 */ /* 0x000fe20000000000 */
[----:B------:R1:W-:Y:S01]  /*99c0*/  UTMALDG.4D [UR24], [UR8], desc[UR30] ;  /* 0x00001e18080075b4 */ /* 0x0003e20008019000 */
[----:B------:R-:W-:Y:S01]  /*99d0*/  IMAD.MOV.U32 R4, RZ, RZ, R6 ;  /* 0x000000ffff047224 */ /* 0x000fe200078e0006 */
[----:B------:R1:W-:Y:S08]  /*99e0*/  UTMALDG.4D [UR16], [UR8], desc[UR30] ;  /* 0x00001e10080075b4 */ /* 0x0003f00008019000 */
[----:B------:R1:W-:Y:S02]  /*99f0*/  UBLKCP.S.G [UR32], [UR34], UR7 ;  /* 0x00000020220073ba */ /* 0x0003e40008000207 */
[----:B-1----:R-:W-:Y:S01]  /*9a00*/  NOP ;  /* 0x0000000000007918 */ /* 0x002fe20000000000 */
.L_x_2460:
[----:B------:R-:W1:Y:S01]  /*9a10*/  S2R R0, SR_TID.X ;  /* 0x0000000000007919 */ /* 0x000e620000002100 */
[----:B------:R-:W-:Y:S01]  /*9a20*/  IMAD R3, R19, 0x8, R16 ;  /* 0x0000000813037824 */ /* 0x000fe200078e0210 */
[----:B-1----:R-:W-:Y:S02]  /*9a30*/  LOP3.LUT R2, R0, 0x7f, RZ, 0xc0, !PT ;  /* 0x0000007f00027812 */ /* 0x002fe400078ec0ff */
[----:B------:R-:W-:Y:S02]  /*9a40*/  SHF.L.U32 R0, R11, 0x1f, RZ ;  /* 0x0000001f0b007819 */ /* 0x000fe400000006ff */
[----:B------:R-:W-:Y:S02]  /*9a50*/  ISETP.NE.AND P1, PT, R2, RZ, PT ;  /* 0x000000ff0200720c */ /* 0x000fe40003f25270 */
[----:B------:R-:W1:Y:S02]  /*9a60*/  SYNCS.PHASECHK.TRANS64.TRYWAIT P0, [R3+URZ+0x30840], R0 ;  /* 0x03084000030075a7 */ /* 0x000e64000800017f */
[----:B-1----:R-:W-:Y:S09]  /*9a70*/  @!P0 BRA `(.L_x_2475) ;  /* 0x0000000800508947 */ /* 0x002ff20003800000 */
.L_x_2494:
[----:B------:R-:W-:Y:S05]  /*9a80*/  @P1 BRA `(.L_x_2476) ;  /* 0x0000000000181947 */ /* 0x000fea0003800000 */
[----:B------:R-:W1:Y:S01]  /*9a90*/  S2R R2, SR_TID.X ;  /* 0x0000000000027919 */ /* 0x000e620000002100 */
[----:B------:R-:W-:-:S04]  /*9aa0*/  IMAD.MOV.U32 R0, RZ, RZ, 0x4100 ;  /* 0x00004100ff007424 */ /* 0x000fc800078e00ff */
[----:B------:R1:W-:Y:S02]  /*9ab0*/  SYNCS.ARRIVE.TRANS64 RZ, [R3+URZ+0x30830], R0 ;  /* 0x0308300003ff79a7 */ /* 0x0003e4000800003f */
[----:B-1----:R-:W-:-:S13]  /*9ac0*/  LOP3.LUT P0, RZ, R2, 0x1f, RZ, 0xc0, !PT ;  /* 0x0000001f02ff7812 */ /* 0x002fda000780c0ff */
[----:B------:R-:W-:Y:S05]  /*9ad0*/  @!P0 BRA `(.L_x_2476) ;  /* 0x0000000000048947 */ /* 0x000fea0003800000 */
[----:B------:R-:W-:Y:S01]  /*9ae0*/  BPT.TRAP 0x1 ;  /* 0x000000040000795c */ /* 0x000fe20000300000 */
.L_x_2476:
[----:B------:R-:W-:Y:S01]  /*9af0*/  R2UR UR27, R4 ;  /* 0x00000000041b72ca */ /* 0x000fe200000e0000 */
        /* <DEDUP_REMOVED lines=39> */
.L_x_2457:
[----:B------:R-:W-:Y:S05]  /*9d70*/  BSYNC B0 ;  /* 0x0000000000007941 */ /* 0x000fea0003800000 */
.L_x_2456:
[----:B------:R-:W-:-:S03]  /*9d80*/  UMOV UR7, 0xffffffff ;  /* 0xffffffff00077882 */ /* 0x000fc60000000000 */
[----:B------:R-:W-:Y:S05]  /*9d90*/  BRA.DIV UR7, `(.L_x_2477) ;  /* 0x00000006079c7947 */ /* 0x000fea000b800000 */
[----:B------:R-:W-:-:S13]  /*9da0*/  ELECT P6, URZ, PT ;  /* 0x00000000003f782f */ /* 0x000fda00038c0000 */
.L_x_2497:
[----:B------:R-:W-:Y:S05]  /*9db0*/  @!P6 BRA `(.L_x_2373) ;  /* 0x000000000084e947 */ /* 0x000fea0003800000 */
[----:B------:R-:W-:-:S06]  /*9dc0*/  ULOP3.LUT UR7, UR38, 0x2, URZ, 0xfc, !UPT ;  /* 0x0000000226077892 */ /* 0x000fcc000f8efc3f */
[----:B------:R-:W-:-:S05]  /*9dd0*/  IMAD.U32 R2, RZ, RZ, UR7 ;  /* 0x00000007ff027e24 */ /* 0x000fca000f8e00ff */
[----:B------:R-:W-:-:S13]  /*9de0*/  ISETP.NE.AND P2, PT, R2, 0x3, PT ;  /* 0x000000030200780c */ /* 0x000fda0003f45270 */
[----:B------:R-:W-:Y:S05]  /*9df0*/  @!P2 BRA `(.L_x_2478) ;  /* 0x000000000004a947 */ /* 0x000fea0003800000 */
[----:B------:R-:W-:Y:S01]  /*9e00*/  BPT.TRAP 0x1 ;  /* 0x000000040000795c */ /* 0x000fe20000300000 */
.L_x_2478:
        /* <DEDUP_REMOVED lines=15> */
.L_x_2498:
[----:B------:R-:W2:Y:S02]  /*9f00*/  SYNCS.PHASECHK.TRANS64.TRYWAIT P0, [R3+URZ], R2 ;  /* 0x00000002030075a7 */ /* 0x000ea4000800017f */
[----:B--2---:R-:W-:Y:S05]  /*9f10*/  @!P0 BRA `(.L_x_2480) ;  /* 0x0000000400708947 */ /* 0x004fea0003800000 */
.L_x_2499:
[----:B------:R-:W-:Y:S05]  /*9f20*/  @!P2 BRA `(.L_x_2481) ;  /* 0x000000000004a947 */ /* 0x000fea0003800000 */
[----:B------:R-:W-:Y:S01]  /*9f30*/  BPT.TRAP 0x1 ;  /* 0x000000040000795c */ /* 0x000fe20000300000 */
.L_x_2481:
[----:B--2---:R-:W-:-:S04]  /*9f40*/  VIADD R3, R7, 0x30840 ;  /* 0x0003084007037836 */ /* 0x004fc80000000000 */
[----:B------:R-:W-:-:S04]  /*9f50*/  IMAD R0, R0, 0x8, R3 ;  /* 0x0000000800007824 */ /* 0x000fc800078e0203 */
[----:B------:R-:W2:Y:S02]  /*9f60*/  SYNCS.PHASECHK.TRANS64.TRYWAIT P0, [R0+URZ], R5 ;  /* 0x00000005000075a7 */ /* 0x000ea4000800017f */
[----:B--2---:R-:W-:Y:S05]  /*9f70*/  @!P0 BRA `(.L_x_2482) ;  /* 0x00000004006c8947 */ /* 0x004fea0003800000 */
.L_x_2500:
[----:B------:R-:W-:-:S07]  /*9f80*/  IMAD R3, R4, 0x8, R3 ;  /* 0x0000000804037824 */ /* 0x000fce00078e0203 */
.L_x_2483:
[----:B---3--:R3:W4:Y:S02]  /*9f90*/  SYNCS.PHASECHK.TRANS64.TRYWAIT P0, [R3+URZ], R2 ;  /* 0x00000002030075a7 */ /* 0x008724000800017f */
[----:B----4-:R-:W-:Y:S05]  /*9fa0*/  @!P0 NANOSLEEP.SYNCS 0x989680 ;  /* 0x009896800000895d */ /* 0x010fea0003900000 */
[----:B------:R-:W4:Y:S02]  /*9fb0*/  @!P0 SYNCS.PHASECHK.TRANS64 P0, [R3+URZ], R2 ;  /* 0x00000002030085a7 */ /* 0x000f24000800007f */
[----:B----4-:R-:W-:Y:S05]  /*9fc0*/  @!P0 BRA `(.L_x_2483) ;  /* 0xfffffffc00f08947 */ /* 0x010fea000383ffff */
.L_x_2373:
[----:B------:R-:W-:Y:S05]  /*9fd0*/  BSYNC B6 ;  /* 0x0000000000067941 */ /* 0x000fea0003800000 */
.L_x_2368:
[----:B------:R-:W-:Y:S05]  /*9fe0*/  EXIT ;  /* 0x000000000000794d */ /* 0x000fea0003800000 */
.L_x_2379:
[----:B------:R-:W-:Y:S02]  /*9ff0*/  IMAD.MOV.U32 R12, RZ, RZ, RZ ;  /* 0x000000ffff0c7224 */ /* 0x000fe400078e00ff */
[----:B------:R-:W-:Y:S02]  /*a000*/  IMAD.MOV.U32 R11, RZ, RZ, 0x1f ;  /* 0x0000001fff0b7424 */ /* 0x000fe400078e00ff */
[----:B------:R-:W-:-:S07]  /*a010*/  IMAD.MOV.U32 R15, RZ, RZ, -0x1 ;  /* 0xffffffffff0f7424 */ /* 0x000fce00078e00ff */
[----:B------:R-:W-:Y:S05]  /*a020*/  WARPSYNC.COLLECTIVE R15, `(.L_x_2484) ;  /* 0x000000000f087348 */ /* 0x000fea0003c00000 */
[----:B------:R1:W2:Y:S02]  /*a030*/  SHFL.IDX P6, R14, R13, R12, R11 ;  /* 0x0000000c0d0e7389 */ /* 0x0002a400000c000b */
[----:B-12---:R-:W-:Y:S01]  /*a040*/  ENDCOLLECTIVE ;  /* 0x000000000000791b */ /* 0x006fe20003800000 */
.L_x_2484:
[----:B------:R-:W-:Y:S05]  /*a050*/  BRA `(.L_x_2485) ;  /* 0xffffff7000cc7947 */ /* 0x000fea000383ffff */
.L_x_2381:
[----:B---3--:R-:W3:Y:S01]  /*a060*/  S2R R6, SR_CgaCtaId ;  /* 0x0000000000067919 */ /* 0x008ee20000008800 */
[----:B------:R-:W-:-:S04]  /*a070*/  MOV R0, 0x400 ;  /* 0x0000040000007802 */ /* 0x000fc80000000f00 */
[----:B---3--:R-:W-:-:S04]  /*a080*/  LEA R0, R6, R0, 0x18 ;  /* 0x0000000006007211 */ /* 0x008fc800078ec0ff */
[----:B------:R3:W4:Y:S03]  /*a090*/  SYNCS.PHASECHK.TRANS64.TRYWAIT P0, [R0+URZ+0x30800], R8 ;  /* 0x03080008000075a7 */ /* 0x000726000800017f */
[----:B----4-:R-:W-:Y:S05]  /*a0a0*/  @!P0 NANOSLEEP.SYNCS 0x989680 ;  /* 0x009896800000895d */ /* 0x010fea0003900000 */
[----:B------:R-:W4:Y:S02]  /*a0b0*/  @!P0 SYNCS.PHASECHK.TRANS64 P0, [R0+URZ+0x30800], R8 ;  /* 0x03080008000085a7 */ /* 0x000f24000800007f */
[----:B----4-:R-:W-:Y:S05]  /*a0c0*/  @!P0 BRA `(.L_x_2381) ;  /* 0xfffffffc00e48947 */ /* 0x010fea000383ffff */
[----:B------:R-:W-:Y:S05]  /*a0d0*/  BRA `(.L_x_2380) ;  /* 0xffffff7000e87947 */ /* 0x000fea000383ffff */
.L_x_2385:
[----:B---3--:R3:W4:Y:S02]  /*a0e0*/  SYNCS.PHASECHK.TRANS64.TRYWAIT P1, [R0+URZ+0x30810], R209 ;  /* 0x030810d1000075a7 */ /* 0x008724000802017f */
[----:B----4-:R-:W-:Y:S05]  /*a0f0*/  @!P1 NANOSLEEP.SYNCS 0x989680 ;  /* 0x009896800000995d */ /* 0x010fea0003900000 */
[----:B------:R-:W4:Y:S02]  /*a100*/  @!P1 SYNCS.PHASECHK.TRANS64 P1, [R0+URZ+0x30810], R209 ;  /* 0x030810d1000095a7 */ /* 0x000f24000802007f */
[----:B----4-:R-:W-:Y:S05]  /*a110*/  @!P1 BRA `(.L_x_2385) ;  /* 0xfffffffc00f09947 */ /* 0x010fea000383ffff */
[----:B------:R-:W-:Y:S05]  /*a120*/  BRA `(.L_x_2384) ;  /* 0xffffff7800bc7947 */ /* 0x000fea000383ffff */
.L_x_2389:
[----:B------:R1:W1:Y:S02]  /*a130*/  SYNCS.PHASECHK.TRANS64.TRYWAIT P1, [R0+URZ+0x30830], R209 ;  /* 0x030830d1000075a7 */ /* 0x000264000802017f */
[----:B-1----:R-:W-:Y:S05]  /*a140*/  @!P1 NANOSLEEP.SYNCS 0x989680 ;  /* 0x009896800000995d */ /* 0x002fea0003900000 */
[----:B------:R-:W1:Y:S02]  /*a150*/  @!P1 SYNCS.PHASECHK.TRANS64 P1, [R0+URZ+0x30830], R209 ;  /* 0x030830d1000095a7 */ /* 0x000e64000802007f */
[----:B-1----:R-:W-:Y:S05]  /*a160*/  @!P1 BRA `(.L_x_2389) ;  /* 0xfffffffc00f09947 */ /* 0x002fea000383ffff */
[----:B------:R-:W-:Y:S05]  /*a170*/  BRA `(.L_x_2388) ;  /* 0xffffff8000dc7947 */ /* 0x000fea000383ffff */
.L_x_2458:
[----:B-1----:R1:W2:Y:S02]  /*a180*/  SYNCS.PHASECHK.TRANS64.TRYWAIT P0, [R16+URZ+0x30820], R3 ;  /* 0x03082003100075a7 */ /* 0x0022a4000800017f */
[----:B--2---:R-:W-:Y:S05]  /*a190*/  @!P0 NANOSLEEP.SYNCS 0x989680 ;  /* 0x009896800000895d */ /* 0x004fea0003900000 */
[----:B------:R-:W2:Y:S02]  /*a1a0*/  @!P0 SYNCS.PHASECHK.TRANS64 P0, [R16+URZ+0x30820], R3 ;  /* 0x03082003100085a7 */ /* 0x000ea4000800007f */
[----:B--2---:R-:W-:Y:S05]  /*a1b0*/  @!P0 BRA `(.L_x_2458) ;  /* 0xfffffffc00f08947 */ /* 0x004fea000383ffff */
[----:B------:R-:W-:Y:S05]  /*a1c0*/  BRA `(.L_x_2486) ;  /* 0xffffffe0004c7947 */ /* 0x000fea000383ffff */
.L_x_2462:
[----:B-1----:R1:W3:Y:S02]  /*a1d0*/  SYNCS.PHASECHK.TRANS64.TRYWAIT P1, [R16+URZ+0x30840], R21 ;  /* 0x03084015100075a7 */ /* 0x0022e4000802017f */
[----:B---3--:R-:W-:Y:S05]  /*a1e0*/  @!P1 NANOSLEEP.SYNCS 0x989680 ;  /* 0x009896800000995d */ /* 0x008fea0003900000 */
[----:B------:R-:W3:Y:S02]  /*a1f0*/  @!P1 SYNCS.PHASECHK.TRANS64 P1, [R16+URZ+0x30840], R21 ;  /* 0x03084015100095a7 */ /* 0x000ee4000802007f */
[----:B---3--:R-:W-:Y:S05]  /*a200*/  @!P1 BRA `(.L_x_2462) ;  /* 0xfffffffc00f09947 */ /* 0x008fea000383ffff */
[----:B------:R-:W-:Y:S05]  /*a210*/  BRA `(.L_x_2487) ;  /* 0xffffffe800047947 */ /* 0x000fea000383ffff */
.L_x_2464:
[----:B--2---:R2:W3:Y:S02]  /*a220*/  SYNCS.PHASECHK.TRANS64.TRYWAIT P1, [R16+URZ+0x30828], R21 ;  /* 0x03082815100075a7 */ /* 0x0044e4000802017f */
[----:B---3--:R-:W-:Y:S05]  /*a230*/  @!P1 NANOSLEEP.SYNCS 0x989680 ;  /* 0x009896800000995d */ /* 0x008fea0003900000 */
[----:B------:R-:W3:Y:S02]  /*a240*/  @!P1 SYNCS.PHASECHK.TRANS64 P1, [R16+URZ+0x30828], R21 ;  /* 0x03082815100095a7 */ /* 0x000ee4000802007f */
[----:B---3--:R-:W-:Y:S05]  /*a250*/  @!P1 BRA `(.L_x_2464) ;  /* 0xfffffffc00f09947 */ /* 0x008fea000383ffff */
[----:B------:R-:W-:Y:S05]  /*a260*/  BRA `(.L_x_2488) ;  /* 0xffffffe800987947 */ /* 0x000fea000383ffff */
.L_x_2466:
[----:B---3--:R3:W4:Y:S02]  /*a270*/  SYNCS.PHASECHK.TRANS64.TRYWAIT P1, [R16+URZ+0x30848], R21 ;  /* 0x03084815100075a7 */ /* 0x008724000802017f */
[----:B----4-:R-:W-:Y:S05]  /*a280*/  @!P1 NANOSLEEP.SYNCS 0x989680 ;  /* 0x009896800000995d */ /* 0x010fea0003900000 */
[----:B------:R-:W4:Y:S02]  /*a290*/  @!P1 SYNCS.PHASECHK.TRANS64 P1, [R16+URZ+0x30848], R21 ;  /* 0x03084815100095a7 */ /* 0x000f24000802007f */
[----:B----4-:R-:W-:Y:S05]  /*a2a0*/  @!P1 BRA `(.L_x_2466) ;  /* 0xfffffffc00f09947 */ /* 0x010fea000383ffff */
[----:B------:R-:W-:Y:S05]  /*a2b0*/  BRA `(.L_x_2489) ;  /* 0xffffffec002c7947 */ /* 0x000fea000383ffff */
.L_x_2468:
[----:B------:R-:W-:-:S07]  /*a2c0*/  SHF.L.U32 R5, R11, 0x1f, RZ ;  /* 0x0000001f0b057819 */ /* 0x000fce00000006ff */
.L_x_2490:
[----:B------:R1:W1:Y:S02]  /*a2d0*/  SYNCS.PHASECHK.TRANS64.TRYWAIT P1, [R16+URZ+0x30820], R5 ;  /* 0x03082005100075a7 */ /* 0x000264000802017f */
[----:B-1----:R-:W-:Y:S05]  /*a2e0*/  @!P1 NANOSLEEP.SYNCS 0x989680 ;  /* 0x009896800000995d */ /* 0x002fea0003900000 */
[----:B------:R-:W1:Y:S02]  /*a2f0*/  @!P1 SYNCS.PHASECHK.TRANS64 P1, [R16+URZ+0x30820], R5 ;  /* 0x03082005100095a7 */ /* 0x000e64000802007f */
[----:B-1----:R-:W-:Y:S05]  /*a300*/  @!P1 BRA `(.L_x_2490) ;  /* 0xfffffffc00f09947 */ /* 0x002fea000383ffff */
[----:B------:R-:W-:Y:S05]  /*a310*/  BRA `(.L_x_2491) ;  /* 0xffffffec00a87947 */ /* 0x000fea000383ffff */
.L_x_2471:
[----:B-1----:R1:W2:Y:S02]  /*a320*/  SYNCS.PHASECHK.TRANS64.TRYWAIT P1, [R16+URZ+0x30840], R13 ;  /* 0x0308400d100075a7 */ /* 0x0022a4000802017f */
[----:B--2---:R-:W-:Y:S05]  /*a330*/  @!P1 NANOSLEEP.SYNCS 0x989680 ;  /* 0x009896800000995d */ /* 0x004fea0003900000 */
[----:B------:R-:W2:Y:S02]  /*a340*/  @!P1 SYNCS.PHASECHK.TRANS64 P1, [R16+URZ+0x30840], R13 ;  /* 0x0308400d100095a7 */ /* 0x000ea4000802007f */
[----:B--2---:R-:W-:Y:S05]  /*a350*/  @!P1 BRA `(.L_x_2471) ;  /* 0xfffffffc00f09947 */ /* 0x004fea000383ffff */
[----:B------:R-:W-:Y:S05]  /*a360*/  BRA `(.L_x_2492) ;  /* 0xfffffff000607947 */ /* 0x000fea000383ffff */
.L_x_2473:
[----:B--2---:R2:W1:Y:S02]  /*a370*/  SYNCS.PHASECHK.TRANS64.TRYWAIT P1, [R16+URZ+0x30828], R13 ;  /* 0x0308280d100075a7 */ /* 0x004464000802017f */
[----:B-1----:R-:W-:Y:S05]  /*a380*/  @!P1 NANOSLEEP.SYNCS 0x989680 ;  /* 0x009896800000995d */ /* 0x002fea0003900000 */
[----:B------:R-:W1:Y:S02]  /*a390*/  @!P1 SYNCS.PHASECHK.TRANS64 P1, [R16+URZ+0x30828], R13 ;  /* 0x0308280d100095a7 */ /* 0x000e64000802007f */
[----:B-1----:R-:W-:Y:S05]  /*a3a0*/  @!P1 BRA `(.L_x_2473) ;  /* 0xfffffffc00f09947 */ /* 0x002fea000383ffff */
[----:B------:R-:W-:Y:S05]  /*a3b0*/  BRA `(.L_x_2493) ;  /* 0xfffffff000e87947 */ /* 0x000fea000383ffff */
.L_x_2475:
[----:B------:R1:W1:Y:S02]  /*a3c0*/  SYNCS.PHASECHK.TRANS64.TRYWAIT P0, [R3+URZ+0x30840], R0 ;  /* 0x03084000030075a7 */ /* 0x000264000800017f */
[----:B-1----:R-:W-:Y:S05]  /*a3d0*/  @!P0 NANOSLEEP.SYNCS 0x989680 ;  /* 0x009896800000895d */ /* 0x002fea0003900000 */
[----:B------:R-:W1:Y:S02]  /*a3e0*/  @!P0 SYNCS.PHASECHK.TRANS64 P0, [R3+URZ+0x30840], R0 ;  /* 0x03084000030085a7 */ /* 0x000e64000800007f */
[----:B-1----:R-:W-:Y:S05]  /*a3f0*/  @!P0 BRA `(.L_x_2475) ;  /* 0xfffffffc00f08947 */ /* 0x002fea000383ffff */
[----:B------:R-:W-:Y:S05]  /*a400*/  BRA `(.L_x_2494) ;  /* 0xfffffff4009c7947 */ /* 0x000fea000383ffff */
.L_x_2477:
[----:B------:R-:W-:Y:S01]  /*a410*/  BSSY B0, `(.L_x_2495) ;  /* 0x0000006000007945 */ /* 0x000fe20003800000 */
[----:B------:R-:W-:-:S07]  /*a420*/  IMAD.MOV.U32 R15, RZ, RZ, -0x1 ;  /* 0xffffffffff0f7424 */ /* 0x000fce00078e00ff */
[----:B------:R-:W-:Y:S05]  /*a430*/  WARPSYNC.COLLECTIVE R15, `(.L_x_2496) ;  /* 0x000000000f0c7348 */ /* 0x000fea0003c00000 */
[----:B------:R-:W-:Y:S02]  /*a440*/  ELECT P6, UR62, PT ;  /* 0x00000000003e782f */ /* 0x000fe400038c0000 */
[----:B------:R-:W-:Y:S01]  /*a450*/  MOV R14, UR62 ;  /* 0x0000003e000e7c02 */ /* 0x000fe20008000f00 */
[----:B------:R-:W-:Y:S10]  /*a460*/  ENDCOLLECTIVE ;  /* 0x000000000000791b */ /* 0x000ff40003800000 */
.L_x_2496:
[----:B------:R-:W-:Y:S05]  /*a470*/  BSYNC B0 ;  /* 0x0000000000007941 */ /* 0x000fea0003800000 */
.L_x_2495:
[----:B------:R-:W-:Y:S05]  /*a480*/  BRA `(.L_x_2497) ;  /* 0xfffffff800487947 */ /* 0x000fea000383ffff */
.L_x_2479:
[----:B-1----:R1:W2:Y:S02]  /*a490*/  SYNCS.PHASECHK.TRANS64.TRYWAIT P0, [R6+URZ], R5 ;  /* 0x00000005060075a7 */ /* 0x0022a4000800017f */
[----:B--2---:R-:W-:Y:S05]  /*a4a0*/  @!P0 NANOSLEEP.SYNCS 0x989680 ;  /* 0x009896800000895d */ /* 0x004fea0003900000 */
[----:B------:R-:W2:Y:S02]  /*a4b0*/  @!P0 SYNCS.PHASECHK.TRANS64 P0, [R6+URZ], R5 ;  /* 0x00000005060085a7 */ /* 0x000ea4000800007f */
[----:B--2---:R-:W-:Y:S05]  /*a4c0*/  @!P0 BRA `(.L_x_2479) ;  /* 0xfffffffc00f08947 */ /* 0x004fea000383ffff */
[----:B------:R-:W-:Y:S05]  /*a4d0*/  BRA `(.L_x_2498) ;  /* 0xfffffff800887947 */ /* 0x000fea000383ffff */
.L_x_2480:
[----:B--2---:R2:W3:Y:S02]  /*a4e0*/  SYNCS.PHASECHK.TRANS64.TRYWAIT P0, [R3+URZ], R2 ;  /* 0x00000002030075a7 */ /* 0x0044e4000800017f */
[----:B---3--:R-:W-:Y:S05]  /*a4f0*/  @!P0 NANOSLEEP.SYNCS 0x989680 ;  /* 0x009896800000895d */ /* 0x008fea0003900000 */
[----:B------:R-:W3:Y:S02]  /*a500*/  @!P0 SYNCS.PHASECHK.TRANS64 P0, [R3+URZ], R2 ;  /* 0x00000002030085a7 */ /* 0x000ee4000800007f */
[----:B---3--:R-:W-:Y:S05]  /*a510*/  @!P0 BRA `(.L_x_2480) ;  /* 0xfffffffc00f08947 */ /* 0x008fea000383ffff */
[----:B------:R-:W-:Y:S05]  /*a520*/  BRA `(.L_x_2499) ;  /* 0xfffffff8007c7947 */ /* 0x000fea000383ffff */
.L_x_2482:
[----:B--2---:R2:W3:Y:S02]  /*a530*/  SYNCS.PHASECHK.TRANS64.TRYWAIT P0, [R0+URZ], R5 ;  /* 0x00000005000075a7 */ /* 0x0044e4000800017f */
[----:B---3--:R-:W-:Y:S05]  /*a540*/  @!P0 NANOSLEEP.SYNCS 0x989680 ;  /* 0x009896800000895d */ /* 0x008fea0003900000 */
[----:B------:R-:W3:Y:S02]  /*a550*/  @!P0 SYNCS.PHASECHK.TRANS64 P0, [R0+URZ], R5 ;  /* 0x00000005000085a7 */ /* 0x000ee4000800007f */
[----:B---3--:R-:W-:Y:S05]  /*a560*/  @!P0 BRA `(.L_x_2482) ;  /* 0xfffffffc00f08947 */ /* 0x008fea000383ffff */
[----:B------:R-:W-:Y:S05]  /*a570*/  BRA `(.L_x_2500) ;  /* 0xfffffff800807947 */ /* 0x000fea000383ffff */
.L_x_2501:
        /* <DEDUP_REMOVED lines=16> */
.L_x_3669:


//--------------------- .text._ZN7cutlass13device_kernelIN5flash11enable_sm90INS1_16FlashAttnBwdSm90INS1_25CollectiveMainloopBwdSm90ILi2ELi2ELi2EN4cute5tupleIJNS5_1CILi1EEES8_S8_EEENS6_IJNS7_ILi64EEENS7_ILi128EEESB_EEENS_10bfloat16_tEfNS_4arch4Sm90ELb1ELb0ELb1ELb0ELb1ELb1ELb0ELb0ELi2ELi1ELi2ELi1ELb0EEENS1_21CollectiveEpilogueBwdISC_SD_SF_Li256ELb0ELb0ELi1EEENS1_25SingleTileBwdLPTSchedulerILb0ELi128ELb1EEEEEEEEEvNT_6ParamsE --------------------------
	.section	.text._ZN7cutlass13device_kernelIN5flash11enable_sm90INS1_16FlashAttnBwdSm90INS1_25CollectiveMainloopBwdSm90ILi2ELi2ELi2EN4cute5tupleIJNS5_1CILi1EEES8_S8_EEENS6_IJNS7_ILi64EEENS7_ILi128EEESB_EEENS_10bfloat16_tEfNS_4arch4Sm90ELb1ELb0ELb1ELb0ELb1ELb1ELb0ELb0ELi2ELi1ELi2ELi1ELb0EEENS1_21CollectiveEpilogueBwdISC_SD_SF_Li256ELb0ELb0ELi1EEENS1_25SingleTileBwdLPTSchedulerILb0ELi128ELb1EEEEEEEEEvNT_6ParamsE,"ax",@progbits
	.align	128
.text._ZN7cutlass13device_kernelIN5flash11enable_sm90INS1_16FlashAttnBwdSm90INS1_25CollectiveMainloopBwdSm90ILi2ELi2ELi2EN4cute5tupleIJNS5_1CILi1EEES8_S8_EEENS6_IJNS7_ILi64EEENS7_ILi128EEESB_EEENS_10bfloat16_tEfNS_4arch4Sm90ELb1ELb0ELb1ELb0ELb1ELb1ELb0ELb0ELi2ELi1ELi2ELi1ELb0EEENS1_21CollectiveEpilogueBwdISC_SD_SF_Li256ELb0ELb0ELi1EEENS1_25SingleTileBwdLPTSchedulerILb0ELi128ELb1EEEEEEEEEvNT_6ParamsE:
        .type           _ZN7cutlass13device_kernelIN5flash11enable_sm90INS1_16FlashAttnBwdSm90INS1_25CollectiveMainloopBwdSm90ILi2ELi2ELi2EN4cute5tupleIJNS5_1CILi1EEES8_S8_EEENS6_IJNS7_ILi64EEENS7_ILi128EEESB_EEENS_10bfloat16_tEfNS_4arch4Sm90ELb1ELb0ELb1ELb0ELb1ELb1ELb0ELb0ELi2ELi1ELi2ELi1ELb0EEENS1_21CollectiveEpilogueBwdISC_SD_SF_Li256ELb0ELb0ELi1EEENS1_25SingleTileBwdLPTSchedulerILb0ELi128ELb1EEEEEEEEEvNT_6ParamsE,@function
        .size           _ZN7cutlass13device_kernelIN5flash11enable_sm90INS1_16FlashAttnBwdSm90INS1_25CollectiveMainloopBwdSm90ILi2ELi2ELi2EN4cute5tupleIJNS5_1CILi1EEES8_S8_EEENS6_IJNS7_ILi64EEENS7_ILi128EEESB_EEENS_10bfloat16_tEfNS_4arch4Sm90ELb1ELb0ELb1ELb0ELb1ELb1ELb0ELb0ELi2ELi1ELi2ELi1ELb0EEENS1_21CollectiveEpilogueBwdISC_SD_SF_Li256ELb0ELb0ELi1EEENS1_25SingleTileBwdLPTSchedulerILb0ELi128ELb1EEEEEEEEEvNT_6ParamsE,(.L_x_3670 - _ZN7cutlass13device_kernelIN5flash11enable_sm90INS1_16FlashAttnBwdSm90INS1_25CollectiveMainloopBwdSm90ILi2ELi2ELi2EN4cute5tupleIJNS5_1CILi1EEES8_S8_EEENS6_IJNS7_ILi64EEENS7_ILi128EEESB_EEENS_10bfloat16_tEfNS_4arch4Sm90ELb1ELb0ELb1ELb0ELb1ELb1ELb0ELb0ELi2ELi1ELi2ELi1ELb0EEENS1_21CollectiveEpilogueBwdISC_SD_SF_Li256ELb0ELb0ELi1EEENS1_25SingleTileBwdLPTSchedulerILb0ELi128ELb1EEEEEEEEEvNT_6ParamsE)
        .other          _ZN7cutlass13device_kernelIN5flash11enable_sm90INS1_16FlashAttnBwdSm90INS1_25CollectiveMainloopBwdSm90ILi2ELi2ELi2EN4cute5tupleIJNS5_1CILi1EEES8_S8_EEENS6_IJNS7_ILi64EEENS7_ILi128EEESB_EEENS_10bfloat16_tEfNS_4arch4Sm90ELb1ELb0ELb1ELb0ELb1ELb1ELb0ELb0ELi2ELi1ELi2ELi1ELb0EEENS1_21CollectiveEpilogueBwdISC_SD_SF_Li256ELb0ELb0ELi1EEENS1_25SingleTileBwdLPTSchedulerILb0ELi128ELb1EEEEEEEEEvNT_6ParamsE,@"STO_CUDA_ENTRY STV_DEFAULT"
_ZN7cutlass13device_kernelIN5flash11enable_sm90INS1_16FlashAttnBwdSm90INS1_25CollectiveMainloopBwdSm90ILi2ELi2ELi2EN4cute5tupleIJNS5_1CILi1EEES8_S8_EEENS6_IJNS7_ILi64EEENS7_ILi128EEESB_EEENS_10bfloat16_tEfNS_4arch4Sm90ELb1ELb0ELb1ELb0ELb1ELb1ELb0ELb0ELi2ELi1ELi2ELi1ELb0EEENS1_21CollectiveEpilogueBwdISC_SD_SF_Li256ELb0ELb0ELi1EEENS1_25SingleTileBwdLPTSchedulerILb0ELi128ELb1EEEEEEEEEvNT_6ParamsE:
        /* <DEDUP_REMOVED lines=30> */
.L_x_2503:
[----:B------:R-:W-:Y:S05]  /*01e0*/  BSYNC B0 ;  /* 0x0000000000007941 */ /* 0x000fea0003800000 */
.L_x_2502:
        /* <DEDUP_REMOVED lines=37> */
.L_x_2504:
        /* <DEDUP_REMOVED lines=22> */
.L_x_2505:
[----:B------:R-:W-:Y:S01]  /*05a0*/  PLOP3.LUT P0, PT, PT, PT, UP0, 0x80, 0x0 ;  /* 0x000000000000781c */ /* 0x000fe20003f0f008 */
[----:B------:R-:W-:Y:S01]  /*05b0*/  NOP ;  /* 0x0000000000007918 */ /* 0x000fe20000000000 */
[----:B------:R-:W-:Y:S01]  /*05c0*/  ULDC.64 UR46, c[0x0][0x208] ;  /* 0x00008200002e7ab9 */ /* 0x000fe20000000a00 */
[----:B------:R-:W-:Y:S01]  /*05d0*/  BSSY B6, `(.L_x_2506) ;  /* 0x0000a48000067945 */ /* 0x000fe20003800000 */
[----:B-12-4-:R-:W-:Y:S09]  /*05e0*/  BAR.SYNC.DEFER_BLOCKING 0x0 ;  /* 0x0000000000007b1d */ /* 0x016ff20000010000 */
[----:B------:R-:W-:Y:S05]  /*05f0*/  @!P0 BRA `(.L_x_2507) ;  /* 0x0000006800348947 */ /* 0x000fea0003800000 */
.L_x_2508:
        /* <DEDUP_REMOVED lines=32> */
.L_x_2509:
[----:B------:R-:W-:Y:S01]  /*0800*/  ULDC UR7, c[0x0][0xb44] ;  /* 0x0002d10000077ab9 */ /* 0x000fe20000000800 */
[----:B------:R-:W-:Y:S01]  /*0810*/  UMOV UR36, UR10 ;  /* 0x0000000a00247c82 */ /* 0x000fe20008000000 */
[----:B------:R-:W-:-:S11]  /*0820*/  UISETP.NE.AND UP0, UPT, UR7, 0x1, UPT ;  /* 0x000000010700788c */ /* 0x000fd6000bf05270 */
[----:B------:R-:W-:Y:S02]  /*0830*/  @UP0 ULDC.64 UR8, c[0x0][0xb48] ;  /* 0x0002d20000080ab9 */ /* 0x000fe40000000a00 */
[----:B------:R-:W-:-:S04]  /*0840*/  UIMAD.WIDE.U32 UR4, UR10, UR8, URZ ;  /* 0x000000080a0472a5 */ /* 0x000fc8000f8e003f */
[----:B------:R-:W-:-:S04]  /*0850*/  @UP0 USHF.R.U32.HI UR36, URZ, UR9, UR5 ;  /* 0x000000093f240299 */ /* 0x000fc80008011605 */
[----:B------:R-:W-:-:S12]  /*0860*/  UIMAD UR4, UR36, UR7, URZ ;  /* 0x00000007240472a4 */ /* 0x000fd8000f8e023f */
.L_x_2510:
[----:B------:R-:W-:Y:S01]  /*0870*/  ULDC UR43, c[0x0][0xb38] ;  /* 0x0002ce00002b7ab9 */ /* 0x000fe20000000800 */
[----:B------:R-:W-:Y:S02]  /*0880*/  UIADD3 UR4, UR10, -UR4, URZ ;  /* 0x800000040a047290 */ /* 0x000fe4000fffe03f */
[----:B------:R-:W-:Y:S01]  /*0890*/  UISETP.NE.AND UP0, UPT, UR43, 0x1, UPT ;  /* 0x000000012b00788c */ /* 0x000fe2000bf05270 */
[----:B------:R-:W-:Y:S01]  /*08a0*/  ULDC UR5, c[0x0][0xb44] ;  /* 0x0002d10000057ab9 */ /* 0x000fe20000000800 */
[----:B------:R-:W-:Y:S02]  /*08b0*/  ULOP3.LUT UR37, URZ, UR36, URZ, 0x33, !UPT ;  /* 0x000000243f257292 */ /* 0x000fe4000f8e333f */
[----:B------:R-:W-:-:S07]  /*08c0*/  UIMAD UR6, UR6, UR5, UR4 ;  /* 0x00000005060672a4 */ /* 0x000fce000f8e0204 */
[----:B------:R-:W-:Y:S01]  /*08d0*/  @UP0 ULDC UR4, c[0x0][0xb3c] ;  /* 0x0002cf0000040ab9 */ /* 0x000fe20000000800 */
[----:B------:R-:W-:Y:S01]  /*08e0*/  @UP0 ULDC UR7, c[0x0][0xb40] ;  /* 0x0002d00000070ab9 */ /* 0x000fe20000000800 */
[----:B------:R-:W-:Y:S02]  /*08f0*/  UIMAD.WIDE.U32 UR4, UR6, UR4, URZ ;  /* 0x00000004060472a5 */ /* 0x000fe4000f8e003f */
[----:B------:R-:W-:Y:S02]  /*0900*/  UMOV UR44, UR6 ;  /* 0x00000006002c7c82 */ /* 0x000fe40008000000 */
[----:B------:R-:W-:-:S03]  /*0910*/  @UP0 USHF.R.U32.HI UR44, URZ, UR7, UR5 ;  /* 0x000000073f2c0299 */ /* 0x000fc60008011605 */
[----:B------:R-:W-:Y:S01]  /*0920*/  ULDC UR5, c[0x0][0xb2c] ;  /* 0x0002cb0000057ab9 */ /* 0x000fe20000000800 */
[----:B------:R-:W-:Y:S02]  /*0930*/  UIADD3 UR4, -UR44, URZ, URZ ;  /* 0x0000003f2c047290 */ /* 0x000fe4000fffe13f */
[----:B------:R-:W-:Y:S01]  /*0940*/  ISETP.LE.AND P0, PT, RZ, UR44, PT ;  /* 0x0000002cff007c0c */ /* 0x000fe2000bf03270 */
[----:B------:R-:W-:Y:S02]  /*0950*/  UIADD3 UR37, UR37, UR5, URZ ;  /* 0x0000000525257290 */ /* 0x000fe4000fffe03f */
[----:B------:R-:W-:-:S10]  /*0960*/  UIMAD UR43, UR43, UR4, UR6 ;  /* 0x000000042b2b72a4 */ /* 0x000fd4000f8e0206 */
        /* <DEDUP_REMOVED lines=105> */
.L_x_2514:
        /* <DEDUP_REMOVED lines=15> */
.L_x_2513:
        /* <DEDUP_REMOVED lines=23> */
.L_x_2516:
        /* <DEDUP_REMOVED lines=15> */
.L_x_2515:
        /* <DEDUP_REMOVED lines=8> */
.L_x_2641:
        /* <DEDUP_REMOVED lines=15> */
.L_x_2518:
        /* <DEDUP_REMOVED lines=105> */
.L_x_2530:
[----:B------:R-:W-:Y:S01]  /*1b50*/  IMAD.U32 R0, RZ, RZ, UR38 ;  /* 0x00000026ff007e24 */ /* 0x000fe2000f8e00ff */
[----:B------:R-:W-:Y:S05]  /*1b60*/  YIELD ;  /* 0x0000000000007946 */ /* 0x000fea0003800000 */
[----:B------:R-:W-:-:S04]  /*1b70*/  LOP3.LUT R0, R0, 0x1, RZ, 0xfc, !PT ;  /* 0x0000000100007812 */ /* 0x000fc800078efcff */
[----:B------:R-:W-:-:S13]  /*1b80*/  ISETP.NE.AND P0, PT, R0, 0x3, PT ;  /* 0x000000030000780c */ /* 0x000fda0003f05270 */
[----:B------:R-:W-:Y:S05]  /*1b90*/  @!P0 BRA `(.L_x_2520) ;  /* 0x0000000000048947 */ /* 0x000fea0003800000 */
[----:B------:R-:W-:Y:S01]  /*1ba0*/  BPT.TRAP 0x1 ;  /* 0x000000040000795c */ /* 0x000fe20000300000 */
.L_x_2520:
        /* <DEDUP_REMOVED lines=8> */
.L_x_2521:
[----:B---3--:R-:W-:Y:S05]  /*1c30*/  @P1 BRA `(.L_x_2522) ;  /* 0x0000000000081947 */ /* 0x008fea0003800000 */
[----:B------:R-:W3:Y:S02]  /*1c40*/  SYNCS.PHASECHK.TRANS64.TRYWAIT P1, [R0+URZ+0x30810], R209 ;  /* 0x030810d1000075a7 */ /* 0x000ee4000802017f */
[----:B---3--:R-:W-:Y:S05]  /*1c50*/  @!P1 BRA `(.L_x_2523) ;  /* 0x0000008c00c09947 */ /* 0x008fea0003800000 */
.L_x_2522:
        /* <DEDUP_REMOVED lines=84> */
.L_x_2524:
[----:B------:R1:W1:Y:S01]  /*21a0*/  SYNCS.PHASECHK.TRANS64.TRYWAIT P1, [R0+URZ+0x30830], R209 ;  /* 0x030830d1000075a7 */ /* 0x000262000802017f */
[----:B------:R-:W-:Y:S05]  /*21b0*/  @!P0 BRA `(.L_x_2525) ;  /* 0x0000000000048947 */ /* 0x000fea0003800000 */
[----:B------:R-:W-:Y:S01]  /*21c0*/  BPT.TRAP 0x1 ;  /* 0x000000040000795c */ /* 0x000fe20000300000 */
.L_x_2525:
        /* <DEDUP_REMOVED lines=54> */
.L_x_2526:
        /* <DEDUP_REMOVED lines=401> */
[----:B------:R-:W-:Y:S02]  /*3e40*/  WARPGROUP.DEPBAR.LE gsb0, 0x0 ;  /* 0x00008000000079c5 */ /* 0x000fe40000010000 */
[----:B------:R-:W-:-:S07]  /*3e50*/  WARPGROUP.ARRIVE ;  /* 0x00000000000079c5 */ /* 0x000fce0000000000 */
[----:B------:R-:W-:Y:S01]  /*3e60*/  HGMMA.64x128x16.F32.BF16 R88, R152, gdesc[UR8].tnspB, R88, gsb0 ;  /* 0x41e0000898587df0 */ /* 0x000fe20008001858 */
[----:B------:R-:W-:Y:S01]  /*3e70*/  UIADD3 UR10, UR6, 0x180, URZ ;  /* 0x00000180060a7890 */ /* 0x000fe2000fffe03f */
        /* <DEDUP_REMOVED lines=87> */
.L_x_2528:
        /* <DEDUP_REMOVED lines=49> */
.L_x_2529:
        /* <DEDUP_REMOVED lines=78> */
.L_x_2512:
        /* <DEDUP_REMOVED lines=23> */
.L_x_2532:
        /* <DEDUP_REMOVED lines=20> */
.L_x_2533:
        /* <DEDUP_REMOVED lines=18> */
.L_x_2534:
        /* <DEDUP_REMOVED lines=18> */
.L_x_2535:
        /* <DEDUP_REMOVED lines=126> */
[----:B------:R-:W-:Y:S01]  /*58b0*/  ULOP3.LUT UR4, URZ, UR36, URZ, 0x33, !UPT ;  /* 0x000000243f047292 */ /* 0x000fe2000f8e333f */
[----:B------:R-:W-:Y:S01]  /*58c0*/  ULDC UR5, c[0x0][0xb2c] ;  /* 0x0002cb0000057ab9 */ /* 0x000fe20000000800 */
[----:B------:R-:W-:Y:S02]  /*58d0*/  ULDC.64 UR6, c[0x0][0x198] ;  /* 0x0000660000067ab9 */ /* 0x000fe40000000a00 */
[----:B------:R-:W-:Y:S02]  /*58e0*/  UIADD3 UR5, UR4, UR5, URZ ;  /* 0x0000000504057290 */ /* 0x000fe4000fffe03f */
[----:B------:R-:W-:Y:S02]  /*58f0*/  UIADD3 UR4, UP0, UR6, 0x770, URZ ;  /* 0x0000077006047890 */ /* 0x000fe4000ff1e03f */
[----:B------:R-:W-:Y:S02]  /*5900*/  UIADD3 UR6, UP1, UR6, 0x670, URZ ;  /* 0x0000067006067890 */ /* 0x000fe4000ff3e03f */
[----:B------:R-:W-:-:S02]  /*5910*/  USHF.L.U32 UR42, UR5, 0x7, URZ ;  /* 0x00000007052a7899 */ /* 0x000fc4000800063f */
[----:B------:R-:W-:Y:S02]  /*5920*/  UIADD3 UR40, UR37, 0x8000, URZ ;  /* 0x0000800025287890 */ /* 0x000fe4000fffe03f */
[----:B------:R-:W-:Y:S02]  /*5930*/  UIADD3.X UR5, URZ, UR7, URZ, UP0, !UPT ;  /* 0x000000073f057290 */ /* 0x000fe400087fe43f */
[----:B------:R-:W-:Y:S02]  /*5940*/  UIADD3 UR16, UR37, 0xc000, URZ ;  /* 0x0000c00025107890 */ /* 0x000fe4000fffe03f */
        /* <DEDUP_REMOVED lines=17> */
.L_x_2537:
[----:B------:R-:W-:Y:S05]  /*5a60*/  BSYNC B0 ;  /* 0x0000000000007941 */ /* 0x000fea0003800000 */
.L_x_2536:
[----:B------:R-:W-:-:S04]  /*5a70*/  DEPBAR.LE SB0, 0x0 ;  /* 0x000080000000791a */ /* 0x000fc80000000000 */
[----:B------:R-:W-:Y:S05]  /*5a80*/  BRA `(.L_x_2511) ;  /* 0x0000004c00f07947 */ /* 0x000fea0003800000 */
.L_x_2531:
[----:B------:R-:W1:Y:S01]  /*5a90*/  S2R R0, SR_TID.X ;  /* 0x0000000000007919 */ /* 0x000e620000002100 */
[----:B------:R-:W2:Y:S01]  /*5aa0*/  LDC R2, c[0x0][0xb2c] ;  /* 0x0002cb00ff027b82 */ /* 0x000ea20000000800 */
[----:B------:R-:W-:Y:S01]  /*5ab0*/  ULOP3.LUT UR4, URZ, UR36, URZ, 0x33, !UPT ;  /* 0x000000243f047292 */ /* 0x000fe2000f8e333f */
[----:B------:R-:W-:Y:S01]  /*5ac0*/  BSSY B0, `(.L_x_2538) ;  /* 0x0000032000007945 */ /* 0x000fe20003800000 */
[----:B------:R-:W-:Y:S02]  /*5ad0*/  USHF.R.S32.HI UR6, URZ, 0x1f, UR43 ;  /* 0x0000001f3f067899 */ /* 0x000fe4000801142b */
[----:B------:R-:W-:-:S03]  /*5ae0*/  USHF.R.S32.HI UR7, URZ, 0x1f, UR44 ;  /* 0x0000001f3f077899 */ /* 0x000fc6000801142c */
[----:B------:R-:W3:Y:S08]  /*5af0*/  LDC.64 R4, c[0x0][0x820] ;  /* 0x00020800ff047b82 */ /* 0x000ef00000000a00 */
[----:B------:R-:W4:Y:S08]  /*5b00*/  LDC.64 R18, c[0x0][0x808] ;  /* 0x00020200ff127b82 */ /* 0x000f300000000a00 */
[----:B------:R-:W5:Y:S01]  /*5b10*/  LDC.64 R10, c[0x0][0x828] ;  /* 0x00020a00ff0a7b82 */ /* 0x000f620000000a00 */
[----:B--2---:R-:W-:-:S02]  /*5b20*/  VIADD R9, R2, UR4 ;  /* 0x0000000402097c36 */ /* 0x004fc40008000000 */
[----:B-1----:R-:W-:-:S05]  /*5b30*/  VIADD R3, R0, 0xffffff80 ;  /* 0xffffff8000037836 */ /* 0x002fca0000000000 */
[----:B------:R-:W1:Y:S01]  /*5b40*/  LDC.64 R20, c[0x0][0x850] ;  /* 0x00021400ff147b82 */ /* 0x000e620000000a00 */
[----:B------:R-:W-:-:S04]  /*5b50*/  SHF.R.S32.HI R0, RZ, 0x1f, R3 ;  /* 0x0000001fff007819 */ /* 0x000fc80000011403 */
[----:B------:R-:W-:Y:S01]  /*5b60*/  LEA.HI R8, R0, R3, RZ, 0x4 ;  /* 0x0000000300087211 */ /* 0x000fe200078f20ff */
[----:B----4-:R-:W-:Y:S02]  /*5b70*/  IMAD R25, R9, -0x80, R18 ;  /* 0xffffff8009197824 */ /* 0x010fe400078e0212 */
[----:B------:R-:W2:Y:S01]  /*5b80*/  LDC.64 R22, c[0x0][0x858] ;  /* 0x00021600ff167b82 */ /* 0x000ea20000000a00 */
[----:B------:R-:W-:-:S05]  /*5b90*/  LOP3.LUT R0, R8, 0x1ffffff0, RZ, 0xc0, !PT ;  /* 0x1ffffff008007812 */ /* 0x000fca00078ec0ff */
[----:B------:R-:W-:-:S04]  /*5ba0*/  IMAD.IADD R0, R3, 0x1, -R0 ;  /* 0x0000000103007824 */ /* 0x000fc800078e0a00 */
[----:B------:R-:W-:Y:S02]  /*5bb0*/  IMAD.SHL.U32 R6, R0, 0x8, RZ ;  /* 0x0000000800067824 */ /* 0x000fe400078e00ff */
[----:B---3--:R-:W-:-:S03]  /*5bc0*/  IMAD R0, R4, UR6, RZ ;  /* 0x0000000604007c24 */ /* 0x008fc6000f8e02ff */
[----:B------:R-:W-:Y:S01]  /*5bd0*/  SHF.R.S32.HI R7, RZ, 0x1f, R6 ;  /* 0x0000001fff077819 */ /* 0x000fe20000011406 */
[----:B------:R-:W-:Y:S02]  /*5be0*/  IMAD R5, R5, UR43, R0 ;  /* 0x0000002b05057c24 */ /* 0x000fe4000f8e0200 */
[----:B------:R-:W-:Y:S01]  /*5bf0*/  IMAD.WIDE.U32 R2, R4, UR43, R6 ;  /* 0x0000002b04027c25 */ /* 0x000fe2000f8e0006 */
[----:B------:R-:W-:-:S03]  /*5c00*/  SHF.R.S32.HI R4, RZ, 0x4, R8 ;  /* 0x00000004ff047819 */ /* 0x000fc60000011408 */
[----:B------:R-:W-:Y:S01]  /*5c10*/  IMAD.IADD R3, R3, 0x1, R5 ;  /* 0x0000000103037824 */ /* 0x000fe200078e0205 */
[C---:B------:R-:W-:Y:S01]  /*5c20*/  ISETP.GE.AND P6, PT, R4.reuse, R25, PT ;  /* 0x000000190400720c */ /* 0x040fe20003fc6270 */
[C---:B------:R-:W-:Y:S02]  /*5c30*/  VIADD R0, R4.reuse, 0x10 ;  /* 0x0000001004007836 */ /* 0x040fe40000000000 */
[----:B------:R-:W-:Y:S01]  /*5c40*/  VIADD R5, R4, 0x30 ;  /* 0x0000003004057836 */ /* 0x000fe20000000000 */
[----:B------:R-:W-:Y:S01]  /*5c50*/  ISETP.GE.OR P4, PT, R6, R19, P6 ;  /* 0x000000130600720c */ /* 0x000fe20003786670 */
[----:B------:R-:W-:Y:S01]  /*5c60*/  VIADD R8, R4, 0x40 ;  /* 0x0000004004087836 */ /* 0x000fe20000000000 */
[-C--:B------:R-:W-:Y:S01]  /*5c70*/  ISETP.GE.AND P5, PT, R0, R25.reuse, PT ;  /* 0x000000190000720c */ /* 0x080fe20003fa6270 */
[----:B------:R-:W-:Y:S01]  /*5c80*/  VIADD R0, R4, 0x20 ;  /* 0x0000002004007836 */ /* 0x000fe20000000000 */
[----:B------:R-:W-:Y:S01]  /*5c90*/  ISETP.GE.AND P1, PT, R5, R25, PT ;  /* 0x000000190500720c */ /* 0x000fe20003f26270 */
[----:B-----5:R-:W-:Y:S01]  /*5ca0*/  IMAD.WIDE.U32 R14, R10, UR44, R2 ;  /* 0x0000002c0a0e7c25 */ /* 0x020fe2000f8e0002 */
[----:B------:R-:W-:-:S02]  /*5cb0*/  SHF.R.S32.HI R5, RZ, 0x1f, R4 ;  /* 0x0000001fff057819 */ /* 0x000fc40000011404 */
[-C--:B------:R-:W-:Y:S01]  /*5cc0*/  ISETP.GE.AND P0, PT, R0, R25.reuse, PT ;  /* 0x000000190000720c */ /* 0x080fe20003f06270 */
[----:B------:R-:W-:Y:S01]  /*5cd0*/  IMAD R0, R10, UR7, RZ ;  /* 0x000000070a007c24 */ /* 0x000fe2000f8e02ff */
[----:B------:R-:W-:Y:S01]  /*5ce0*/  ISETP.GE.AND P2, PT, R8, R25, PT ;  /* 0x000000190800720c */ /* 0x000fe20003f46270 */
[----:B------:R-:W-:Y:S01]  /*5cf0*/  IMAD.WIDE R2, R9, 0x80, R4 ;  /* 0x0000008009027825 */ /* 0x000fe200078e0204 */
[----:B------:R-:W-:-:S03]  /*5d00*/  ISETP.GE.OR P3, PT, R6, R19, P5 ;  /* 0x000000130600720c */ /* 0x000fc60002f66670 */
[----:B------:R-:W-:-:S04]  /*5d10*/  IMAD R11, R11, UR44, R0 ;  /* 0x0000002c0b0b7c24 */ /* 0x000fc8000f8e0200 */
[----:B------:R-:W-:Y:S01]  /*5d20*/  IMAD.IADD R11, R15, 0x1, R11 ;  /* 0x000000010f0b7824 */ /* 0x000fe200078e020b */
[----:B-1----:R-:W-:Y:S06]  /*5d30*/  @P4 BRA `(.L_x_2539) ;  /* 0x0000000000284947 */ /* 0x002fec0003800000 */
        /* <DEDUP_REMOVED lines=10> */
.L_x_2539:
[----:B------:R-:W-:Y:S05]  /*5de0*/  BSYNC B0 ;  /* 0x0000000000007941 */ /* 0x000fea0003800000 */
.L_x_2538:
        /* <DEDUP_REMOVED lines=16> */
.L_x_2541:
[----:B------:R-:W-:Y:S05]  /*5ef0*/  BSYNC B0 ;  /* 0x0000000000007941 */ /* 0x000fea0003800000 */
.L_x_2540:
[----:B------:R-:W-:Y:S01]  /*5f00*/  BSSY B0, `(.L_x_2542) ;  /* 0x0000010000007945 */ /* 0x000fe20003800000 */
[----:B------:R-:W-:-:S03]  /*5f10*/  ISETP.GE.OR P3, PT, R6, R19, P1 ;  /* 0x000000130600720c */ /* 0x000fc60000f66670 */
[----:B------:R-:W-:Y:S10]  /*5f20*/  @P4 BRA `(.L_x_2543) ;  /* 0x0000000000344947 */ /* 0x000ff40003800000 */
[----:B-1-3--:R-:W-:Y:S01]  /*5f30*/  IADD3 R13, P4, R2, 0x20, RZ ;  /* 0x00000020020d7810 */ /* 0x00afe20007f9e0ff */
        /* <DEDUP_REMOVED lines=12> */
.L_x_2543:
[----:B------:R-:W-:Y:S05]  /*6000*/  BSYNC B0 ;  /* 0x0000000000007941 */ /* 0x000fea0003800000 */
.L_x_2542:
[----:B------:R-:W-:Y:S01]  /*6010*/  BSSY B0, `(.L_x_2544) ;  /* 0x0000011000007945 */ /* 0x000fe20003800000 */
[----:B------:R-:W-:Y:S01]  /*6020*/  ISETP.GE.OR P4, PT, R6, R19, P2 ;  /* 0x000000130600720c */ /* 0x000fe20001786670 */
[----:B------:R-:W-:Y:S02]  /*6030*/  VIADD R0, R4, 0x50 ;  /* 0x0000005004007836 */ /* 0x000fe40000000000 */
[----:B------:R-:W-:Y:S10]  /*6040*/  @P3 BRA `(.L_x_2545) ;  /* 0x0000000000343947 */ /* 0x000ff40003800000 */
[----:B-1-34-:R-:W-:Y:S01]  /*6050*/  IADD3 R13, P3, R2, 0x30, RZ ;  /* 0x00000030020d7810 */ /* 0x01afe20007f7e0ff */
        /* <DEDUP_REMOVED lines=12> */
.L_x_2545:
[----:B------:R-:W-:Y:S05]  /*6120*/  BSYNC B0 ;  /* 0x0000000000007941 */ /* 0x000fea0003800000 */
.L_x_2544:
[----:B------:R-:W-:Y:S01]  /*6130*/  BSSY B0, `(.L_x_2546) ;  /* 0x0000010000007945 */ /* 0x000fe20003800000 */
[----:B------:R-:W-:-:S03]  /*6140*/  ISETP.GE.AND P3, PT, R0, R25, PT ;  /* 0x000000190000720c */ /* 0x000fc60003f66270 */
[----:B------:R-:W-:Y:S10]  /*6150*/  @P4 BRA `(.L_x_2547) ;  /* 0x0000000000344947 */ /* 0x000ff40003800000 */
[----:B-1-34-:R-:W-:Y:S01]  /*6160*/  IADD3 R13, P4, R2, 0x40, RZ ;  /* 0x00000040020d7810 */ /* 0x01afe20007f9e0ff */
        /* <DEDUP_REMOVED lines=12> */
.L_x_2547:
[----:B------:R-:W-:Y:S05]  /*6230*/  BSYNC B0 ;  /* 0x0000000000007941 */ /* 0x000fea0003800000 */
.L_x_2546:
[----:B------:R-:W-:Y:S01]  /*6240*/  ISETP.GE.OR P4, PT, R6, R19, P3 ;  /* 0x000000130600720c */ /* 0x000fe20001f86670 */
[----:B------:R-:W-:Y:S01]  /*6250*/  BSSY B0, `(.L_x_2548) ;  /* 0x0000011000007945 */ /* 0x000fe20003800000 */
[----:B------:R-:W-:Y:S02]  /*6260*/  IMAD R16, R20, UR6, RZ ;  /* 0x0000000614107c24 */ /* 0x000fe4000f8e02ff */
[----:B------:R-:W-:-:S09]  /*6270*/  VIADD R0, R4, 0x60 ;  /* 0x0000006004007836 */ /* 0x000fd20000000000 */
[----:B------:R-:W-:Y:S05]  /*6280*/  @P4 BRA `(.L_x_2549) ;  /* 0x0000000000344947 */ /* 0x000fea0003800000 */
        /* <DEDUP_REMOVED lines=13> */
.L_x_2549:
[----:B------:R-:W-:Y:S05]  /*6360*/  BSYNC B0 ;  /* 0x0000000000007941 */ /* 0x000fea0003800000 */
.L_x_2548:
        /* <DEDUP_REMOVED lines=31> */
.L_x_2551:
[----:B------:R-:W-:Y:S05]  /*6560*/  BSYNC B0 ;  /* 0x0000000000007941 */ /* 0x000fea0003800000 */
.L_x_2550:
[----:B------:R-:W-:Y:S01]  /*6570*/  ISETP.GE.AND P6, PT, R0, R25, PT ;  /* 0x000000190000720c */ /* 0x000fe20003fc6270 */
[----:B--2---:R-:W-:Y:S01]  /*6580*/  IMAD R0, R22, UR7, RZ ;  /* 0x0000000716007c24 */ /* 0x004fe2000f8e02ff */
        /* <DEDUP_REMOVED lines=20> */
.L_x_2553:
[----:B------:R-:W-:Y:S05]  /*66d0*/  BSYNC B0 ;  /* 0x0000000000007941 */ /* 0x000fea0003800000 */
.L_x_2552:
        /* <DEDUP_REMOVED lines=14> */
.L_x_2555:
[----:B------:R-:W-:Y:S05]  /*67c0*/  BSYNC B0 ;  /* 0x0000000000007941 */ /* 0x000fea0003800000 */
.L_x_2554:
        /* <DEDUP_REMOVED lines=16> */
.L_x_2557:
[----:B------:R-:W-:Y:S05]  /*68d0*/  BSYNC B0 ;  /* 0x0000000000007941 */ /* 0x000fea0003800000 */
.L_x_2556:
        /* <DEDUP_REMOVED lines=15> */
.L_x_2559:
[----:B------:R-:W-:Y:S05]  /*69d0*/  BSYNC B0 ;  /* 0x0000000000007941 */ /* 0x000fea0003800000 */
.L_x_2558:
        /* <DEDUP_REMOVED lines=15> */
.L_x_2561:
[----:B------:R-:W-:Y:S05]  /*6ad0*/  BSYNC B0 ;  /* 0x0000000000007941 */ /* 0x000fea0003800000 */
.L_x_2560:
        /* <DEDUP_REMOVED lines=15> */
.L_x_2563:
[----:B------:R-:W-:Y:S05]  /*6bd0*/  BSYNC B0 ;  /* 0x0000000000007941 */ /* 0x000fea0003800000 */
.L_x_2562:
        /* <DEDUP_REMOVED lines=15> */
.L_x_2565:
[----:B------:R-:W-:Y:S05]  /*6cd0*/  BSYNC B0 ;  /* 0x0000000000007941 */ /* 0x000fea0003800000 */
.L_x_2564:
        /* <DEDUP_REMOVED lines=15> */
.L_x_2567:
[----:B------:R-:W-:Y:S05]  /*6dd0*/  BSYNC B0 ;  /* 0x0000000000007941 */ /* 0x000fea0003800000 */
.L_x_2566:
        /* <DEDUP_REMOVED lines=15> */
.L_x_2507:
        /* <DEDUP_REMOVED lines=29> */
.L_x_2569:
[----:B------:R-:W-:Y:S01]  /*70a0*/  ULDC UR9, c[0x0][0xb44] ;  /* 0x0002d10000097ab9 */ /* 0x000fe20000000800 */
[----:B------:R-:W-:Y:S01]  /*70b0*/  UMOV UR7, UR8 ;  /* 0x0000000800077c82 */ /* 0x000fe20008000000 */
[----:B------:R-:W-:-:S11]  /*70c0*/  UISETP.NE.AND UP0, UPT, UR9, 0x1, UPT ;  /* 0x000000010900788c */ /* 0x000fd6000bf05270 */
[----:B------:R-:W-:Y:S02]  /*70d0*/  @UP0 ULDC.64 UR10, c[0x0][0xb48] ;  /* 0x0002d200000a0ab9 */ /* 0x000fe40000000a00 */
[----:B------:R-:W-:-:S04]  /*70e0*/  UIMAD.WIDE.U32 UR4, UR8, UR10, URZ ;  /* 0x0000000a080472a5 */ /* 0x000fc8000f8e003f */
[----:B------:R-:W-:-:S04]  /*70f0*/  @UP0 USHF.R.U32.HI UR7, URZ, UR11, UR5 ;  /* 0x0000000b3f070299 */ /* 0x000fc80008011605 */
[----:B------:R-:W-:-:S12]  /*7100*/  UIMAD UR4, UR7, UR9, URZ ;  /* 0x00000009070472a4 */ /* 0x000fd8000f8e023f */
.L_x_2570:
[----:B------:R-:W-:Y:S01]  /*7110*/  ULDC UR17, c[0x0][0xb38] ;  /* 0x0002ce0000117ab9 */ /* 0x000fe20000000800 */
[----:B------:R-:W-:Y:S02]  /*7120*/  UIADD3 UR4, UR8, -UR4, URZ ;  /* 0x8000000408047290 */ /* 0x000fe4000fffe03f */
[----:B------:R-:W-:Y:S01]  /*7130*/  UISETP.NE.AND UP0, UPT, UR17, 0x1, UPT ;  /* 0x000000011100788c */ /* 0x000fe2000bf05270 */
[----:B------:R-:W-:Y:S01]  /*7140*/  ULDC UR5, c[0x0][0xb44] ;  /* 0x0002d10000057ab9 */ /* 0x000fe20000000800 */
[----:B------:R-:W-:Y:S02]  /*7150*/  ULOP3.LUT UR7, URZ, UR7, URZ, 0x33, !UPT ;  /* 0x000000073f077292 */ /* 0x000fe4000f8e333f */
[----:B------:R-:W-:Y:S01]  /*7160*/  UIMAD UR6, UR6, UR5, UR4 ;  /* 0x00000005060672a4 */ /* 0x000fe2000f8e0204 */
[----:B------:R-:W-:Y:S02]  /*7170*/  ULDC UR18, c[0x0][0xb2c] ;  /* 0x0002cb0000127ab9 */ /* 0x000fe40000000800 */
[----:B------:R-:W-:-:S04]  /*7180*/  UIADD3 UR18, UR7, UR18, URZ ;  /* 0x0000001207127290 */ /* 0x000fc8000fffe03f */
        /* <DEDUP_REMOVED lines=14> */
[----:B------:R-:W-:-:S04]  /*7270*/  UIADD3 UR4, -UR5, UR4, -UR16 ;  /* 0x0000000405047290 */ /* 0x000fc8000fffe910 */
        /* <DEDUP_REMOVED lines=8> */
[----:B------:R-:W-:-:S06]  /*7300*/  UISETP.GT.AND UP0, UPT, UR5, UR8, UPT ;  /* 0x000000080500728c */ /* 0x000fcc000bf04270 */
[----:B------:R-:W-:-:S13]  /*7310*/  PLOP3.LUT P0, PT, PT, PT, UP0, 0x80, 0x0 ;  /* 0x000000000000781c */ /* 0x000fda0003f0f008 */
[----:B------:R-:W-:Y:S05]  /*7320*/  @!P0 BRA `(.L_x_2511) ;  /* 0x0000003400c88947 */ /* 0x000fea0003800000 */
[----:B------:R-:W-:Y:S01]  /*7330*/  USHF.R.S32.HI UR19, URZ, 0x1f, UR17 ;  /* 0x0000001f3f137899 */ /* 0x000fe20008011411 */
[----:B------:R-:W1:Y:S01]  /*7340*/  S2R R0, SR_TID.X ;  /* 0x0000000000007919 */ /* 0x000e620000002100 */
[----:B------:R-:W-:Y:S01]  /*7350*/  ULDC.64 UR12, c[0x0][0x2d8] ;  /* 0x0000b600000c7ab9 */ /* 0x000fe20000000a00 */
[----:B------:R-:W-:Y:S01]  /*7360*/  USHF.R.S32.HI UR9, URZ, 0x1f, UR10 ;  /* 0x0000001f3f097899 */ /* 0x000fe2000801140a */
[----:B------:R-:W-:Y:S01]  /*7370*/  LOP3.LUT R8, RZ, UR18, RZ, 0x33, !PT ;  /* 0x00000012ff087c12 */ /* 0x000fe2000f8e33ff */
[----:B------:R-:W-:Y:S02]  /*7380*/  UIMAD UR4, UR19, UR12, URZ ;  /* 0x0000000c130472a4 */ /* 0x000fe4000f8e023f */
[----:B------:R-:W-:Y:S02]  /*7390*/  UIMAD.WIDE.U32 UR6, UR17, UR12, URZ ;  /* 0x0000000c110672a5 */ /* 0x000fe4000f8e003f */
[----:B------:R-:W-:Y:S02]  /*73a0*/  UIMAD UR4, UR17, UR13, UR4 ;  /* 0x0000000d110472a4 */ /* 0x000fe4000f8e0204 */
[----:B------:R-:W-:-:S02]  /*73b0*/  UIADD3 UR11, UR5, -UR8, URZ ;  /* 0x80000008050b7290 */ /* 0x000fc4000fffe03f */
[----:B------:R-:W-:Y:S01]  /*73c0*/  UIADD3 UR7, UR7, UR4, URZ ;  /* 0x0000000407077290 */ /* 0x000fe2000fffe03f */
[----:B------:R-:W-:Y:S01]  /*73d0*/  ULDC.64 UR12, c[0x0][0x2e0] ;  /* 0x0000b800000c7ab9 */ /* 0x000fe20000000a00 */
[----:B------:R-:W-:Y:S02]  /*73e0*/  UIADD3 UR4, UR16, 0x7f, URZ ;  /* 0x0000007f10047890 */ /* 0x000fe4000fffe03f */
[----:B------:R-:W-:Y:S02]  /*73f0*/  UIMAD UR9, UR9, UR12, URZ ;  /* 0x0000000c090972a4 */ /* 0x000fe4000f8e023f */
[----:B------:R-:W-:Y:S02]  /*7400*/  UIMAD.WIDE.U32 UR6, UR10, UR12, UR6 ;  /* 0x0000000c0a0672a5 */ /* 0x000fe4000f8e0006 */
[----:B------:R-:W-:Y:S02]  /*7410*/  UIADD3 UR12, UR16, 0xbf, -UR14 ;  /* 0x000000bf100c7890 */ /* 0x000fe4000fffe80e */
[----:B------:R-:W-:Y:S01]  /*7420*/  ULOP3.LUT UR14, UR11, 0x1, URZ, 0xc0, !UPT ;  /* 0x000000010b0e7892 */ /* 0x000fe2000f8ec03f */
[----:B------:R-:W-:Y:S01]  /*7430*/  ULDC UR15, c[0x0][0x288] ;  /* 0x0000a200000f7ab9 */ /* 0x000fe20000000800 */
[----:B------:R-:W-:-:S02]  /*7440*/  UIMAD UR9, UR10, UR13, UR9 ;  /* 0x0000000d0a0972a4 */ /* 0x000fc4000f8e0209 */
[----:B------:R-:W-:Y:S02]  /*7450*/  UISETP.NE.U32.AND UP0, UPT, UR14, 0x1, UPT ;  /* 0x000000010e00788c */ /* 0x000fe4000bf05070 */
[----:B------:R-:W-:Y:S02]  /*7460*/  UIMAD UR10, UR10, UR15, URZ ;  /* 0x0000000f0a0a72a4 */ /* 0x000fe4000f8e023f */
[----:B------:R-:W-:Y:S01]  /*7470*/  USHF.R.S32.HI UR11, URZ, 0x1f, UR4 ;  /* 0x0000001f3f0b7899 */ /* 0x000fe20008011404 */
[----:B-1----:R-:W-:Y:S01]  /*7480*/  LOP3.LUT R0, R0, 0x1f, RZ, 0xc0, !PT ;  /* 0x0000001f00007812 */ /* 0x002fe200078ec0ff */
[----:B------:R-:W-:Y:S01]  /*7490*/  UIADD3 UR13, UP1, UR17, UR10, URZ ;  /* 0x0000000a110d7290 */ /* 0x000fe2000ff3e03f */
[----:B------:R-:W-:Y:S01]  /*74a0*/  PLOP3.LUT P1, PT, PT, PT, UP0, 0x80, 0x0 ;  /* 0x000000000000781c */ /* 0x000fe20003f2f008 */
[----:B------:R-:W-:Y:S01]  /*74b0*/  ULEA.HI UR11, UR11, UR4, URZ, 0x7 ;  /* 0x000000040b0b7291 */ /* 0x000fe2000f8f383f */
[----:B------:R-:W-:Y:S01]  /*74c0*/  ULDC UR16, c[0x0][0x760] ;  /* 0x0001d80000107ab9 */ /* 0x000fe20000000800 */
[----:B------:R-:W-:Y:S01]  /*74d0*/  ELECT P0, URZ, PT ;  /* 0x00000000003f782f */ /* 0x000fe20003800000 */
[----:B------:R-:W-:-:S02]  /*74e0*/  UIMAD UR14, UR15, UR16, URZ ;  /* 0x000000100f0e72a4 */ /* 0x000fc4000f8e023f */
[----:B------:R-:W-:Y:S02]  /*74f0*/  ULEA.HI.X.SX32 UR15, UR10, UR19, 0x1, UP1 ;  /* 0x000000130a0f7291 */ /* 0x000fe400088f0e3f */
[----:B------:R-:W-:Y:S02]  /*7500*/  USHF.R.S32.HI UR16, URZ, 0x7, UR11 ;  /* 0x000000073f107899 */ /* 0x000fe4000801140b */
[----:B------:R-:W-:-:S03]  /*7510*/  UIADD3 UR25, UR7, UR9, URZ ;  /* 0x0000000907197290 */ /* 0x000fc6000fffe03f */
[----:B------:R-:W-:Y:S09]  /*7520*/  @P1 BRA `(.L_x_2571) ;  /* 0x0000000400881947 */ /* 0x000ff20003800000 */
        /* <DEDUP_REMOVED lines=11> */
[----:B------:R-:W-:-:S04]  /*75e0*/  ULEA UR4, UR8, UR12, 0x6 ;  /* 0x0000000c08047291 */ /* 0x000fc8000f8e303f */
[----:B------:R-:W-:-:S04]  /*75f0*/  USHF.R.S32.HI UR10, URZ, 0x1f, UR4 ;  /* 0x0000001f3f0a7899 */ /* 0x000fc80008011404 */
[----:B------:R-:W-:-:S04]  /*7600*/  ULEA.HI UR10, UR10, UR4, URZ, 0x7 ;  /* 0x000000040a0a7291 */ /* 0x000fc8000f8f383f */
[----:B------:R-:W-:-:S04]  /*7610*/  USHF.R.S32.HI UR10, URZ, 0x7, UR10 ;  /* 0x000000073f0a7899 */ /* 0x000fc8000801140a */
[----:B------:R-:W-:-:S04]  /*7620*/  UISETP.LT.AND UP0, UPT, UR16, UR10, UPT ;  /* 0x0000000a1000728c */ /* 0x000fc8000bf01270 */
[----:B------:R-:W-:-:S06]  /*7630*/  USEL UR10, UR16, UR10, UP0 ;  /* 0x0000000a100a7287 */ /* 0x000fcc0008000000 */
[----:B------:R-:W-:-:S07]  /*7640*/  VIADD R5, R8, UR10 ;  /* 0x0000000a08057c36 */ /* 0x000fce0008000000 */
.L_x_2574:
[----:B------:R-:W2:Y:S04]  /*7650*/  LDG.E.STRONG.GPU R4, desc[UR46][R2.64] ;  /* 0x0000002e02047981 */ /* 0x000ea8000c1ef900 */
[----:B--2---:R-:W-:Y:S01]  /*7660*/  CCTL.IVALL ;  /* 0x00000000ff00798f */ /* 0x004fe20002000000 */
[----:B------:R-:W-:Y:S05]  /*7670*/  YIELD ;  /* 0x0000000000007946 */ /* 0x000fea0003800000 */
[----:B------:R-:W-:-:S13]  /*7680*/  ISETP.NE.AND P1, PT, R4, R5, PT ;  /* 0x000000050400720c */ /* 0x000fda0003f25270 */
[----:B------:R-:W-:Y:S05]  /*7690*/  @P1 BRA `(.L_x_2574) ;  /* 0xfffffffc00ec1947 */ /* 0x000fea000383ffff */
.L_x_2573:
[----:B------:R-:W-:Y:S05]  /*76a0*/  BSYNC B0 ;  /* 0x0000000000007941 */ /* 0x000fea0003800000 */
.L_x_2572:
[----:B------:R-:W-:-:S03]  /*76b0*/  UMOV UR4, 0xffffffff ;  /* 0xffffffff00047882 */ /* 0x000fc60000000000 */
[----:B------:R-:W-:Y:S05]  /*76c0*/  BRA.DIV UR4, `(.L_x_2575) ;  /* 0x00000036044c7947 */ /* 0x000fea000b800000 */
[----:B------:R-:W-:Y:S01]  /*76d0*/  NOP ;  /* 0x0000000000007918 */ /* 0x000fe20000000000 */
.L_x_2644:
[----:B------:R-:W-:Y:S01]  /*76e0*/  IMAD.U32 R9, RZ, RZ, UR8 ;  /* 0x00000008ff097e24 */ /* 0x000fe2000f8e00ff */
[----:B------:R-:W-:Y:S05]  /*76f0*/  WARPSYNC.ALL ;  /* 0x0000000000007948 */ /* 0x000fea0003800000 */
[----:B------:R-:W-:Y:S01]  /*7700*/  BAR.SYNC.DEFER_BLOCKING 0xd, 0xa0 ;  /* 0x0342800000007b1d */ /* 0x000fe20000010000 */
[----:B------:R-:W-:-:S05]  /*7710*/  IMAD.SHL.U32 R9, R9, 0x2000, RZ ;  /* 0x0000200009097824 */ /* 0x000fca00078e00ff */
[----:B------:R-:W-:Y:S04]  /*7720*/  BSSY B0, `(.L_x_2576) ;  /* 0x0000012000007945 */ /* 0x000fe80003800000 */
[----:B------:R-:W-:Y:S05]  /*7730*/  @!P0 BRA `(.L_x_2577) ;  /* 0x0000000000408947 */ /* 0x000fea0003800000 */
[----:B------:R-:W1:Y:S01]  /*7740*/  LDC.64 R6, c[0x0][0x2c0] ;  /* 0x0000b000ff067b82 */ /* 0x000e620000000a00 */
[----:B------:R-:W-:Y:S01]  /*7750*/  IADD3 R5, P1, R9, UR6, RZ ;  /* 0x0000000609057c10 */ /* 0x000fe2000ff3e0ff */
[----:B------:R-:W-:Y:S01]  /*7760*/  UMOV UR4, 0x400 ;  /* 0x0000040000047882 */ /* 0x000fe20000000000 */
[----:B------:R-:W-:Y:S01]  /*7770*/  UMOV UR20, 0x0 ;  /* 0x0000000000147882 */ /* 0x000fe20000000000 */
[----:B------:R-:W-:-:S04]  /*7780*/  UMOV UR21, 0x14f00000 ;  /* 0x14f0000000157882 */ /* 0x000fc80000000000 */
[----:B------:R-:W2:Y:S01]  /*7790*/  S2UR UR10, SR_CgaCtaId ;  /* 0x00000000000a79c3 */ /* 0x000ea20000008800 */
[----:B-1----:R-:W-:Y:S02]  /*77a0*/  LEA R4, P3, R5, R6, 0x2 ;  /* 0x0000000605047211 */ /* 0x002fe400078610ff */
[----:B------:R-:W-:Y:S02]  /*77b0*/  LEA.HI.X.SX32 R6, R9, UR25, 0x1, P1 ;  /* 0x0000001909067c11 */ /* 0x000fe400088f0eff */
[----:B------:R-:W-:Y:S02]  /*77c0*/  R2UR UR18, R4 ;  /* 0x00000000041272ca */ /* 0x000fe400000e0000 */
[----:B------:R-:W-:Y:S01]  /*77d0*/  LEA.HI.X R5, R5, R7, R6, 0x2, P3 ;  /* 0x0000000705057211 */ /* 0x000fe200018f1406 */
[----:B--2---:R-:W-:-:S03]  /*77e0*/  ULEA UR4, UR10, UR4, 0x18 ;  /* 0x000000040a047291 */ /* 0x004fc6000f8ec03f */
[----:B------:R-:W-:Y:S01]  /*77f0*/  R2UR UR19, R5 ;  /* 0x00000000051372ca */ /* 0x000fe200000e0000 */
[----:B------:R-:W-:Y:S01]  /*7800*/  UMOV UR10, 0x400 ;  /* 0x00000400000a7882 */ /* 0x000fe20000000000 */
[----:B------:R-:W-:-:S11]  /*7810*/  UIADD3 UR4, UR4, 0x10000, URZ ;  /* 0x0001000004047890 */ /* 0x000fd6000fffe03f */
[----:B------:R1:W-:Y:S02]  /*7820*/  UBLKRED.G.S.ADD.F32.RN [UR18], [UR4], UR10, desc[UR20] ;  /* 0x00001412040073bb */ /* 0x0003e400080a140a */
[----:B-1----:R0:W-:Y:S02]  /*7830*/  UTMACMDFLUSH ;  /* 0x00000000000079b7 */ /* 0x0021e40000000000 */
.L_x_2577:
[----:B------:R-:W-:Y:S05]  /*7840*/  BSYNC B0 ;  /* 0x0000000000007941 */ /* 0x000fea0003800000 */
.L_x_2576:
        /* <DEDUP_REMOVED lines=20> */
.L_x_2579:
[----:B------:R-:W-:Y:S05]  /*7990*/  BSYNC B0 ;  /* 0x0000000000007941 */ /* 0x000fea0003800000 */
.L_x_2578:
[----:B------:R-:W-:Y:S06]  /*79a0*/  BAR.ARV 0xa, 0xa0 ;  /* 0x0282800000007b1d */ /* 0x000fec0000002000 */
[----:B------:R-:W-:Y:S04]  /*79b0*/  BSSY B0, `(.L_x_2580) ;  /* 0x0000003000007945 */ /* 0x000fe80003800000 */
[----:B------:R-:W-:Y:S05]  /*79c0*/  @!P0 BRA `(.L_x_2581) ;  /* 0x0000000000048947 */ /* 0x000fea0003800000 */
[----:B------:R-:W-:-:S04]  /*79d0*/  DEPBAR.LE SB0, 0x0 ;  /* 0x000080000000791a */ /* 0x000fc80000000000 */
.L_x_2581:
[----:B------:R-:W-:Y:S05]  /*79e0*/  BSYNC B0 ;  /* 0x0000000000007941 */ /* 0x000fea0003800000 */
.L_x_2580:
        /* <DEDUP_REMOVED lines=19> */
.L_x_2583:
[----:B------:R-:W-:Y:S05]  /*7b20*/  BSYNC B0 ;  /* 0x0000000000007941 */ /* 0x000fea0003800000 */
.L_x_2582:
[----:B------:R-:W-:Y:S01]  /*7b30*/  UIADD3 UR17, UR8, 0x1, URZ ;  /* 0x0000000108117890 */ /* 0x000fe2000fffe03f */
[----:B------:R-:W-:Y:S11]  /*7b40*/  BRA `(.L_x_2584) ;  /* 0x0000000000047947 */ /* 0x000ff60003800000 */
.L_x_2571:
[----:B------:R-:W-:-:S05]  /*7b50*/  UMOV UR17, UR8 ;  /* 0x0000000800117c82 */ /* 0x000fca0008000000 */
.L_x_2584:
[----:B------:R-:W-:-:S04]  /*7b60*/  UIADD3 UR4, UR8, 0x1, URZ ;  /* 0x0000000108047890 */ /* 0x000fc8000fffe03f */
[----:B------:R-:W-:-:S06]  /*7b70*/  UISETP.NE.AND UP0, UPT, UR5, UR4, UPT ;  /* 0x000000040500728c */ /* 0x000fcc000bf05270 */
[----:B------:R-:W-:-:S13]  /*7b80*/  PLOP3.LUT P1, PT, PT, PT, UP0, 0x80, 0x0 ;  /* 0x000000000000781c */ /* 0x000fda0003f2f008 */
[----:B------:R-:W-:Y:S05]  /*7b90*/  @!P1 BRA `(.L_x_2511) ;  /* 0x0000002c00ac9947 */ /* 0x000fea0003800000 */
[----:B------:R-:W-:Y:S01]  /*7ba0*/  ULDC.64 UR10, c[0x0][0x2c0] ;  /* 0x0000b000000a7ab9 */ /* 0x000fe20000000a00 */
[----:B------:R-:W-:Y:S02]  /*7bb0*/  UIADD3 UR21, UR9, UR7, URZ ;  /* 0x0000000709157290 */ /* 0x000fe4000fffe03f */
[----:B------:R-:W-:Y:S01]  /*7bc0*/  ULEA UR20, UP0, UR6, UR10, 0x2 ;  /* 0x0000000a06147291 */ /* 0x000fe2000f80103f */
[----:B------:R-:W-:Y:S01]  /*7bd0*/  UMOV UR22, UR17 ;  /* 0x0000001100167c82 */ /* 0x000fe20008000000 */
[----:B------:R-:W-:Y:S02]  /*7be0*/  UMOV UR4, URZ ;  /* 0x0000003f00047c82 */ /* 0x000fe40008000000 */
[----:B------:R-:W-:Y:S02]  /*7bf0*/  ULEA.HI.X UR21, UR6, UR11, UR21, 0x2, UP0 ;  /* 0x0000000b06157291 */ /* 0x000fe400080f1415 */
[----:B------:R-:W-:-:S04]  /*7c00*/  UIADD3 UR20, UP0, UR20, 0x4000, URZ ;  /* 0x0000400014147890 */ /* 0x000fc8000ff1e03f */
[----:B------:R-:W-:-:S12]  /*7c10*/  UIADD3.X UR21, URZ, UR21, URZ, UP0, !UPT ;  /* 0x000000153f157290 */ /* 0x000fd800087fe43f */
.L_x_2609:
        /* <DEDUP_REMOVED lines=18> */
.L_x_2587:
[----:B------:R-:W2:Y:S04]  /*7d40*/  LDG.E.STRONG.GPU R4, desc[UR46][R2.64] ;  /* 0x0000002e02047981 */ /* 0x000ea8000c1ef900 */
[----:B--2---:R-:W-:Y:S01]  /*7d50*/  CCTL.IVALL ;  /* 0x00000000ff00798f */ /* 0x004fe20002000000 */
[----:B------:R-:W-:Y:S05]  /*7d60*/  YIELD ;  /* 0x0000000000007946 */ /* 0x000fea0003800000 */
[----:B------:R-:W-:-:S13]  /*7d70*/  ISETP.NE.AND P1, PT, R4, R5, PT ;  /* 0x000000050400720c */ /* 0x000fda0003f25270 */
[----:B------:R-:W-:Y:S05]  /*7d80*/  @P1 BRA `(.L_x_2587) ;  /* 0xfffffffc00ec1947 */ /* 0x000fea000383ffff */
.L_x_2586:
[----:B------:R-:W-:Y:S05]  /*7d90*/  BSYNC B0 ;  /* 0x0000000000007941 */ /* 0x000fea0003800000 */
.L_x_2585:
[----:B------:R-:W-:-:S03]  /*7da0*/  UMOV UR18, 0xffffffff ;  /* 0xffffffff00127882 */ /* 0x000fc60000000000 */
[----:B------:R-:W-:Y:S05]  /*7db0*/  BRA.DIV UR18, `(.L_x_2588) ;  /* 0x0000002e12ac7947 */ /* 0x000fea000b800000 */
[----:B------:R-:W-:Y:S01]  /*7dc0*/  NOP ;  /* 0x0000000000007918 */ /* 0x000fe20000000000 */
.L_x_2647:
        /* <DEDUP_REMOVED lines=19> */
.L_x_2590:
[----:B------:R-:W-:Y:S05]  /*7f00*/  BSYNC B0 ;  /* 0x0000000000007941 */ /* 0x000fea0003800000 */
.L_x_2589:
        /* <DEDUP_REMOVED lines=15> */
.L_x_2592:
[----:B------:R-:W-:Y:S05]  /*8000*/  BSYNC B0 ;  /* 0x0000000000007941 */ /* 0x000fea0003800000 */
.L_x_2591:
[----:B------:R-:W-:Y:S06]  /*8010*/  BAR.ARV 0xa, 0xa0 ;  /* 0x0282800000007b1d */ /* 0x000fec0000002000 */
[----:B------:R-:W-:Y:S04]  /*8020*/  BSSY B0, `(.L_x_2593) ;  /* 0x0000003000007945 */ /* 0x000fe80003800000 */
[----:B------:R-:W-:Y:S05]  /*8030*/  @!P0 BRA `(.L_x_2594) ;  /* 0x0000000000048947 */ /* 0x000fea0003800000 */
[----:B------:R-:W-:-:S04]  /*8040*/  DEPBAR.LE SB0, 0x0 ;  /* 0x000080000000791a */ /* 0x000fc80000000000 */
.L_x_2594:
[----:B------:R-:W-:Y:S05]  /*8050*/  BSYNC B0 ;  /* 0x0000000000007941 */ /* 0x000fea0003800000 */
.L_x_2593:
        /* <DEDUP_REMOVED lines=19> */
.L_x_2596:
[----:B------:R-:W-:Y:S05]  /*8190*/  BSYNC B0 ;  /* 0x0000000000007941 */ /* 0x000fea0003800000 */
.L_x_2595:
        /* <DEDUP_REMOVED lines=10> */
[----:B------:R-:W-:-:S04]  /*8240*/  UIADD3 UR10, UR10, 0x40, URZ ;  /* 0x000000400a0a7890 */ /* 0x000fc8000fffe03f */
[----:B------:R-:W-:-:S04]  /*8250*/  USHF.R.S32.HI UR11, URZ, 0x1f, UR10 ;  /* 0x0000001f3f0b7899 */ /* 0x000fc8000801140a */
[----:B------:R-:W-:-:S04]  /*8260*/  ULEA.HI UR11, UR11, UR10, URZ, 0x7 ;  /* 0x0000000a0b0b7291 */ /* 0x000fc8000f8f383f */
[----:B------:R-:W-:-:S04]  /*8270*/  USHF.R.S32.HI UR11, URZ, 0x7, UR11 ;  /* 0x000000073f0b7899 */ /* 0x000fc8000801140b */
[----:B------:R-:W-:-:S04]  /*8280*/  UISETP.LT.AND UP0, UPT, UR16, UR11, UPT ;  /* 0x0000000b1000728c */ /* 0x000fc8000bf01270 */
[----:B------:R-:W-:-:S06]  /*8290*/  USEL UR11, UR16, UR11, UP0 ;  /* 0x0000000b100b7287 */ /* 0x000fcc0008000000 */
[----:B------:R-:W-:-:S07]  /*82a0*/  VIADD R5, R8, UR11 ;  /* 0x0000000b08057c36 */ /* 0x000fce0008000000 */
.L_x_2599:
[----:B------:R-:W2:Y:S04]  /*82b0*/  LDG.E.STRONG.GPU R4, desc[UR46][R2.64] ;  /* 0x0000002e02047981 */ /* 0x000ea8000c1ef900 */
[----:B--2---:R-:W-:Y:S01]  /*82c0*/  CCTL.IVALL ;  /* 0x00000000ff00798f */ /* 0x004fe20002000000 */
[----:B------:R-:W-:Y:S05]  /*82d0*/  YIELD ;  /* 0x0000000000007946 */ /* 0x000fea0003800000 */
[----:B------:R-:W-:-:S13]  /*82e0*/  ISETP.NE.AND P1, PT, R4, R5, PT ;  /* 0x000000050400720c */ /* 0x000fda0003f25270 */
[----:B------:R-:W-:Y:S05]  /*82f0*/  @P1 BRA `(.L_x_2599) ;  /* 0xfffffffc00ec1947 */ /* 0x000fea000383ffff */
.L_x_2598:
[----:B------:R-:W-:Y:S05]  /*8300*/  BSYNC B0 ;  /* 0x0000000000007941 */ /* 0x000fea0003800000 */
.L_x_2597:
[----:B------:R-:W-:-:S03]  /*8310*/  UMOV UR10, 0xffffffff ;  /* 0xffffffff000a7882 */ /* 0x000fc60000000000 */
[----:B------:R-:W-:Y:S05]  /*8320*/  BRA.DIV UR10, `(.L_x_2600) ;  /* 0x0000002a0a6c7947 */ /* 0x000fea000b800000 */
[----:B------:R-:W-:Y:S01]  /*8330*/  NOP ;  /* 0x0000000000007918 */ /* 0x000fe20000000000 */
.L_x_2650:
        /* <DEDUP_REMOVED lines=15> */
.L_x_2602:
[----:B------:R-:W-:Y:S05]  /*8430*/  BSYNC B0 ;  /* 0x0000000000007941 */ /* 0x000fea0003800000 */
.L_x_2601:
        /* <DEDUP_REMOVED lines=15> */
.L_x_2604:
[----:B------:R-:W-:Y:S05]  /*8530*/  BSYNC B0 ;  /* 0x0000000000007941 */ /* 0x000fea0003800000 */
.L_x_2603:
[----:B------:R-:W-:Y:S06]  /*8540*/  BAR.ARV 0xa, 0xa0 ;  /* 0x0282800000007b1d */ /* 0x000fec0000002000 */
[----:B------:R-:W-:Y:S04]  /*8550*/  BSSY B0, `(.L_x_2605) ;  /* 0x0000003000007945 */ /* 0x000fe80003800000 */
[----:B------:R-:W-:Y:S05]  /*8560*/  @!P0 BRA `(.L_x_2606) ;  /* 0x0000000000048947 */ /* 0x000fea0003800000 */
[----:B------:R-:W-:-:S04]  /*8570*/  DEPBAR.LE SB0, 0x0 ;  /* 0x000080000000791a */ /* 0x000fc80000000000 */
.L_x_2606:
[----:B------:R-:W-:Y:S05]  /*8580*/  BSYNC B0 ;  /* 0x0000000000007941 */ /* 0x000fea0003800000 */
.L_x_2605:
        /* <DEDUP_REMOVED lines=19> */
.L_x_2608:
[----:B------:R-:W-:Y:S05]  /*86c0*/  BSYNC B0 ;  /* 0x0000000000007941 */ /* 0x000fea0003800000 */
.L_x_2607:
[----:B------:R-:W-:Y:S02]  /*86d0*/  UIADD3 UR17, UR17, 0x2, URZ ;  /* 0x0000000211117890 */ /* 0x000fe4000fffe03f */
[----:B------:R-:W-:Y:S02]  /*86e0*/  UIADD3 UR4, UR4, 0x4000, URZ ;  /* 0x0000400004047890 */ /* 0x000fe4000fffe03f */
[----:B------:R-:W-:-:S06]  /*86f0*/  UISETP.GE.AND UP0, UPT, UR17, UR5, UPT ;  /* 0x000000051100728c */ /* 0x000fcc000bf06270 */
[----:B------:R-:W-:-:S13]  /*8700*/  PLOP3.LUT P1, PT, PT, PT, UP0, 0x80, 0x0 ;  /* 0x000000000000781c */ /* 0x000fda0003f2f008 */
[----:B------:R-:W-:Y:S05]  /*8710*/  @!P1 BRA `(.L_x_2609) ;  /* 0xfffffff400409947 */ /* 0x000fea000383ffff */
[----:B------:R-:W-:Y:S05]  /*8720*/  BRA `(.L_x_2511) ;  /* 0x0000002000c87947 */ /* 0x000fea0003800000 */
.L_x_2568:
        /* <DEDUP_REMOVED lines=21> */
.L_x_2610:
[----:B------:R-:W-:Y:S01]  /*8880*/  ULDC UR9, c[0x0][0xb44] ;  /* 0x0002d10000097ab9 */ /* 0x000fe20000000800 */
[----:B------:R-:W-:Y:S01]  /*8890*/  UMOV UR7, UR8 ;  /* 0x0000000800077c82 */ /* 0x000fe20008000000 */
[----:B------:R-:W-:-:S11]  /*88a0*/  UISETP.NE.AND UP0, UPT, UR9, 0x1, UPT ;  /* 0x000000010900788c */ /* 0x000fd6000bf05270 */
[----:B------:R-:W-:Y:S02]  /*88b0*/  @UP0 ULDC.64 UR10, c[0x0][0xb48] ;  /* 0x0002d200000a0ab9 */ /* 0x000fe40000000a00 */
[----:B------:R-:W-:-:S04]  /*88c0*/  UIMAD.WIDE.U32 UR4, UR8, UR10, URZ ;  /* 0x0000000a080472a5 */ /* 0x000fc8000f8e003f */
[----:B------:R-:W-:-:S04]  /*88d0*/  @UP0 USHF.R.U32.HI UR7, URZ, UR11, UR5 ;  /* 0x0000000b3f070299 */ /* 0x000fc80008011605 */
[----:B------:R-:W-:-:S12]  /*88e0*/  UIMAD UR4, UR7, UR9, URZ ;  /* 0x00000009070472a4 */ /* 0x000fd8000f8e023f */
.L_x_2611:
        /* <DEDUP_REMOVED lines=16> */
[----:B------:R-:W-:Y:S01]  /*89f0*/  ULOP3.LUT UR7, URZ, UR7, URZ, 0x33, !UPT ;  /* 0x000000073f077292 */ /* 0x000fe2000f8e333f */
[----:B------:R-:W-:Y:S01]  /*8a00*/  ULDC UR4, c[0x0][0xb2c] ;  /* 0x0002cb0000047ab9 */ /* 0x000fe20000000800 */
[----:B------:R-:W-:Y:S02]  /*8a10*/  ULDC UR5, c[0x0][0x280] ;  /* 0x0000a00000057ab9 */ /* 0x000fe40000000800 */
[----:B------:R-:W-:Y:S01]  /*8a20*/  UIADD3 UR7, UR7, UR4, URZ ;  /* 0x0000000407077290 */ /* 0x000fe2000fffe03f */
[----:B------:R-:W-:Y:S02]  /*8a30*/  ULDC UR6, c[0x0][0x74c] ;  /* 0x0001d30000067ab9 */ /* 0x000fe40000000800 */
[----:B------:R-:W-:Y:S01]  /*8a40*/  ULDC UR4, c[0x0][0x290] ;  /* 0x0000a40000047ab9 */ /* 0x000fe20000000800 */
[----:B------:R-:W-:-:S04]  /*8a50*/  USHF.L.U32 UR11, UR7, 0x7, URZ ;  /* 0x00000007070b7899 */ /* 0x000fc8000800063f */
        /* <DEDUP_REMOVED lines=50> */
.L_x_2651:
        /* <DEDUP_REMOVED lines=15> */
.L_x_2615:
        /* <DEDUP_REMOVED lines=97> */
.L_x_2626:
[----:B--234-:R-:W-:-:S04]  /*9480*/  SHF.L.U32 R21, R11, 0x1f, RZ ;  /* 0x0000001f0b157819 */ /* 0x01cfc800000006ff */
[----:B------:R-:W1:Y:S02]  /*9490*/  SYNCS.PHASECHK.TRANS64.TRYWAIT P1, [R16+URZ+0x30840], R21 ;  /* 0x03084015100075a7 */ /* 0x000e64000802017f */
[----:B-1----:R-:W-:Y:S05]  /*94a0*/  @!P1 BRA `(.L_x_2618) ;  /* 0x00000018003c9947 */ /* 0x002fea0003800000 */
.L_x_2652:
[----:B------:R-:W-:Y:S05]  /*94b0*/  @P0 BRA `(.L_x_2619) ;  /* 0x0000000000140947 */ /* 0x000fea0003800000 */
[----:B------:R-:W-:Y:S01]  /*94c0*/  ISETP.NE.AND P1, PT, R6, RZ, PT ;  /* 0x000000ff0600720c */ /* 0x000fe20003f25270 */
[----:B------:R-:W-:-:S04]  /*94d0*/  IMAD.MOV.U32 R3, RZ, RZ, 0x4100 ;  /* 0x00004100ff037424 */ /* 0x000fc800078e00ff */
[----:B------:R3:W-:Y:S08]  /*94e0*/  SYNCS.ARRIVE.TRANS64 RZ, [R16+URZ+0x30830], R3 ;  /* 0x0308300310ff79a7 */ /* 0x0007f0000800003f */
[----:B------:R-:W-:Y:S05]  /*94f0*/  @!P1 BRA `(.L_x_2619) ;  /* 0x0000000000049947 */ /* 0x000fea0003800000 */
[----:B------:R-:W-:Y:S01]  /*9500*/  BPT.TRAP 0x1 ;  /* 0x000000040000795c */ /* 0x000fe20000300000 */
.L_x_2619:
        /* <DEDUP_REMOVED lines=36> */
.L_x_2653:
[----:B------:R-:W-:Y:S05]  /*9750*/  @P0 BRA `(.L_x_2621) ;  /* 0x0000000000140947 */ /* 0x000fea0003800000 */
[----:B------:R-:W-:Y:S01]  /*9760*/  ISETP.NE.AND P1, PT, R6, RZ, PT ;  /* 0x000000ff0600720c */ /* 0x000fe20003f25270 */
[----:B------:R-:W-:-:S04]  /*9770*/  IMAD.MOV.U32 R2, RZ, RZ, 0x4100 ;  /* 0x00004100ff027424 */ /* 0x000fc800078e00ff */
[----:B------:R3:W-:Y:S08]  /*9780*/  SYNCS.ARRIVE.TRANS64 RZ, [R16+URZ+0x30818], R2 ;  /* 0x0308180210ff79a7 */ /* 0x0007f0000800003f */
[----:B------:R-:W-:Y:S05]  /*9790*/  @!P1 BRA `(.L_x_2621) ;  /* 0x0000000000049947 */ /* 0x000fea0003800000 */
[----:B------:R-:W-:Y:S01]  /*97a0*/  BPT.TRAP 0x1 ;  /* 0x000000040000795c */ /* 0x000fe20000300000 */
.L_x_2621:
        /* <DEDUP_REMOVED lines=36> */
.L_x_2654:
[----:B------:R-:W-:Y:S05]  /*99f0*/  @P0 BRA `(.L_x_2623) ;  /* 0x0000000000140947 */ /* 0x000fea0003800000 */
[----:B------:R-:W-:Y:S01]  /*9a00*/  ISETP.NE.AND P1, PT, R6, RZ, PT ;  /* 0x000000ff0600720c */ /* 0x000fe20003f25270 */
[----:B-123--:R-:W-:-:S04]  /*9a10*/  IMAD.MOV.U32 R21, RZ, RZ, 0x4100 ;  /* 0x00004100ff157424 */ /* 0x00efc800078e00ff */
[----:B------:R4:W-:Y:S08]  /*9a20*/  SYNCS.ARRIVE.TRANS64 RZ, [R16+URZ+0x30838], R21 ;  /* 0x0308381510ff79a7 */ /* 0x0009f0000800003f */
[----:B------:R-:W-:Y:S05]  /*9a30*/  @!P1 BRA `(.L_x_2623) ;  /* 0x0000000000049947 */ /* 0x000fea0003800000 */
[----:B------:R-:W-:Y:S01]  /*9a40*/  BPT.TRAP 0x1 ;  /* 0x000000040000795c */ /* 0x000fe20000300000 */
.L_x_2623:
        /* <DEDUP_REMOVED lines=31> */
.L_x_2656:
[----:B------:R-:W-:Y:S05]  /*9c40*/  @P0 BRA `(.L_x_2625) ;  /* 0x0000000000140947 */ /* 0x000fea0003800000 */
[----:B------:R-:W-:Y:S01]  /*9c50*/  ISETP.NE.AND P1, PT, R6, RZ, PT ;  /* 0x000000ff0600720c */ /* 0x000fe20003f25270 */
[----:B------:R-:W-:-:S04]  /*9c60*/  IMAD.MOV.U32 R5, RZ, RZ, 0x4100 ;  /* 0x00004100ff057424 */ /* 0x000fc800078e00ff */
[----:B------:R1:W-:Y:S08]  /*9c70*/  SYNCS.ARRIVE.TRANS64 RZ, [R16+URZ+0x30810], R5 ;  /* 0x0308100510ff79a7 */ /* 0x0003f0000800003f */
[----:B------:R-:W-:Y:S05]  /*9c80*/  @!P1 BRA `(.L_x_2625) ;  /* 0x0000000000049947 */ /* 0x000fea0003800000 */
[----:B------:R-:W-:Y:S01]  /*9c90*/  BPT.TRAP 0x1 ;  /* 0x000000040000795c */ /* 0x000fe20000300000 */
.L_x_2625:
        /* <DEDUP_REMOVED lines=37> */
.L_x_2617:
        /* <DEDUP_REMOVED lines=8> */
.L_x_2657:
[----:B------:R-:W-:Y:S05]  /*9f70*/  @P0 BRA `(.L_x_2628) ;  /* 0x0000000000140947 */ /* 0x000fea0003800000 */
[----:B------:R-:W-:Y:S01]  /*9f80*/  ISETP.NE.AND P1, PT, R6, RZ, PT ;  /* 0x000000ff0600720c */ /* 0x000fe20003f25270 */
[----:B------:R-:W-:-:S04]  /*9f90*/  IMAD.MOV.U32 R5, RZ, RZ, 0x4100 ;  /* 0x00004100ff057424 */ /* 0x000fc800078e00ff */
[----:B------:R2:W-:Y:S08]  /*9fa0*/  SYNCS.ARRIVE.TRANS64 RZ, [R16+URZ+0x30830], R5 ;  /* 0x0308300510ff79a7 */ /* 0x0005f0000800003f */
[----:B------:R-:W-:Y:S05]  /*9fb0*/  @!P1 BRA `(.L_x_2628) ;  /* 0x0000000000049947 */ /* 0x000fea0003800000 */
[----:B------:R-:W-:Y:S01]  /*9fc0*/  BPT.TRAP 0x1 ;  /* 0x000000040000795c */ /* 0x000fe20000300000 */
.L_x_2628:
        /* <DEDUP_REMOVED lines=33> */
.L_x_2658:
[----:B------:R-:W-:Y:S05]  /*a1e0*/  @P0 BRA `(.L_x_2630) ;  /* 0x0000000000140947 */ /* 0x000fea0003800000 */
[----:B------:R-:W-:Y:S01]  /*a1f0*/  ISETP.NE.AND P0, PT, R6, RZ, PT ;  /* 0x000000ff0600720c */ /* 0x000fe20003f05270 */
[----:B------:R-:W-:-:S04]  /*a200*/  IMAD.MOV.U32 R5, RZ, RZ, 0x4100 ;  /* 0x00004100ff057424 */ /* 0x000fc800078e00ff */
[----:B------:R1:W-:Y:S08]  /*a210*/  SYNCS.ARRIVE.TRANS64 RZ, [R16+URZ+0x30818], R5 ;  /* 0x0308180510ff79a7 */ /* 0x0003f0000800003f */
[----:B------:R-:W-:Y:S05]  /*a220*/  @!P0 BRA `(.L_x_2630) ;  /* 0x0000000000048947 */ /* 0x000fea0003800000 */
[----:B------:R-:W-:Y:S01]  /*a230*/  BPT.TRAP 0x1 ;  /* 0x000000040000795c */ /* 0x000fe20000300000 */
.L_x_2630:
        /* <DEDUP_REMOVED lines=37> */
.L_x_2616:
[----:B------:R-:W1:Y:S01]  /*a490*/  S2R R0, SR_TID.X ;  /* 0x0000000000007919 */ /* 0x000e620000002100 */
[----:B------:R-:W-:Y:S01]  /*a4a0*/  IMAD R3, R19, 0x8, R16 ;  /* 0x0000000813037824 */ /* 0x000fe200078e0210 */
[----:B-1----:R-:W-:Y:S02]  /*a4b0*/  LOP3.LUT R2, R0, 0x7f, RZ, 0xc0, !PT ;  /* 0x0000007f00027812 */ /* 0x002fe400078ec0ff */
[----:B------:R-:W-:Y:S02]  /*a4c0*/  SHF.L.U32 R0, R11, 0x1f, RZ ;  /* 0x0000001f0b007819 */ /* 0x000fe400000006ff */
[----:B------:R-:W-:Y:S02]  /*a4d0*/  ISETP.NE.AND P1, PT, R2, RZ, PT ;  /* 0x000000ff0200720c */ /* 0x000fe40003f25270 */
[----:B------:R-:W1:Y:S02]  /*a4e0*/  SYNCS.PHASECHK.TRANS64.TRYWAIT P0, [R3+URZ+0x30840], R0 ;  /* 0x03084000030075a7 */ /* 0x000e64000800017f */
[----:B-1----:R-:W-:Y:S09]  /*a4f0*/  @!P0 BRA `(.L_x_2631) ;  /* 0x0000000800a48947 */ /* 0x002ff20003800000 */
.L_x_2659:
[----:B------:R-:W-:Y:S05]  /*a500*/  @P1 BRA `(.L_x_2632) ;  /* 0x0000000000181947 */ /* 0x000fea0003800000 */
[----:B------:R-:W1:Y:S01]  /*a510*/  S2R R2, SR_TID.X ;  /* 0x0000000000027919 */ /* 0x000e620000002100 */
[----:B------:R-:W-:-:S04]  /*a520*/  IMAD.MOV.U32 R0, RZ, RZ, 0x4100 ;  /* 0x00004100ff007424 */ /* 0x000fc800078e00ff */
[----:B------:R1:W-:Y:S02]  /*a530*/  SYNCS.ARRIVE.TRANS64 RZ, [R3+URZ+0x30830], R0 ;  /* 0x0308300003ff79a7 */ /* 0x0003e4000800003f */
[----:B-1----:R-:W-:-:S13]  /*a540*/  LOP3.LUT P0, RZ, R2, 0x1f, RZ, 0xc0, !PT ;  /* 0x0000001f02ff7812 */ /* 0x002fda000780c0ff */
[----:B------:R-:W-:Y:S05]  /*a550*/  @!P0 BRA `(.L_x_2632) ;  /* 0x0000000000048947 */ /* 0x000fea0003800000 */
[----:B------:R-:W-:Y:S01]  /*a560*/  BPT.TRAP 0x1 ;  /* 0x000000040000795c */ /* 0x000fe20000300000 */
.L_x_2632:
        /* <DEDUP_REMOVED lines=40> */
.L_x_2613:
[----:B------:R-:W-:Y:S05]  /*a7f0*/  BSYNC B0 ;  /* 0x0000000000007941 */ /* 0x000fea0003800000 */
.L_x_2612:
[----:B------:R-:W-:-:S03]  /*a800*/  UMOV UR7, 0xffffffff ;  /* 0xffffffff00077882 */ /* 0x000fc60000000000 */
[----:B------:R-:W-:Y:S05]  /*a810*/  BRA.DIV UR7, `(.L_x_2633) ;  /* 0x0000000607f07947 */ /* 0x000fea000b800000 */
[----:B------:R-:W-:-:S13]  /*a820*/  ELECT P6, URZ, PT ;  /* 0x00000000003f782f */ /* 0x000fda00038c0000 */
.L_x_2662:
[----:B------:R-:W-:Y:S05]  /*a830*/  @!P6 BRA `(.L_x_2511) ;  /* 0x000000000084e947 */ /* 0x000fea0003800000 */
[----:B------:R-:W-:-:S06]  /*a840*/  ULOP3.LUT UR7, UR38, 0x2, URZ, 0xfc, !UPT ;  /* 0x0000000226077892 */ /* 0x000fcc000f8efc3f */
[----:B------:R-:W-:-:S05]  /*a850*/  IMAD.U32 R2, RZ, RZ, UR7 ;  /* 0x00000007ff027e24 */ /* 0x000fca000f8e00ff */
[----:B------:R-:W-:-:S13]  /*a860*/  ISETP.NE.AND P2, PT, R2, 0x3, PT ;  /* 0x000000030200780c */ /* 0x000fda0003f45270 */
[----:B------:R-:W-:Y:S05]  /*a870*/  @!P2 BRA `(.L_x_2634) ;  /* 0x000000000004a947 */ /* 0x000fea0003800000 */
[----:B------:R-:W-:Y:S01]  /*a880*/  BPT.TRAP 0x1 ;  /* 0x000000040000795c */ /* 0x000fe20000300000 */
.L_x_2634:
        /* <DEDUP_REMOVED lines=15> */
.L_x_2663:
[----:B------:R-:W2:Y:S02]  /*a980*/  SYNCS.PHASECHK.TRANS64.TRYWAIT P0, [R3+URZ], R2 ;  /* 0x00000002030075a7 */ /* 0x000ea4000800017f */
[----:B--2---:R-:W-:Y:S05]  /*a990*/  @!P0 BRA `(.L_x_2636) ;  /* 0x0000000400c48947 */ /* 0x004fea0003800000 */
.L_x_2664:
[----:B------:R-:W-:Y:S05]  /*a9a0*/  @!P2 BRA `(.L_x_2637) ;  /* 0x000000000004a947 */ /* 0x000fea0003800000 */
[----:B------:R-:W-:Y:S01]  /*a9b0*/  BPT.TRAP 0x1 ;  /* 0x000000040000795c */ /* 0x000fe20000300000 */
.L_x_2637:
[----:B--2---:R-:W-:-:S04]  /*a9c0*/  VIADD R3, R7, 0x30840 ;  /* 0x0003084007037836 */ /* 0x004fc80000000000 */
[----:B------:R-:W-:-:S04]  /*a9d0*/  IMAD R0, R0, 0x8, R3 ;  /* 0x0000000800007824 */ /* 0x000fc800078e0203 */
[----:B------:R-:W2:Y:S02]  /*a9e0*/  SYNCS.PHASECHK.TRANS64.TRYWAIT P0, [R0+URZ], R5 ;  /* 0x00000005000075a7 */ /* 0x000ea4000800017f */
[----:B--2---:R-:W-:Y:S05]  /*a9f0*/  @!P0 BRA `(.L_x_2638) ;  /* 0x0000000400c08947 */ /* 0x004fea0003800000 */
.L_x_2665:
[----:B------:R-:W-:-:S07]  /*aa00*/  IMAD R3, R4, 0x8, R3 ;  /* 0x0000000804037824 */ /* 0x000fce00078e0203 */
.L_x_2639:
[----:B---3--:R3:W4:Y:S02]  /*aa10*/  SYNCS.PHASECHK.TRANS64.TRYWAIT P0, [R3+URZ], R2 ;  /* 0x00000002030075a7 */ /* 0x008724000800017f */
[----:B----4-:R-:W-:Y:S05]  /*aa20*/  @!P0 NANOSLEEP.SYNCS 0x989680 ;  /* 0x009896800000895d */ /* 0x010fea0003900000 */
[----:B------:R-:W4:Y:S02]  /*aa30*/  @!P0 SYNCS.PHASECHK.TRANS64 P0, [R3+URZ], R2 ;  /* 0x00000002030085a7 */ /* 0x000f24000800007f */
[----:B----4-:R-:W-:Y:S05]  /*aa40*/  @!P0 BRA `(.L_x_2639) ;  /* 0xfffffffc00f08947 */ /* 0x010fea000383ffff */
.L_x_2511:
[----:B------:R-:W-:Y:S05]  /*aa50*/  BSYNC B6 ;  /* 0x0000000000067941 */ /* 0x000fea0003800000 */
.L_x_2506:
[----:B------:R-:W-:Y:S05]  /*aa60*/  EXIT ;  /* 0x000000000000794d */ /* 0x000fea0003800000 */
.L_x_2517:
[----:B------:R-:W-:Y:S02]  /*aa70*/  IMAD.MOV.U32 R12, RZ, RZ, RZ ;  /* 0x000000ffff0c7224 */ /* 0x000fe400078e00ff */
[----:B------:R-:W-:Y:S02]  /*aa80*/  IMAD.MOV.U32 R11, RZ, RZ, 0x1f ;  /* 0x0000001fff0b7424 */ /* 0x000fe400078e00ff */
[----:B------:R-:W-:-:S07]  /*aa90*/  IMAD.MOV.U32 R15, RZ, RZ, -0x1 ;  /* 0xffffffffff0f7424 */ /* 0x000fce00078e00ff */
[----:B------:R-:W-:Y:S05]  /*aaa0*/  WARPSYNC.COLLECTIVE R15, `(.L_x_2640) ;  /* 0x000000000f087348 */ /* 0x000fea0003c00000 */
[----:B------:R1:W2:Y:S02]  /*aab0*/  SHFL.IDX P6, R14, R13, R12, R11 ;  /* 0x0000000c0d0e7389 */ /* 0x0002a400000c000b */
[----:B-12---:R-:W-:Y:S01]  /*aac0*/  ENDCOLLECTIVE ;  /* 0x000000000000791b */ /* 0x006fe20003800000 */
.L_x_2640:
[----:B------:R-:W-:Y:S05]  /*aad0*/  BRA `(.L_x_2641) ;  /* 0xffffff68003c7947 */ /* 0x000fea000383ffff */
.L_x_2519:
        /* <DEDUP_REMOVED lines=8> */
.L_x_2523:
[----:B---3--:R3:W4:Y:S02]  /*ab60*/  SYNCS.PHASECHK.TRANS64.TRYWAIT P1, [R0+URZ+0x30810], R209 ;  /* 0x030810d1000075a7 */ /* 0x008724000802017f */
[----:B----4-:R-:W-:Y:S05]  /*ab70*/  @!P1 NANOSLEEP.SYNCS 0x989680 ;  /* 0x009896800000995d */ /* 0x010fea0003900000 */
[----:B------:R-:W4:Y:S02]  /*ab80*/  @!P1 SYNCS.PHASECHK.TRANS64 P1, [R0+URZ+0x30810], R209 ;  /* 0x030810d1000095a7 */ /* 0x000f24000802007f */
[----:B----4-:R-:W-:Y:S05]  /*ab90*/  @!P1 BRA `(.L_x_2523) ;  /* 0xfffffffc00f09947 */ /* 0x010fea000383ffff */
[----:B------:R-:W-:Y:S05]  /*aba0*/  BRA `(.L_x_2522) ;  /* 0xffffff70002c7947 */ /* 0x000fea000383ffff */
.L_x_2527:
[----:B------:R1:W1:Y:S02]  /*abb0*/  SYNCS.PHASECHK.TRANS64.TRYWAIT P1, [R0+URZ+0x30830], R209 ;  /* 0x030830d1000075a7 */ /* 0x000264000802017f */
[----:B-1----:R-:W-:Y:S05]  /*abc0*/  @!P1 NANOSLEEP.SYNCS 0x989680 ;  /* 0x009896800000995d */ /* 0x002fea0003900000 */
[----:B------:R-:W1:Y:S02]  /*abd0*/  @!P1 SYNCS.PHASECHK.TRANS64 P1, [R0+URZ+0x30830], R209 ;  /* 0x030830d1000095a7 */ /* 0x000e64000802007f */
[----:B-1----:R-:W-:Y:S05]  /*abe0*/  @!P1 BRA `(.L_x_2527) ;  /* 0xfffffffc00f09947 */ /* 0x002fea000383ffff */
[----:B------:R-:W-:Y:S05]  /*abf0*/  BRA `(.L_x_2526) ;  /* 0xffffff78004c7947 */ /* 0x000fea000383ffff */
.L_x_2575:
[----:B------:R-:W-:Y:S01]  /*ac00*/  BSSY B0, `(.L_x_2642) ;  /* 0x0000005000007945 */ /* 0x000fe20003800000 */
[----:B------:R-:W-:-:S07]  /*ac10*/  IMAD.MOV.U32 R15, RZ, RZ, -0x1 ;  /* 0xffffffffff0f7424 */ /* 0x000fce00078e00ff */
[----:B------:R-:W-:Y:S05]  /*ac20*/  WARPSYNC.COLLECTIVE R15, `(.L_x_2643) ;  /* 0x000000000f087348 */ /* 0x000fea0003c00000 */
[----:B------:R-:W-:Y:S01]  /*ac30*/  NOP ;  /* 0x0000000000007918 */ /* 0x000fe20000000000 */
[----:B------:R-:W-:Y:S01]  /*ac40*/  ENDCOLLECTIVE ;  /* 0x000000000000791b */ /* 0x000fe20003800000 */
.L_x_2643:
[----:B------:R-:W-:Y:S05]  /*ac50*/  BSYNC B0 ;  /* 0x0000000000007941 */ /* 0x000fea0003800000 */
.L_x_2642:
[----:B------:R-:W-:Y:S05]  /*ac60*/  BRA `(.L_x_2644) ;  /* 0xffffffc8009c7947 */ /* 0x000fea000383ffff */
.L_x_2588:
[----:B------:R-:W-:Y:S01]  /*ac70*/  BSSY B0, `(.L_x_2645) ;  /* 0x0000005000007945 */ /* 0x000fe20003800000 */
[----:B------:R-:W-:-:S07]  /*ac80*/  IMAD.MOV.U32 R15, RZ, RZ, -0x1 ;  /* 0xffffffffff0f7424 */ /* 0x000fce00078e00ff */
[----:B------:R-:W-:Y:S05]  /*ac90*/  WARPSYNC.COLLECTIVE R15, `(.L_x_2646) ;  /* 0x000000000f087348 */ /* 0x000fea0003c00000 */
[----:B------:R-:W-:Y:S01]  /*aca0*/  NOP ;  /* 0x0000000000007918 */ /* 0x000fe20000000000 */
[----:B------:R-:W-:Y:S01]  /*acb0*/  ENDCOLLECTIVE ;  /* 0x000000000000791b */ /* 0x000fe20003800000 */
.L_x_2646:
[----:B------:R-:W-:Y:S05]  /*acc0*/  BSYNC B0 ;  /* 0x0000000000007941 */ /* 0x000fea0003800000 */
.L_x_2645:
[----:B------:R-:W-:Y:S05]  /*acd0*/  BRA `(.L_x_2647) ;  /* 0xffffffd0003c7947 */ /* 0x000fea000383ffff */
.L_x_2600:
[----:B------:R-:W-:Y:S01]  /*ace0*/  BSSY B0, `(.L_x_2648) ;  /* 0x0000005000007945 */ /* 0x000fe20003800000 */
[----:B------:R-:W-:-:S07]  /*acf0*/  IMAD.MOV.U32 R15, RZ, RZ, -0x1 ;  /* 0xffffffffff0f7424 */ /* 0x000fce00078e00ff */
[----:B------:R-:W-:Y:S05]  /*ad00*/  WARPSYNC.COLLECTIVE R15, `(.L_x_2649) ;  /* 0x000000000f087348 */ /* 0x000fea0003c00000 */
[----:B------:R-:W-:Y:S01]  /*ad10*/  NOP ;  /* 0x0000000000007918 */ /* 0x000fe20000000000 */
[----:B------:R-:W-:Y:S01]  /*ad20*/  ENDCOLLECTIVE ;  /* 0x000000000000791b */ /* 0x000fe20003800000 */
.L_x_2649:
[----:B------:R-:W-:Y:S05]  /*ad30*/  BSYNC B0 ;  /* 0x0000000000007941 */ /* 0x000fea0003800000 */
.L_x_2648:
[----:B------:R-:W-:Y:S05]  /*ad40*/  BRA `(.L_x_2650) ;  /* 0xffffffd4007c7947 */ /* 0x000fea000383ffff */
.L_x_2614:
[----:B-1----:R1:W2:Y:S02]  /*ad50*/  SYNCS.PHASECHK.TRANS64.TRYWAIT P0, [R16+URZ+0x30820], R3 ;  /* 0x03082003100075a7 */ /* 0x0022a4000800017f */
[----:B--2---:R-:W-:Y:S05]  /*ad60*/  @!P0 NANOSLEEP.SYNCS 0x989680 ;  /* 0x009896800000895d */ /* 0x004fea0003900000 */
[----:B------:R-:W2:Y:S02]  /*ad70*/  @!P0 SYNCS.PHASECHK.TRANS64 P0, [R16+URZ+0x30820], R3 ;  /* 0x03082003100085a7 */ /* 0x000ea4000800007f */
[----:B--2---:R-:W-:Y:S05]  /*ad80*/  @!P0 BRA `(.L_x_2614) ;  /* 0xfffffffc00f08947 */ /* 0x004fea000383ffff */
[----:B------:R-:W-:Y:S05]  /*ad90*/  BRA `(.L_x_2651) ;  /* 0xffffffdc00f87947 */ /* 0x000fea000383ffff */
.L_x_2618:
[----:B-1----:R1:W3:Y:S02]  /*ada0*/  SYNCS.PHASECHK.TRANS64.TRYWAIT P1, [R16+URZ+0x30840], R21 ;  /* 0x03084015100075a7 */ /* 0x0022e4000802017f */
[----:B---3--:R-:W-:Y:S05]  /*adb0*/  @!P1 NANOSLEEP.SYNCS 0x989680 ;  /* 0x009896800000995d */ /* 0x008fea0003900000 */
[----:B------:R-:W3:Y:S02]  /*adc0*/  @!P1 SYNCS.PHASECHK.TRANS64 P1, [R16+URZ+0x30840], R21 ;  /* 0x03084015100095a7 */ /* 0x000ee4000802007f */
[----:B---3--:R-:W-:Y:S05]  /*add0*/  @!P1 BRA `(.L_x_2618) ;  /* 0xfffffffc00f09947 */ /* 0x008fea000383ffff */
[----:B------:R-:W-:Y:S05]  /*ade0*/  BRA `(.L_x_2652) ;  /* 0xffffffe400b07947 */ /* 0x000fea000383ffff */
.L_x_2620:
[----:B--2---:R2:W3:Y:S02]  /*adf0*/  SYNCS.PHASECHK.TRANS64.TRYWAIT P1, [R16+URZ+0x30828], R21 ;  /* 0x03082815100075a7 */ /* 0x0044e4000802017f */
[----:B---3--:R-:W-:Y:S05]  /*ae00*/  @!P1 NANOSLEEP.SYNCS 0x989680 ;  /* 0x009896800000995d */ /* 0x008fea0003900000 */
[----:B------:R-:W3:Y:S02]  /*ae10*/  @!P1 SYNCS.PHASECHK.TRANS64 P1, [R16+URZ+0x30828], R21 ;  /* 0x03082815100095a7 */ /* 0x000ee4000802007f */
[----:B---3--:R-:W-:Y:S05]  /*ae20*/  @!P1 BRA `(.L_x_2620) ;  /* 0xfffffffc00f09947 */ /* 0x008fea000383ffff */
[----:B------:R-:W-:Y:S05]  /*ae30*/  BRA `(.L_x_2653) ;  /* 0xffffffe800447947 */ /* 0x000fea000383ffff */
.L_x_2622:
[----:B---3--:R3:W4:Y:S02]  /*ae40*/  SYNCS.PHASECHK.TRANS64.TRYWAIT P1, [R16+URZ+0x30848], R21 ;  /* 0x03084815100075a7 */ /* 0x008724000802017f */
[----:B----4-:R-:W-:Y:S05]  /*ae50*/  @!P1 NANOSLEEP.SYNCS 0x989680 ;  /* 0x009896800000995d */ /* 0x010fea0003900000 */
[----:B------:R-:W4:Y:S02]  /*ae60*/  @!P1 SYNCS.PHASECHK.TRANS64 P1, [R16+URZ+0x30848], R21 ;  /* 0x03084815100095a7 */ /* 0x000f24000802007f */
[----:B----4-:R-:W-:Y:S05]  /*ae70*/  @!P1 BRA `(.L_x_2622) ;  /* 0xfffffffc00f09947 */ /* 0x010fea000383ffff */
[----:B------:R-:W-:Y:S05]  /*ae80*/  BRA `(.L_x_2654) ;  /* 0xffffffe800d87947 */ /* 0x000fea000383ffff */
.L_x_2624:
[----:B------:R-:W-:-:S07]  /*ae90*/  SHF.L.U32 R5, R11, 0x1f, RZ ;  /* 0x0000001f0b057819 */ /* 0x000fce00000006ff */
.L_x_2655:
[----:B------:R1:W1:Y:S02]  /*aea0*/  SYNCS.PHASECHK.TRANS64.TRYWAIT P1, [R16+URZ+0x30820], R5 ;  /* 0x03082005100075a7 */ /* 0x000264000802017f */
[----:B-1----:R-:W-:Y:S05]  /*aeb0*/  @!P1 NANOSLEEP.SYNCS 0x989680 ;  /* 0x009896800000995d */ /* 0x002fea0003900000 */
[----:B------:R-:W1:Y:S02]  /*aec0*/  @!P1 SYNCS.PHASECHK.TRANS64 P1, [R16+URZ+0x30820], R5 ;  /* 0x03082005100095a7 */ /* 0x000e64000802007f */
[----:B-1----:R-:W-:Y:S05]  /*aed0*/  @!P1 BRA `(.L_x_2655) ;  /* 0xfffffffc00f09947 */ /* 0x002fea000383ffff */
[----:B------:R-:W-:Y:S05]  /*aee0*/  BRA `(.L_x_2656) ;  /* 0xffffffec00547947 */ /* 0x000fea000383ffff */
.L_x_2627:
[----:B-1----:R1:W2:Y:S02]  /*aef0*/  SYNCS.PHASECHK.TRANS64.TRYWAIT P1, [R16+URZ+0x30840], R13 ;  /* 0x0308400d100075a7 */ /* 0x0022a4000802017f */
[----:B--2---:R-:W-:Y:S05]  /*af00*/  @!P1 NANOSLEEP.SYNCS 0x989680 ;  /* 0x009896800000995d */ /* 0x004fea0003900000 */
[----:B------:R-:W2:Y:S02]  /*af10*/  @!P1 SYNCS.PHASECHK.TRANS64 P1, [R16+URZ+0x30840], R13 ;  /* 0x0308400d100095a7 */ /* 0x000ea4000802007f */
[----:B--2---:R-:W-:Y:S05]  /*af20*/  @!P1 BRA `(.L_x_2627) ;  /* 0xfffffffc00f09947 */ /* 0x004fea000383ffff */
[----:B------:R-:W-:Y:S05]  /*af30*/  BRA `(.L_x_2657) ;  /* 0xfffffff0000c7947 */ /* 0x000fea000383ffff */
.L_x_2629:
[----:B--2---:R2:W1:Y:S02]  /*af40*/  SYNCS.PHASECHK.TRANS64.TRYWAIT P1, [R16+URZ+0x30828], R13 ;  /* 0x0308280d100075a7 */ /* 0x004464000802017f */
[----:B-1----:R-:W-:Y:S05]  /*af50*/  @!P1 NANOSLEEP.SYNCS 0x989680 ;  /* 0x009896800000995d */ /* 0x002fea0003900000 */
[----:B------:R-:W1:Y:S02]  /*af60*/  @!P1 SYNCS.PHASECHK.TRANS64 P1, [R16+URZ+0x30828], R13 ;  /* 0x0308280d100095a7 */ /* 0x000e64000802007f */
[----:B-1----:R-:W-:Y:S05]  /*af70*/  @!P1 BRA `(.L_x_2629) ;  /* 0xfffffffc00f09947 */ /* 0x002fea000383ffff */
[----:B------:R-:W-:Y:S05]  /*af80*/  BRA `(.L_x_2658) ;  /* 0xfffffff000947947 */ /* 0x000fea000383ffff */
.L_x_2631:
[----:B------:R1:W1:Y:S02]  /*af90*/  SYNCS.PHASECHK.TRANS64.TRYWAIT P0, [R3+URZ+0x30840], R0 ;  /* 0x03084000030075a7 */ /* 0x000264000800017f */
[----:B-1----:R-:W-:Y:S05]  /*afa0*/  @!P0 NANOSLEEP.SYNCS 0x989680 ;  /* 0x009896800000895d */ /* 0x002fea0003900000 */
[----:B------:R-:W1:Y:S02]  /*afb0*/  @!P0 SYNCS.PHASECHK.TRANS64 P0, [R3+URZ+0x30840], R0 ;  /* 0x03084000030085a7 */ /* 0x000e64000800007f */
[----:B-1----:R-:W-:Y:S05]  /*afc0*/  @!P0 BRA `(.L_x_2631) ;  /* 0xfffffffc00f08947 */ /* 0x002fea000383ffff */
[----:B------:R-:W-:Y:S05]  /*afd0*/  BRA `(.L_x_2659) ;  /* 0xfffffff400487947 */ /* 0x000fea000383ffff */
.L_x_2633:
[----:B------:R-:W-:Y:S01]  /*afe0*/  BSSY B0, `(.L_x_2660) ;  /* 0x0000006000007945 */ /* 0x000fe20003800000 */
[----:B------:R-:W-:-:S07]  /*aff0*/  IMAD.MOV.U32 R15, RZ, RZ, -0x1 ;  /* 0xffffffffff0f7424 */ /* 0x000fce00078e00ff */
[----:B------:R-:W-:Y:S05]  /*b000*/  WARPSYNC.COLLECTIVE R15, `(.L_x_2661) ;  /* 0x000000000f0c7348 */ /* 0x000fea0003c00000 */
[----:B------:R-:W-:Y:S02]  /*b010*/  ELECT P6, UR62, PT ;  /* 0x00000000003e782f */ /* 0x000fe400038c0000 */
[----:B------:R-:W-:Y:S01]  /*b020*/  MOV R14, UR62 ;  /* 0x0000003e000e7c02 */ /* 0x000fe20008000f00 */
[----:B------:R-:W-:Y:S10]  /*b030*/  ENDCOLLECTIVE ;  /* 0x000000000000791b */ /* 0x000ff40003800000 */
.L_x_2661:
[----:B------:R-:W-:Y:S05]  /*b040*/  BSYNC B0 ;  /* 0x0000000000007941 */ /* 0x000fea0003800000 */
.L_x_2660:
[----:B------:R-:W-:Y:S05]  /*b050*/  BRA `(.L_x_2662) ;  /* 0xfffffff400f47947 */ /* 0x000fea000383ffff */
.L_x_2635:
[----:B-1----:R1:W2:Y:S02]  /*b060*/  SYNCS.PHASECHK.TRANS64.TRYWAIT P0, [R6+URZ], R5 ;  /* 0x00000005060075a7 */ /* 0x0022a4000800017f */
[----:B--2---:R-:W-:Y:S05]  /*b070*/  @!P0 NANOSLEEP.SYNCS 0x989680 ;  /* 0x009896800000895d */ /* 0x004fea0003900000 */
[----:B------:R-:W2:Y:S02]  /*b080*/  @!P0 SYNCS.PHASECHK.TRANS64 P0, [R6+URZ], R5 ;  /* 0x00000005060085a7 */ /* 0x000ea4000800007f */
[----:B--2---:R-:W-:Y:S05]  /*b090*/  @!P0 BRA `(.L_x_2635) ;  /* 0xfffffffc00f08947 */ /* 0x004fea000383ffff */
[----:B------:R-:W-:Y:S05]  /*b0a0*/  BRA `(.L_x_2663) ;  /* 0xfffffff800347947 */ /* 0x000fea000383ffff */
.L_x_2636:
[----:B--2---:R2:W3:Y:S02]  /*b0b0*/  SYNCS.PHASECHK.TRANS64.TRYWAIT P0, [R3+URZ], R2 ;  /* 0x00000002030075a7 */ /* 0x0044e4000800017f */
[----:B---3--:R-:W-:Y:S05]  /*b0c0*/  @!P0 NANOSLEEP.SYNCS 0x989680 ;  /* 0x009896800000895d */ /* 0x008fea0003900000 */
[----:B------:R-:W3:Y:S02]  /*b0d0*/  @!P0 SYNCS.PHASECHK.TRANS64 P0, [R3+URZ], R2 ;  /* 0x00000002030085a7 */ /* 0x000ee4000800007f */
[----:B---3--:R-:W-:Y:S05]  /*b0e0*/  @!P0 BRA `(.L_x_2636) ;  /* 0xfffffffc00f08947 */ /* 0x008fea000383ffff */
[----:B------:R-:W-:Y:S05]  /*b0f0*/  BRA `(.L_x_2664) ;  /* 0xfffffff800287947 */ /* 0x000fea000383ffff */
.L_x_2638:
[----:B--2---:R2:W3:Y:S02]  /*b100*/  SYNCS.PHASECHK.TRANS64.TRYWAIT P0, [R0+URZ], R5 ;  /* 0x00000005000075a7 */ /* 0x0044e4000800017f */
[----:B---3--:R-:W-:Y:S05]  /*b110*/  @!P0 NANOSLEEP.SYNCS 0x989680 ;  /* 0x009896800000895d */ /* 0x008fea0003900000 */
[----:B------:R-:W3:Y:S02]  /*b120*/  @!P0 SYNCS.PHASECHK.TRANS64 P0, [R0+URZ], R5 ;  /* 0x00000005000085a7 */ /* 0x000ee4000800007f */
[----:B---3--:R-:W-:Y:S05]  /*b130*/  @!P0 BRA `(.L_x_2638) ;  /* 0xfffffffc00f08947 */ /* 0x008fea000383ffff */
[----:B------:R-:W-:Y:S05]  /*b140*/  BRA `(.L_x_2665) ;  /* 0xfffffff8002c7947 */ /* 0x000fea000383ffff */
.L_x_2666:
        /* <DEDUP_REMOVED lines=11> */
.L_x_3670:


//--------------------- .text._ZN7cutlass13device_kernelIN5flash11enable_sm90INS1_16FlashAttnBwdSm90INS1_25CollectiveMainloopBwdSm90ILi2ELi2ELi2EN4cute5tupleIJNS5_1CILi1EEES8_S8_EEENS6_IJNS7_ILi64EEENS7_ILi128EEESB_EEENS_10bfloat16_tEfNS_4arch4Sm90ELb1ELb0ELb1ELb0ELb0ELb1ELb0ELb0ELi2ELi1ELi2ELi1ELb0EEENS1_24CollectiveEpilogueBwdGQAISC_fSF_Li256ELb0ELb0EEENS1_25SingleTileBwdLPTSchedulerILb0ELi128ELb0EEEEEEEEEvNT_6ParamsE --------------------------
	.section	.text._ZN7cutlass13device_kernelIN5flash11enable_sm90INS1_16FlashAttnBwdSm90INS1_25CollectiveMainloopBwdSm90ILi2ELi2ELi2EN4cute5tupleIJNS5_1CILi1EEES8_S8_EEENS6_IJNS7_ILi64EEENS7_ILi128EEESB_EEENS_10bfloat16_tEfNS_4arch4Sm90ELb1ELb0ELb1ELb0ELb0ELb1ELb0ELb0ELi2ELi1ELi2ELi1ELb0EEENS1_24CollectiveEpilogueBwdGQAISC_fSF_Li256ELb0ELb0EEENS1_25SingleTileBwdLPTSchedulerILb0ELi128ELb0EEEEEEEEEvNT_6ParamsE,"ax",@progbits
	.align	128
.text._ZN7cutlass13device_kernelIN5flash11enable_sm90INS1_16FlashAttnBwdSm90INS1_25CollectiveMainloopBwdSm90ILi2ELi2ELi2EN4cute5tupleIJNS5_1CILi1EEES8_S8_EEENS6_IJNS7_ILi64EEENS7_ILi128EEESB_EEENS_10bfloat16_tEfNS_4arch4Sm90ELb1ELb0ELb1ELb0ELb0ELb1ELb0ELb0ELi2ELi1ELi2ELi1ELb0EEENS1_24CollectiveEpilogueBwdGQAISC_fSF_Li256ELb0ELb0EEENS1_25SingleTileBwdLPTSchedulerILb0ELi128ELb0EEEEEEEEEvNT_6ParamsE:
        .type           _ZN7cutlass13device_kernelIN5flash11enable_sm90INS1_16FlashAttnBwdSm90INS1_25CollectiveMainloopBwdSm90ILi2ELi2ELi2EN4cute5tupleIJNS5_1CILi1EEES8_S8_EEENS6_IJNS7_ILi64EEENS7_ILi128EEESB_EEENS_10bfloat16_tEfNS_4arch4Sm90ELb1ELb0ELb1ELb0ELb0ELb1ELb0ELb0ELi2ELi1ELi2ELi1ELb0EEENS1_24CollectiveEpilogueBwdGQAISC_fSF_Li256ELb0ELb0EEENS1_25SingleTileBwdLPTSchedulerILb0ELi128ELb0EEEEEEEEEvNT_6ParamsE,@function
        .size           _ZN7cutlass13device_kernelIN5flash11enable_sm90INS1_16FlashAttnBwdSm90INS1_25CollectiveMainloopBwdSm90ILi2ELi2ELi2EN4cute5tupleIJNS5_1CILi1EEES8_S8_EEENS6_IJNS7_ILi64EEENS7_ILi128EEESB_EEENS_10bfloat16_tEfNS_4arch4Sm90ELb1ELb0ELb1ELb0ELb0ELb1ELb0ELb0ELi2ELi1ELi2ELi1ELb0EEENS1_24CollectiveEpilogueBwdGQAISC_fSF_Li256ELb0ELb0EEENS1_25SingleTileBwdLPTSchedulerILb0ELi128ELb0EEEEEEEEEvNT_6ParamsE,(.L_x_3671 - _ZN7cutlass13device_kernelIN5flash11enable_sm90INS1_16FlashAttnBwdSm90INS1_25CollectiveMainloopBwdSm90ILi2ELi2ELi2EN4cute5tupleIJNS5_1CILi1EEES8_S8_EEENS6_IJNS7_ILi64EEENS7_ILi128EEESB_EEENS_10bfloat16_tEfNS_4arch4Sm90ELb1ELb0ELb1ELb0ELb0ELb1ELb0ELb0ELi2ELi1ELi2ELi1ELb0EEENS1_24CollectiveEpilogueBwdGQAISC_fSF_Li256ELb0ELb0EEENS1_25SingleTileBwdLPTSchedulerILb0ELi128ELb0EEEEEEEEEvNT_6ParamsE)
        .other          _ZN7cutlass13device_kernelIN5flash11enable_sm90INS1_16FlashAttnBwdSm90INS1_25CollectiveMainloopBwdSm90ILi2ELi2ELi2EN4cute5tupleIJNS5_1CILi1EEES8_S8_EEENS6_IJNS7_ILi64EEENS7_ILi128EEESB_EEENS_10bfloat16_tEfNS_4arch4Sm90ELb1ELb0ELb1ELb0ELb0ELb1ELb0ELb0ELi2ELi1ELi2ELi1ELb0EEENS1_24CollectiveEpilogueBwdGQAISC_fSF_Li256ELb0ELb0EEENS1_25SingleTileBwdLPTSchedulerILb0ELi128ELb0EEEEEEEEEvNT_6ParamsE,@"STO_CUDA_ENTRY STV_DEFAULT"
_ZN7cutlass13device_kernelIN5flash11enable_sm90INS1_16FlashAttnBwdSm90INS1_25CollectiveMainloopBwdSm90ILi2ELi2ELi2EN4cute5tupleIJNS5_1CILi1EEES8_S8_EEENS6_IJNS7_ILi64EEENS7_ILi128EEESB_EEENS_10bfloat16_tEfNS_4arch4Sm90ELb1ELb0ELb1ELb0ELb0ELb1ELb0ELb0ELi2ELi1ELi2ELi1ELb0EEENS1_24CollectiveEpilogueBwdGQAISC_fSF_Li256ELb0ELb0EEENS1_25SingleTileBwdLPTSchedulerILb0ELi128ELb0EEEEEEEEEvNT_6ParamsE:
        /* <DEDUP_REMOVED lines=24> */
.L_x_2668:
[----:B------:R-:W-:Y:S05]  /*0180*/  BSYNC B0 ;  /* 0x0000000000007941 */ /* 0x000fea0003800000 */
.L_x_2667:
        /* <DEDUP_REMOVED lines=37> */
.L_x_2669:
        /* <DEDUP_REMOVED lines=22> */
.L_x_2670:
[----:B------:R-:W-:Y:S01]  /*0540*/  PLOP3.LUT P0, PT, PT, PT, UP0, 0x80, 0x0 ;  /* 0x000000000000781c */ /* 0x000fe20003f0f008 */
[----:B------:R-:W-:Y:S01]  /*0550*/  NOP ;  /* 0x0000000000007918 */ /* 0x000fe20000000000 */
[----:B------:R-:W-:Y:S01]  /*0560*/  BSSY B6, `(.L_x_2671) ;  /* 0x00007f7000067945 */ /* 0x000fe20003800000 */
[----:B-12-4-:R-:W-:Y:S10]  /*0570*/  BAR.SYNC.DEFER_BLOCKING 0x0 ;  /* 0x0000000000007b1d */ /* 0x016ff40000010000 */
[----:B------:R-:W-:Y:S05]  /*0580*/  @!P0 BRA `(.L_x_2672) ;  /* 0x0000004c00748947 */ /* 0x000fea0003800000 */
.L_x_2673:
        /* <DEDUP_REMOVED lines=32> */
.L_x_2674:
[----:B------:R-:W-:Y:S01]  /*0790*/  ULDC UR7, c[0x0][0x8cc] ;  /* 0x0002330000077ab9 */ /* 0x000fe20000000800 */
[----:B------:R-:W-:Y:S01]  /*07a0*/  UMOV UR36, UR10 ;  /* 0x0000000a00247c82 */ /* 0x000fe20008000000 */
[----:B------:R-:W-:-:S11]  /*07b0*/  UISETP.NE.AND UP0, UPT, UR7, 0x1, UPT ;  /* 0x000000010700788c */ /* 0x000fd6000bf05270 */
[----:B------:R-:W-:Y:S02]  /*07c0*/  @UP0 ULDC.64 UR8, c[0x0][0x8d0] ;  /* 0x0002340000080ab9 */ /* 0x000fe40000000a00 */
[----:B------:R-:W-:-:S04]  /*07d0*/  UIMAD.WIDE.U32 UR4, UR10, UR8, URZ ;  /* 0x000000080a0472a5 */ /* 0x000fc8000f8e003f */
[----:B------:R-:W-:-:S04]  /*07e0*/  @UP0 USHF.R.U32.HI UR36, URZ, UR9, UR5 ;  /* 0x000000093f240299 */ /* 0x000fc80008011605 */
[----:B------:R-:W-:-:S12]  /*07f0*/  UIMAD UR4, UR36, UR7, URZ ;  /* 0x00000007240472a4 */ /* 0x000fd8000f8e023f */
.L_x_2675:
        /* <DEDUP_REMOVED lines=118> */
.L_x_2679:
        /* <DEDUP_REMOVED lines=15> */
.L_x_2678:
        /* <DEDUP_REMOVED lines=23> */
.L_x_2681:
        /* <DEDUP_REMOVED lines=15> */
.L_x_2680:
        /* <DEDUP_REMOVED lines=8> */
.L_x_2755:
        /* <DEDUP_REMOVED lines=15> */
.L_x_2683:
        /* <DEDUP_REMOVED lines=105> */
.L_x_2695:
[----:B------:R-:W-:-:S05]  /*1ab0*/  IMAD.U32 R0, RZ, RZ, UR38 ;  /* 0x00000026ff007e24 */ /* 0x000fca000f8e00ff */
[----:B------:R-:W-:-:S04]  /*1ac0*/  LOP3.LUT R0, R0, 0x1, RZ, 0xfc, !PT ;  /* 0x0000000100007812 */ /* 0x000fc800078efcff */
[----:B------:R-:W-:-:S13]  /*1ad0*/  ISETP.NE.AND P0, PT, R0, 0x3, PT ;  /* 0x000000030000780c */ /* 0x000fda0003f05270 */
[----:B------:R-:W-:Y:S05]  /*1ae0*/  @!P0 BRA `(.L_x_2685) ;  /* 0x0000000000048947 */ /* 0x000fea0003800000 */
[----:B------:R-:W-:Y:S01]  /*1af0*/  BPT.TRAP 0x1 ;  /* 0x000000040000795c */ /* 0x000fe20000300000 */
.L_x_2685:
        /* <DEDUP_REMOVED lines=8> */
.L_x_2686:
[----:B---3--:R-:W-:Y:S05]  /*1b80*/  @P1 BRA `(.L_x_2687) ;  /* 0x0000000000081947 */ /* 0x008fea0003800000 */
[----:B------:R-:W3:Y:S02]  /*1b90*/  SYNCS.PHASECHK.TRANS64.TRYWAIT P1, [R0+URZ+0x30810], R209 ;  /* 0x030810d1000075a7 */ /* 0x000ee4000802017f */
[----:B---3--:R-:W-:Y:S05]  /*1ba0*/  @!P1 BRA `(.L_x_2688) ;  /* 0x00000068008c9947 */ /* 0x008fea0003800000 */
.L_x_2687:
        /* <DEDUP_REMOVED lines=84> */
.L_x_2689:
[----:B------:R1:W1:Y:S01]  /*20f0*/  SYNCS.PHASECHK.TRANS64.TRYWAIT P1, [R0+URZ+0x30830], R209 ;  /* 0x030830d1000075a7 */ /* 0x000262000802017f */
[----:B------:R-:W-:Y:S05]  /*2100*/  @!P0 BRA `(.L_x_2690) ;  /* 0x0000000000048947 */ /* 0x000fea0003800000 */
[----:B------:R-:W-:Y:S01]  /*2110*/  BPT.TRAP 0x1 ;  /* 0x000000040000795c */ /* 0x000fe20000300000 */
.L_x_2690:
        /* <DEDUP_REMOVED lines=54> */
.L_x_2691:
        /* <DEDUP_REMOVED lines=294> */
[----:B------:R-:W-:Y:S01]  /*36e0*/  FMUL.FTZ R164, R164, R169 ;  /* 0x000000a9a4a47220 */ /* 0x000fe20000410000 */
[----:B--2---:R-:W-:-:S05]  /*36f0*/  FADD.FTZ R176, R176, -R10 ;  /* 0x8000000ab0b07221 */ /* 0x004fca0000010000 */
[----:B------:R-:W-:Y:S01]  /*3700*/  MUFU.EX2 R211, R211 ;  /* 0x000000d300d37308 */ /* 0x000fe20000000800 */
[----:B------:R-:W-:-:S07]  /*3710*/  FADD.FTZ R169, R178, -R10 ;  /* 0x8000000ab2a97221 */ /* 0x000fce0000010000 */
[----:B------:R-:W2:Y:S01]  /*3720*/  MUFU.EX2 R18, R199 ;  /* 0x000000c700127308 */ /* 0x000ea20000000800 */
[----:B------:R-:W-:-:S07]  /*3730*/  FADD.FTZ R172, R172, -R8 ;  /* 0x80000008acac7221 */ /* 0x000fce0000010000 */
[----:B------:R-:W2:Y:S01]  /*3740*/  MUFU.EX2 R215, R215 ;  /* 0x000000d700d77308 */ /* 0x000ea20000000800 */
[----:B------:R-:W-:-:S07]  /*3750*/  FMUL.FTZ R160, R160, R165 ;  /* 0x000000a5a0a07220 */ /* 0x000fce0000410000 */
[----:B------:R-:W-:Y:S01]  /*3760*/  MUFU.EX2 R217, R217 ;  /* 0x000000d900d97308 */ /* 0x000fe20000000800 */
[----:B------:R-:W-:-:S07]  /*3770*/  FADD.FTZ R8, R174, -R8 ;  /* 0x80000008ae087221 */ /* 0x000fce0000010000 */
[----:B------:R-:W-:Y:S01]  /*3780*/  MUFU.EX2 R219, R219 ;  /* 0x000000db00db7308 */ /* 0x000fe20000000800 */
[----:B------:R-:W-:-:S07]  /*3790*/  FFMA.FTZ R184, -R191, R191, 1 ;  /* 0x3f800000bfb87423 */ /* 0x000fce00000101bf */
[----:B------:R-:W2:Y:S01]  /*37a0*/  MUFU.EX2 R216, R216 ;  /* 0x000000d800d87308 */ /* 0x000ea20000000800 */
[----:B----4-:R-:W-:-:S07]  /*37b0*/  FMUL.FTZ R167, R213, R176 ;  /* 0x000000b0d5a77220 */ /* 0x010fce0000410000 */
[----:B------:R-:W4:Y:S08]  /*37c0*/  MUFU.EX2 R218, R218 ;  /* 0x000000da00da7308 */ /* 0x000f300000000800 */
[----:B------:R-:W4:Y:S01]  /*37d0*/  MUFU.EX2 R9, R220 ;  /* 0x000000dc00097308 */ /* 0x000f220000000800 */
[----:B------:R-:W-:Y:S01]  /*37e0*/  FFMA.FTZ R165, -R190, R190, 1 ;  /* 0x3f800000bea57423 */ /* 0x000fe200000101be */
[----:B------:R-:W-:Y:S01]  /*37f0*/  FFMA.FTZ R185, -R236, R236, 1 ;  /* 0x3f800000ecb97423 */ /* 0x000fe200000101ec */
        /* <DEDUP_REMOVED lines=24> */
[----:B------:R-:W-:Y:S01]  /*3980*/  FMUL.FTZ R179, R216, R179 ;  /* 0x000000b3d8b37220 */ /* 0x000fe20000410000 */
[----:B------:R-:W-:Y:S01]  /*3990*/  FFMA.FTZ R234, -R234, R234, 1 ;  /* 0x3f800000eaea7423 */ /* 0x000fe200000101ea */
[----:B------:R-:W-:Y:S01]  /*39a0*/  FFMA.FTZ R232, -R232, R232, 1 ;  /* 0x3f800000e8e87423 */ /* 0x000fe200000101e8 */
[----:B------:R-:W-:Y:S01]  /*39b0*/  FFMA.FTZ R233, -R233, R233, 1 ;  /* 0x3f800000e9e97423 */ /* 0x000fe200000101e9 */
[----:B------:R-:W-:Y:S01]  /*39c0*/  FFMA.FTZ R231, -R231, R231, 1 ;  /* 0x3f800000e7e77423 */ /* 0x000fe200000101e7 */
[----:B------:R-:W-:Y:S01]  /*39d0*/  FMUL.FTZ R15, R217, R180 ;  /* 0x000000b4d90f7220 */ /* 0x000fe20000410000 */
[----:B----4-:R-:W-:Y:S01]  /*39e0*/  FMUL.FTZ R167, R218, R167 ;  /* 0x000000a7daa77220 */ /* 0x010fe20000410000 */
        /* <DEDUP_REMOVED lines=150> */
.L_x_2693:
        /* <DEDUP_REMOVED lines=49> */
.L_x_2694:
        /* <DEDUP_REMOVED lines=78> */
.L_x_2677:
[----:B------:R-:W-:Y:S05]  /*4b40*/  @P0 BRA `(.L_x_2676) ;  /* 0x0000003800600947 */ /* 0x000fea0003800000 */
[----:B------:R-:W1:Y:S01]  /*4b50*/  S2R R4, SR_TID.X ;  /* 0x0000000000047919 */ /* 0x000e620000002100 */
[----:B------:R-:W2:Y:S01]  /*4b60*/  S2UR UR5, SR_CgaCtaId ;  /* 0x00000000000579c3 */ /* 0x000ea20000008800 */
[----:B------:R-:W-:Y:S01]  /*4b70*/  ULDC UR4, c[0x0][0x850] ;  /* 0x0002140000047ab9 */ /* 0x000fe20000000800 */
[----:B------:R-:W-:Y:S01]  /*4b80*/  USHF.L.U32 UR8, UR36, 0xe, URZ ;  /* 0x0000000e24087899 */ /* 0x000fe2000800063f */
[----:B------:R-:W-:Y:S01]  /*4b90*/  BSSY B0, `(.L_x_2696) ;  /* 0x0000054000007945 */ /* 0x000fe20003800000 */
[----:B------:R-:W-:Y:S01]  /*4ba0*/  UISETP.NE.AND UP0, UPT, UR4, 0x1, UPT ;  /* 0x000000010400788c */ /* 0x000fe2000bf05270 */
[----:B------:R-:W-:Y:S02]  /*4bb0*/  ULDC.64 UR12, c[0x0][0x818] ;  /* 0x00020600000c7ab9 */ /* 0x000fe40000000a00 */
[----:B------:R-:W-:Y:S01]  /*4bc0*/  UMOV UR4, 0x400 ;  /* 0x0000040000047882 */ /* 0x000fe20000000000 */
[----:B------:R-:W-:Y:S01]  /*4bd0*/  USHF.R.S32.HI UR9, URZ, 0x1f, UR8 ;  /* 0x0000001f3f097899 */ /* 0x000fe20008011408 */
[----:B------:R-:W-:Y:S01]  /*4be0*/  ULDC.64 UR14, c[0x0][0x820] ;  /* 0x00020800000e7ab9 */ /* 0x000fe20000000a00 */
[----:B------:R-:W-:-:S05]  /*4bf0*/  ULDC.64 UR16, c[0x0][0x848] ;  /* 0x0002120000107ab9 */ /* 0x000fca0000000a00 */
[----:B------:R-:W-:Y:S02]  /*4c00*/  @UP0 ULDC UR6, c[0x0][0x854] ;  /* 0x0002150000060ab9 */ /* 0x000fe40000000800 */
[----:B------:R-:W-:Y:S02]  /*4c10*/  UIMAD.WIDE.U32 UR6, UR40, UR6, URZ ;  /* 0x00000006280672a5 */ /* 0x000fe4000f8e003f */
[----:B--2---:R-:W-:-:S03]  /*4c20*/  ULEA UR4, UR5, UR4, 0x18 ;  /* 0x0000000405047291 */ /* 0x004fc6000f8ec03f */
[----:B------:R-:W-:Y:S02]  /*4c30*/  @UP0 ULDC UR5, c[0x0][0x858] ;  /* 0x0002160000050ab9 */ /* 0x000fe40000000800 */
[----:B------:R-:W-:Y:S01]  /*4c40*/  @UP0 USHF.R.U32.HI UR40, URZ, UR5, UR7 ;  /* 0x000000053f280299 */ /* 0x000fe20008011607 */
[----:B-1----:R-:W-:-:S03]  /*4c50*/  VIADD R5, R4, 0xffffff80 ;  /* 0xffffff8004057836 */ /* 0x002fc60000000000 */
[----:B------:R-:W-:Y:S02]  /*4c60*/  USHF.R.S32.HI UR5, URZ, 0x1f, UR40 ;  /* 0x0000001f3f057899 */ /* 0x000fe40008011428 */
[----:B------:R-:W-:Y:S01]  /*4c70*/  UIMAD.WIDE.U32 UR6, UR40, UR12, UR8 ;  /* 0x0000000c280672a5 */ /* 0x000fe2000f8e0008 */
[----:B------:R-:W-:Y:S01]  /*4c80*/  SHF.R.S32.HI R0, RZ, 0x1f, R5 ;  /* 0x0000001fff007819 */ /* 0x000fe20000011405 */
[----:B------:R-:W-:Y:S01]  /*4c90*/  UIMAD UR10, UR5, UR12, URZ ;  /* 0x0000000c050a72a4 */ /* 0x000fe2000f8e023f */
[----:B------:R-:W-:Y:S01]  /*4ca0*/  BAR.SYNC.DEFER_BLOCKING 0x1, 0x100 ;  /* 0x0044000000007b1d */ /* 0x000fe20000010000 */
[----:B------:R-:W-:Y:S02]  /*4cb0*/  ISETP.NE.AND P0, PT, R5, RZ, PT ;  /* 0x000000ff0500720c */ /* 0x000fe40003f05270 */
[----:B------:R-:W-:Y:S01]  /*4cc0*/  LEA.HI R2, R0, R5, RZ, 0x7 ;  /* 0x0000000500027211 */ /* 0x000fe200078f38ff */
[----:B------:R-:W-:-:S03]  /*4cd0*/  UIMAD UR10, UR40, UR13, UR10 ;  /* 0x0000000d280a72a4 */ /* 0x000fc6000f8e020a */
[C---:B------:R-:W-:Y:S01]  /*4ce0*/  LOP3.LUT R0, R2.reuse, 0xfffff80, RZ, 0xc0, !PT ;  /* 0x0fffff8002007812 */ /* 0x040fe200078ec0ff */
[----:B------:R-:W-:Y:S01]  /*4cf0*/  IMAD.SHL.U32 R2, R2, 0x40, RZ ;  /* 0x0000004002027824 */ /* 0x000fe200078e00ff */
[----:B------:R-:W-:Y:S01]  /*4d00*/  ULDC.64 UR12, c[0x0][0x840] ;  /* 0x00021000000c7ab9 */ /* 0x000fe20000000a00 */
[----:B------:R-:W-:Y:S02]  /*4d10*/  UIADD3 UR7, UR7, UR10, URZ ;  /* 0x0000000a07077290 */ /* 0x000fe4000fffe03f */
[----:B------:R-:W-:Y:S01]  /*4d20*/  IMAD.IADD R0, R5, 0x1, -R0 ;  /* 0x0000000105007824 */ /* 0x000fe200078e0a00 */
[----:B------:R-:W-:Y:S01]  /*4d30*/  LOP3.LUT R3, R2, 0x3fffe000, RZ, 0xc0, !PT ;  /* 0x3fffe00002037812 */ /* 0x000fe200078ec0ff */
[----:B------:R-:W-:Y:S02]  /*4d40*/  UIMAD UR5, UR5, UR12, URZ ;  /* 0x0000000c050572a4 */ /* 0x000fe4000f8e023f */
[----:B------:R-:W-:Y:S02]  /*4d50*/  UIMAD.WIDE.U32 UR8, UR40, UR12, UR8 ;  /* 0x0000000c280872a5 */ /* 0x000fe4000f8e0008 */
[----:B------:R-:W-:Y:S01]  /*4d60*/  IMAD R0, R0, 0x4, R3 ;  /* 0x0000000400007824 */ /* 0x000fe200078e0203 */
[----:B------:R-:W-:-:S02]  /*4d70*/  UIMAD UR12, UR40, UR13, UR5 ;  /* 0x0000000d280c72a4 */ /* 0x000fc4000f8e0205 */
[----:B------:R-:W-:Y:S02]  /*4d80*/  USHF.R.S32.HI UR5, URZ, 0x1f, UR37 ;  /* 0x0000001f3f057899 */ /* 0x000fe40008011425 */
[----:B------:R-:W-:Y:S01]  /*4d90*/  LEA R0, R0, UR4, 0x2 ;  /* 0x0000000400007c11 */ /* 0x000fe2000f8e10ff */
[----:B------:R-:W-:Y:S02]  /*4da0*/  UIADD3 UR9, UR9, UR12, URZ ;  /* 0x0000000c09097290 */ /* 0x000fe4000fffe03f */
[----:B------:R-:W-:Y:S02]  /*4db0*/  UIMAD UR11, UR5, UR14, URZ ;  /* 0x0000000e050b72a4 */ /* 0x000fe4000f8e023f */
[----:B------:R1:W-:Y:S01]  /*4dc0*/  STS.128 [R0], R24 ;  /* 0x0000001800007388 */ /* 0x0003e20000000c00 */
[----:B------:R-:W-:Y:S02]  /*4dd0*/  UIMAD UR5, UR5, UR16, URZ ;  /* 0x00000010050572a4 */ /* 0x000fe4000f8e023f */
[----:B------:R-:W-:Y:S01]  /*4de0*/  UIMAD UR11, UR37, UR15, UR11 ;  /* 0x0000000f250b72a4 */ /* 0x000fe2000f8e020b */
[----:B------:R1:W-:Y:S01]  /*4df0*/  STS.128 [R0+0x800], R28 ;  /* 0x0008001c00007388 */ /* 0x0003e20000000c00 */
[----:B------:R-:W-:-:S02]  /*4e00*/  UIMAD.WIDE.U32 UR6, UR37, UR14, UR6 ;  /* 0x0000000e250672a5 */ /* 0x000fc4000f8e0006 */
[----:B------:R-:W-:Y:S01]  /*4e10*/  UIMAD UR5, UR37, UR17, UR5 ;  /* 0x00000011250572a4 */ /* 0x000fe2000f8e0205 */
[----:B------:R1:W-:Y:S01]  /*4e20*/  STS.128 [R0+0x1000], R32 ;  /* 0x0010002000007388 */ /* 0x0003e20000000c00 */
[----:B------:R-:W-:Y:S01]  /*4e30*/  UIMAD.WIDE.U32 UR8, UR37, UR16, UR8 ;  /* 0x00000010250872a5 */ /* 0x000fe2000f8e0008 */
[----:B------:R-:W-:Y:S02]  /*4e40*/  ULDC.64 UR12, c[0x0][0x800] ;  /* 0x00020000000c7ab9 */ /* 0x000fe40000000a00 */
[----:B------:R1:W-:Y:S01]  /*4e50*/  STS.128 [R0+0x1800], R36 ;  /* 0x0018002400007388 */ /* 0x0003e20000000c00 */
[----:B------:R-:W-:Y:S01]  /*4e60*/  ULDC.64 UR14, c[0x0][0x828] ;  /* 0x00020a00000e7ab9 */ /* 0x000fe20000000a00 */
[----:B------:R-:W-:Y:S02]  /*4e70*/  UIADD3 UR7, UR7, UR11, URZ ;  /* 0x0000000b07077290 */ /* 0x000fe4000fffe03f */
[----:B------:R1:W-:Y:S01]  /*4e80*/  STS.128 [R0+0x2000], R40 ;  /* 0x0020002800007388 */ /* 0x0003e20000000c00 */
[----:B------:R-:W-:-:S02]  /*4e90*/  ULEA UR12, UP0, UR6, UR12, 0x2 ;  /* 0x0000000c060c7291 */ /* 0x000fc4000f80103f */
[----:B------:R-:W-:Y:S01]  /*4ea0*/  UIADD3 UR5, UR9, UR5, URZ ;  /* 0x0000000509057290 */ /* 0x000fe2000fffe03f */
[----:B------:R1:W-:Y:S01]  /*4eb0*/  STS.128 [R0+0x2800], R44 ;  /* 0x0028002c00007388 */ /* 0x0003e20000000c00 */
[----:B------:R-:W-:Y:S02]  /*4ec0*/  ULEA UR14, UP1, UR8, UR14, 0x2 ;  /* 0x0000000e080e7291 */ /* 0x000fe4000f82103f */
        /* <DEDUP_REMOVED lines=25> */
.L_x_2698:
[----:B------:R-:W-:Y:S01]  /*5060*/  @P0 ELECT P1, URZ, PT ;  /* 0x00000000003f082f */ /* 0x000fe20003820000 */
[----:B------:R2:W-:-:S12]  /*5070*/  UBLKRED.G.S.ADD.F32.RN [UR6], [UR4], UR5, desc[UR8] ;  /* 0x00000806040073bb */ /* 0x0005d800080a1405 */
[----:B------:R-:W-:Y:S02]  /*5080*/  @P1 PLOP3.LUT P0, PT, P1, PT, PT, 0x8, 0x0 ;  /* 0x000000000000181c */ /* 0x000fe40000f0e170 */
[----:B------:R-:W-:-:S11]  /*5090*/  PLOP3.LUT P1, PT, PT, PT, PT, 0x8, 0x0 ;  /* 0x000000000000781c */ /* 0x000fd60003f2e170 */
[----:B--2---:R-:W-:Y:S05]  /*50a0*/  @P0 BRA.U.ANY `(.L_x_2698) ;  /* 0xfffffffd00ec0947 */ /* 0x004fea000393ffff */
[----:B------:R0:W-:Y:S01]  /*50b0*/  UTMACMDFLUSH ;  /* 0x00000000000079b7 */ /* 0x0001e20000000000 */
[----:B------:R-:W-:-:S04]  /*50c0*/  DEPBAR.LE SB0, 0x0 ;  /* 0x000080000000791a */ /* 0x000fc80000000000 */
.L_x_2697:
[----:B------:R-:W-:Y:S05]  /*50d0*/  BSYNC B0 ;  /* 0x0000000000007941 */ /* 0x000fea0003800000 */
.L_x_2696:
        /* <DEDUP_REMOVED lines=32> */
.L_x_2699:
        /* <DEDUP_REMOVED lines=8> */
.L_x_2672:
        /* <DEDUP_REMOVED lines=29> */
.L_x_2701:
[----:B------:R-:W-:Y:S01]  /*5530*/  ULDC UR9, c[0x0][0x8cc] ;  /* 0x0002330000097ab9 */ /* 0x000fe20000000800 */
[----:B------:R-:W-:Y:S01]  /*5540*/  UMOV UR7, UR8 ;  /* 0x0000000800077c82 */ /* 0x000fe20008000000 */
[----:B------:R-:W-:-:S11]  /*5550*/  UISETP.NE.AND UP0, UPT, UR9, 0x1, UPT ;  /* 0x000000010900788c */ /* 0x000fd6000bf05270 */
[----:B------:R-:W-:Y:S02]  /*5560*/  @UP0 ULDC.64 UR10, c[0x0][0x8d0] ;  /* 0x00023400000a0ab9 */ /* 0x000fe40000000a00 */
[----:B------:R-:W-:-:S04]  /*5570*/  UIMAD.WIDE.U32 UR4, UR8, UR10, URZ ;  /* 0x0000000a080472a5 */ /* 0x000fc8000f8e003f */
[----:B------:R-:W-:-:S04]  /*5580*/  @UP0 USHF.R.U32.HI UR7, URZ, UR11, UR5 ;  /* 0x0000000b3f070299 */ /* 0x000fc80008011605 */
[----:B------:R-:W-:-:S12]  /*5590*/  UIMAD UR4, UR7, UR9, URZ ;  /* 0x00000009070472a4 */ /* 0x000fd8000f8e023f */
.L_x_2702:
        /* <DEDUP_REMOVED lines=67> */
.L_x_2705:
[----:B------:R-:W-:Y:S05]  /*59d0*/  BSYNC B0 ;  /* 0x0000000000007941 */ /* 0x000fea0003800000 */
.L_x_2704:
        /* <DEDUP_REMOVED lines=19> */
.L_x_2707:
[----:B------:R-:W-:Y:S05]  /*5b10*/  BSYNC B0 ;  /* 0x0000000000007941 */ /* 0x000fea0003800000 */
.L_x_2706:
[----:B------:R-:W-:Y:S06]  /*5b20*/  BAR.ARV 0xa, 0xa0 ;  /* 0x0282800000007b1d */ /* 0x000fec0000002000 */
[----:B------:R-:W-:Y:S04]  /*5b30*/  BSSY B0, `(.L_x_2708) ;  /* 0x0000003000007945 */ /* 0x000fe80003800000 */
[----:B------:R-:W-:Y:S05]  /*5b40*/  @!P0 BRA `(.L_x_2709) ;  /* 0x0000000000048947 */ /* 0x000fea0003800000 */
[----:B------:R-:W-:-:S04]  /*5b50*/  DEPBAR.LE SB0, 0x0 ;  /* 0x000080000000791a */ /* 0x000fc80000000000 */
.L_x_2709:
[----:B------:R-:W-:Y:S05]  /*5b60*/  BSYNC B0 ;  /* 0x0000000000007941 */ /* 0x000fea0003800000 */
.L_x_2708:
[----:B------:R-:W-:Y:S06]  /*5b70*/  BAR.ARV 0xb, 0xa0 ;  /* 0x02c2800000007b1d */ /* 0x000fec0000002000 */
[----:B------:R-:W-:Y:S01]  /*5b80*/  UIADD3 UR12, UR8, 0x1, URZ ;  /* 0x00000001080c7890 */ /* 0x000fe2000fffe03f */
[----:B------:R-:W-:Y:S11]  /*5b90*/  BRA `(.L_x_2710) ;  /* 0x0000000000047947 */ /* 0x000ff60003800000 */
.L_x_2703:
[----:B------:R-:W-:-:S05]  /*5ba0*/  UMOV UR12, UR8 ;  /* 0x00000008000c7c82 */ /* 0x000fca0008000000 */
.L_x_2710:
        /* <DEDUP_REMOVED lines=18> */
.L_x_2723:
        /* <DEDUP_REMOVED lines=20> */
.L_x_2712:
[----:B------:R-:W-:Y:S05]  /*5e10*/  BSYNC B0 ;  /* 0x0000000000007941 */ /* 0x000fea0003800000 */
.L_x_2711:
        /* <DEDUP_REMOVED lines=13> */
.L_x_2714:
[----:B------:R-:W-:Y:S05]  /*5ef0*/  BSYNC B0 ;  /* 0x0000000000007941 */ /* 0x000fea0003800000 */
.L_x_2713:
[----:B------:R-:W-:Y:S06]  /*5f00*/  BAR.ARV 0xa, 0xa0 ;  /* 0x0282800000007b1d */ /* 0x000fec0000002000 */
[----:B------:R-:W-:Y:S04]  /*5f10*/  BSSY B0, `(.L_x_2715) ;  /* 0x0000003000007945 */ /* 0x000fe80003800000 */
[----:B------:R-:W-:Y:S05]  /*5f20*/  @!P0 BRA `(.L_x_2716) ;  /* 0x0000000000048947 */ /* 0x000fea0003800000 */
[----:B------:R-:W-:-:S04]  /*5f30*/  DEPBAR.LE SB0, 0x0 ;  /* 0x000080000000791a */ /* 0x000fc80000000000 */
.L_x_2716:
[----:B------:R-:W-:Y:S05]  /*5f40*/  BSYNC B0 ;  /* 0x0000000000007941 */ /* 0x000fea0003800000 */
.L_x_2715:
        /* <DEDUP_REMOVED lines=13> */
.L_x_2718:
[----:B------:R-:W-:Y:S05]  /*6020*/  BSYNC B0 ;  /* 0x0000000000007941 */ /* 0x000fea0003800000 */
.L_x_2717:
        /* <DEDUP_REMOVED lines=13> */
.L_x_2720:
[----:B------:R-:W-:Y:S05]  /*6100*/  BSYNC B0 ;  /* 0x0000000000007941 */ /* 0x000fea0003800000 */
.L_x_2719:
[----:B------:R-:W-:Y:S01]  /*6110*/  UIADD3 UR12, UR12, 0x2, URZ ;  /* 0x000000020c0c7890 */ /* 0x000fe2000fffe03f */
[----:B------:R-:W-:Y:S06]  /*6120*/  BAR.ARV 0xa, 0xa0 ;  /* 0x0282800000007b1d */ /* 0x000fec0000002000 */
[----:B------:R-:W-:Y:S01]  /*6130*/  UISETP.GE.AND UP0, UPT, UR12, UR5, UPT ;  /* 0x000000050c00728c */ /* 0x000fe2000bf06270 */
[----:B------:R-:W-:Y:S04]  /*6140*/  BSSY B0, `(.L_x_2721) ;  /* 0x0000003000007945 */ /* 0x000fe80003800000 */
[----:B------:R-:W-:Y:S06]  /*6150*/  @!P0 BRA `(.L_x_2722) ;  /* 0x0000000000048947 */ /* 0x000fec0003800000 */
[----:B------:R-:W-:-:S04]  /*6160*/  DEPBAR.LE SB0, 0x0 ;  /* 0x000080000000791a */ /* 0x000fc80000000000 */
.L_x_2722:
[----:B------:R-:W-:Y:S05]  /*6170*/  BSYNC B0 ;  /* 0x0000000000007941 */ /* 0x000fea0003800000 */
.L_x_2721:
[----:B------:R-:W-:Y:S06]  /*6180*/  BAR.ARV 0xb, 0xa0 ;  /* 0x02c2800000007b1d */ /* 0x000fec0000002000 */
[----:B------:R-:W-:Y:S01]  /*6190*/  PLOP3.LUT P1, PT, PT, PT, UP0, 0x80, 0x0 ;  /* 0x000000000000781c */ /* 0x000fe20003f2f008 */
[----:B------:R-:W-:Y:S02]  /*61a0*/  UIADD3 UR20, UR20, 0x4000, URZ ;  /* 0x0000400014147890 */ /* 0x000fe4000fffe03f */
[----:B------:R-:W-:-:S10]  /*61b0*/  UIADD3 UR4, UR4, 0x4000, URZ ;  /* 0x0000400004047890 */ /* 0x000fd4000fffe03f */
[----:B------:R-:W-:Y:S05]  /*61c0*/  @!P1 BRA `(.L_x_2723) ;  /* 0xfffffff800c09947 */ /* 0x000fea000383ffff */
[----:B------:R-:W-:Y:S05]  /*61d0*/  BRA `(.L_x_2676) ;  /* 0x0000002000bc7947 */ /* 0x000fea0003800000 */
.L_x_2700:
        /* <DEDUP_REMOVED lines=21> */
.L_x_2724:
[----:B------:R-:W-:Y:S01]  /*6330*/  ULDC UR8, c[0x0][0x8cc] ;  /* 0x0002330000087ab9 */ /* 0x000fe20000000800 */
[----:B------:R-:W-:Y:S01]  /*6340*/  UMOV UR11, UR7 ;  /* 0x00000007000b7c82 */ /* 0x000fe20008000000 */
[----:B------:R-:W-:-:S11]  /*6350*/  UISETP.NE.AND UP0, UPT, UR8, 0x1, UPT ;  /* 0x000000010800788c */ /* 0x000fd6000bf05270 */
[----:B------:R-:W-:Y:S02]  /*6360*/  @UP0 ULDC.64 UR12, c[0x0][0x8d0] ;  /* 0x00023400000c0ab9 */ /* 0x000fe40000000a00 */
[----:B------:R-:W-:-:S04]  /*6370*/  UIMAD.WIDE.U32 UR4, UR7, UR12, URZ ;  /* 0x0000000c070472a5 */ /* 0x000fc8000f8e003f */
[----:B------:R-:W-:-:S04]  /*6380*/  @UP0 USHF.R.U32.HI UR11, URZ, UR13, UR5 ;  /* 0x0000000d3f0b0299 */ /* 0x000fc80008011605 */
[----:B------:R-:W-:-:S12]  /*6390*/  UIMAD UR4, UR11, UR8, URZ ;  /* 0x000000080b0472a4 */ /* 0x000fd8000f8e023f */
.L_x_2725:
        /* <DEDUP_REMOVED lines=70> */
.L_x_2756:
        /* <DEDUP_REMOVED lines=15> */
.L_x_2729:
        /* <DEDUP_REMOVED lines=97> */
.L_x_2740:
[----:B--234-:R-:W-:-:S04]  /*6f00*/  SHF.L.U32 R21, R11, 0x1f, RZ ;  /* 0x0000001f0b157819 */ /* 0x01cfc800000006ff */
[----:B------:R-:W1:Y:S02]  /*6f10*/  SYNCS.PHASECHK.TRANS64.TRYWAIT P1, [R16+URZ+0x30840], R21 ;  /* 0x03084015100075a7 */ /* 0x000e64000802017f */
[----:B-1----:R-:W-:Y:S05]  /*6f20*/  @!P1 BRA `(.L_x_2732) ;  /* 0x0000001400e89947 */ /* 0x002fea0003800000 */
.L_x_2757:
[----:B------:R-:W-:Y:S05]  /*6f30*/  @P0 BRA `(.L_x_2733) ;  /* 0x0000000000140947 */ /* 0x000fea0003800000 */
[----:B------:R-:W-:Y:S01]  /*6f40*/  ISETP.NE.AND P1, PT, R6, RZ, PT ;  /* 0x000000ff0600720c */ /* 0x000fe20003f25270 */
[----:B------:R-:W-:-:S04]  /*6f50*/  IMAD.MOV.U32 R3, RZ, RZ, 0x4100 ;  /* 0x00004100ff037424 */ /* 0x000fc800078e00ff */
[----:B------:R3:W-:Y:S08]  /*6f60*/  SYNCS.ARRIVE.TRANS64 RZ, [R16+URZ+0x30830], R3 ;  /* 0x0308300310ff79a7 */ /* 0x0007f0000800003f */
[----:B------:R-:W-:Y:S05]  /*6f70*/  @!P1 BRA `(.L_x_2733) ;  /* 0x0000000000049947 */ /* 0x000fea0003800000 */
[----:B------:R-:W-:Y:S01]  /*6f80*/  BPT.TRAP 0x1 ;  /* 0x000000040000795c */ /* 0x000fe20000300000 */
.L_x_2733:
        /* <DEDUP_REMOVED lines=36> */
.L_x_2758:
[----:B------:R-:W-:Y:S05]  /*71d0*/  @P0 BRA `(.L_x_2735) ;  /* 0x0000000000140947 */ /* 0x000fea0003800000 */
[----:B------:R-:W-:Y:S01]  /*71e0*/  ISETP.NE.AND P1, PT, R6, RZ, PT ;  /* 0x000000ff0600720c */ /* 0x000fe20003f25270 */
[----:B------:R-:W-:-:S04]  /*71f0*/  IMAD.MOV.U32 R2, RZ, RZ, 0x4100 ;  /* 0x00004100ff027424 */ /* 0x000fc800078e00ff */
[----:B------:R3:W-:Y:S08]  /*7200*/  SYNCS.ARRIVE.TRANS64 RZ, [R16+URZ+0x30818], R2 ;  /* 0x0308180210ff79a7 */ /* 0x0007f0000800003f */
[----:B------:R-:W-:Y:S05]  /*7210*/  @!P1 BRA `(.L_x_2735) ;  /* 0x0000000000049947 */ /* 0x000fea0003800000 */
[----:B------:R-:W-:Y:S01]  /*7220*/  BPT.TRAP 0x1 ;  /* 0x000000040000795c */ /* 0x000fe20000300000 */
.L_x_2735:
        /* <DEDUP_REMOVED lines=36> */
.L_x_2759:
[----:B------:R-:W-:Y:S05]  /*7470*/  @P0 BRA `(.L_x_2737) ;  /* 0x0000000000140947 */ /* 0x000fea0003800000 */
[----:B------:R-:W-:Y:S01]  /*7480*/  ISETP.NE.AND P1, PT, R6, RZ, PT ;  /* 0x000000ff0600720c */ /* 0x000fe20003f25270 */
[----:B-123--:R-:W-:-:S04]  /*7490*/  IMAD.MOV.U32 R21, RZ, RZ, 0x4100 ;  /* 0x00004100ff157424 */ /* 0x00efc800078e00ff */
[----:B------:R4:W-:Y:S08]  /*74a0*/  SYNCS.ARRIVE.TRANS64 RZ, [R16+URZ+0x30838], R21 ;  /* 0x0308381510ff79a7 */ /* 0x0009f0000800003f */
[----:B------:R-:W-:Y:S05]  /*74b0*/  @!P1 BRA `(.L_x_2737) ;  /* 0x0000000000049947 */ /* 0x000fea0003800000 */
[----:B------:R-:W-:Y:S01]  /*74c0*/  BPT.TRAP 0x1 ;  /* 0x000000040000795c */ /* 0x000fe20000300000 */
.L_x_2737:
        /* <DEDUP_REMOVED lines=31> */
.L_x_2761:
[----:B------:R-:W-:Y:S05]  /*76c0*/  @P0 BRA `(.L_x_2739) ;  /* 0x0000000000140947 */ /* 0x000fea0003800000 */
[----:B------:R-:W-:Y:S01]  /*76d0*/  ISETP.NE.AND P1, PT, R6, RZ, PT ;  /* 0x000000ff0600720c */ /* 0x000fe20003f25270 */
[----:B------:R-:W-:-:S04]  /*76e0*/  IMAD.MOV.U32 R5, RZ, RZ, 0x4100 ;  /* 0x00004100ff057424 */ /* 0x000fc800078e00ff */
[----:B------:R1:W-:Y:S08]  /*76f0*/  SYNCS.ARRIVE.TRANS64 RZ, [R16+URZ+0x30810], R5 ;  /* 0x0308100510ff79a7 */ /* 0x0003f0000800003f */
[----:B------:R-:W-:Y:S05]  /*7700*/  @!P1 BRA `(.L_x_2739) ;  /* 0x0000000000049947 */ /* 0x000fea0003800000 */
[----:B------:R-:W-:Y:S01]  /*7710*/  BPT.TRAP 0x1 ;  /* 0x000000040000795c */ /* 0x000fe20000300000 */
.L_x_2739:
        /* <DEDUP_REMOVED lines=37> */
.L_x_2731:
        /* <DEDUP_REMOVED lines=8> */
.L_x_2762:
[----:B------:R-:W-:Y:S05]  /*79f0*/  @P0 BRA `(.L_x_2742) ;  /* 0x0000000000140947 */ /* 0x000fea0003800000 */
[----:B------:R-:W-:Y:S01]  /*7a00*/  ISETP.NE.AND P1, PT, R6, RZ, PT ;  /* 0x000000ff0600720c */ /* 0x000fe20003f25270 */
[----:B------:R-:W-:-:S04]  /*7a10*/  IMAD.MOV.U32 R5, RZ, RZ, 0x4100 ;  /* 0x00004100ff057424 */ /* 0x000fc800078e00ff */
[----:B------:R2:W-:Y:S08]  /*7a20*/  SYNCS.ARRIVE.TRANS64 RZ, [R16+URZ+0x30830], R5 ;  /* 0x0308300510ff79a7 */ /* 0x0005f0000800003f */
[----:B------:R-:W-:Y:S05]  /*7a30*/  @!P1 BRA `(.L_x_2742) ;  /* 0x0000000000049947 */ /* 0x000fea0003800000 */
[----:B------:R-:W-:Y:S01]  /*7a40*/  BPT.TRAP 0x1 ;  /* 0x000000040000795c */ /* 0x000fe20000300000 */
.L_x_2742:
        /* <DEDUP_REMOVED lines=33> */
.L_x_2763:
[----:B------:R-:W-:Y:S05]  /*7c60*/  @P0 BRA `(.L_x_2744) ;  /* 0x0000000000140947 */ /* 0x000fea0003800000 */
[----:B------:R-:W-:Y:S01]  /*7c70*/  ISETP.NE.AND P0, PT, R6, RZ, PT ;  /* 0x000000ff0600720c */ /* 0x000fe20003f05270 */
[----:B------:R-:W-:-:S04]  /*7c80*/  IMAD.MOV.U32 R5, RZ, RZ, 0x4100 ;  /* 0x00004100ff057424 */ /* 0x000fc800078e00ff */
[----:B------:R1:W-:Y:S08]  /*7c90*/  SYNCS.ARRIVE.TRANS64 RZ, [R16+URZ+0x30818], R5 ;  /* 0x0308180510ff79a7 */ /* 0x0003f0000800003f */
[----:B------:R-:W-:Y:S05]  /*7ca0*/  @!P0 BRA `(.L_x_2744) ;  /* 0x0000000000048947 */ /* 0x000fea0003800000 */
[----:B------:R-:W-:Y:S01]  /*7cb0*/  BPT.TRAP 0x1 ;  /* 0x000000040000795c */ /* 0x000fe20000300000 */
.L_x_2744:
        /* <DEDUP_REMOVED lines=37> */
.L_x_2730:
[----:B------:R-:W1:Y:S01]  /*7f10*/  S2R R0, SR_TID.X ;  /* 0x0000000000007919 */ /* 0x000e620000002100 */
[----:B------:R-:W-:Y:S01]  /*7f20*/  IMAD R3, R19, 0x8, R16 ;  /* 0x0000000813037824 */ /* 0x000fe200078e0210 */
[----:B-1----:R-:W-:Y:S02]  /*7f30*/  LOP3.LUT R2, R0, 0x7f, RZ, 0xc0, !PT ;  /* 0x0000007f00027812 */ /* 0x002fe400078ec0ff */
[----:B------:R-:W-:Y:S02]  /*7f40*/  SHF.L.U32 R0, R11, 0x1f, RZ ;  /* 0x0000001f0b007819 */ /* 0x000fe400000006ff */
[----:B------:R-:W-:Y:S02]  /*7f50*/  ISETP.NE.AND P1, PT, R2, RZ, PT ;  /* 0x000000ff0200720c */ /* 0x000fe40003f25270 */
[----:B------:R-:W1:Y:S02]  /*7f60*/  SYNCS.PHASECHK.TRANS64.TRYWAIT P0, [R3+URZ+0x30840], R0 ;  /* 0x03084000030075a7 */ /* 0x000e64000800017f */
[----:B-1----:R-:W-:Y:S09]  /*7f70*/  @!P0 BRA `(.L_x_2745) ;  /* 0x0000000800508947 */ /* 0x002ff20003800000 */
.L_x_2764:
[----:B------:R-:W-:Y:S05]  /*7f80*/  @P1 BRA `(.L_x_2746) ;  /* 0x0000000000181947 */ /* 0x000fea0003800000 */
[----:B------:R-:W1:Y:S01]  /*7f90*/  S2R R2, SR_TID.X ;  /* 0x0000000000027919 */ /* 0x000e620000002100 */
[----:B------:R-:W-:-:S04]  /*7fa0*/  IMAD.MOV.U32 R0, RZ, RZ, 0x4100 ;  /* 0x00004100ff007424 */ /* 0x000fc800078e00ff */
[----:B------:R1:W-:Y:S02]  /*7fb0*/  SYNCS.ARRIVE.TRANS64 RZ, [R3+URZ+0x30830], R0 ;  /* 0x0308300003ff79a7 */ /* 0x0003e4000800003f */
[----:B-1----:R-:W-:-:S13]  /*7fc0*/  LOP3.LUT P0, RZ, R2, 0x1f, RZ, 0xc0, !PT ;  /* 0x0000001f02ff7812 */ /* 0x002fda000780c0ff */
[----:B------:R-:W-:Y:S05]  /*7fd0*/  @!P0 BRA `(.L_x_2746) ;  /* 0x0000000000048947 */ /* 0x000fea0003800000 */
[----:B------:R-:W-:Y:S01]  /*7fe0*/  BPT.TRAP 0x1 ;  /* 0x000000040000795c */ /* 0x000fe20000300000 */
.L_x_2746:
        /* <DEDUP_REMOVED lines=40> */
.L_x_2727:
[----:B------:R-:W-:Y:S05]  /*8270*/  BSYNC B0 ;  /* 0x0000000000007941 */ /* 0x000fea0003800000 */
.L_x_2726:
[----:B------:R-:W-:-:S03]  /*8280*/  UMOV UR7, 0xffffffff ;  /* 0xffffffff00077882 */ /* 0x000fc60000000000 */
[----:B------:R-:W-:Y:S05]  /*8290*/  BRA.DIV UR7, `(.L_x_2747) ;  /* 0x00000006079c7947 */ /* 0x000fea000b800000 */
[----:B------:R-:W-:-:S13]  /*82a0*/  ELECT P6, URZ, PT ;  /* 0x00000000003f782f */ /* 0x000fda00038c0000 */
.L_x_2767:
[----:B------:R-:W-:Y:S05]  /*82b0*/  @!P6 BRA `(.L_x_2676) ;  /* 0x000000000084e947 */ /* 0x000fea0003800000 */
[----:B------:R-:W-:-:S06]  /*82c0*/  ULOP3.LUT UR7, UR38, 0x2, URZ, 0xfc, !UPT ;  /* 0x0000000226077892 */ /* 0x000fcc000f8efc3f */
[----:B------:R-:W-:-:S05]  /*82d0*/  IMAD.U32 R2, RZ, RZ, UR7 ;  /* 0x00000007ff027e24 */ /* 0x000fca000f8e00ff */
[----:B------:R-:W-:-:S13]  /*82e0*/  ISETP.NE.AND P2, PT, R2, 0x3, PT ;  /* 0x000000030200780c */ /* 0x000fda0003f45270 */
[----:B------:R-:W-:Y:S05]  /*82f0*/  @!P2 BRA `(.L_x_2748) ;  /* 0x000000000004a947 */ /* 0x000fea0003800000 */
[----:B------:R-:W-:Y:S01]  /*8300*/  BPT.TRAP 0x1 ;  /* 0x000000040000795c */ /* 0x000fe20000300000 */
.L_x_2748:
        /* <DEDUP_REMOVED lines=15> */
.L_x_2768:
[----:B------:R-:W2:Y:S02]  /*8400*/  SYNCS.PHASECHK.TRANS64.TRYWAIT P0, [R3+URZ], R2 ;  /* 0x00000002030075a7 */ /* 0x000ea4000800017f */
[----:B--2---:R-:W-:Y:S05]  /*8410*/  @!P0 BRA `(.L_x_2750) ;  /* 0x0000000400708947 */ /* 0x004fea0003800000 */
.L_x_2769:
[----:B------:R-:W-:Y:S05]  /*8420*/  @!P2 BRA `(.L_x_2751) ;  /* 0x000000000004a947 */ /* 0x000fea0003800000 */
[----:B------:R-:W-:Y:S01]  /*8430*/  BPT.TRAP 0x1 ;  /* 0x000000040000795c */ /* 0x000fe20000300000 */
.L_x_2751:
[----:B--2---:R-:W-:-:S04]  /*8440*/  VIADD R3, R7, 0x30840 ;  /* 0x0003084007037836 */ /* 0x004fc80000000000 */
[----:B------:R-:W-:-:S04]  /*8450*/  IMAD R0, R0, 0x8, R3 ;  /* 0x0000000800007824 */ /* 0x000fc800078e0203 */
[----:B------:R-:W2:Y:S02]  /*8460*/  SYNCS.PHASECHK.TRANS64.TRYWAIT P0, [R0+URZ], R5 ;  /* 0x00000005000075a7 */ /* 0x000ea4000800017f */
[----:B--2---:R-:W-:Y:S05]  /*8470*/  @!P0 BRA `(.L_x_2752) ;  /* 0x00000004006c8947 */ /* 0x004fea0003800000 */
.L_x_2770:
[----:B------:R-:W-:-:S07]  /*8480*/  IMAD R3, R4, 0x8, R3 ;  /* 0x0000000804037824 */ /* 0x000fce00078e0203 */
.L_x_2753:
[----:B---3--:R3:W4:Y:S02]  /*8490*/  SYNCS.PHASECHK.TRANS64.TRYWAIT P0, [R3+URZ], R2 ;  /* 0x00000002030075a7 */ /* 0x008724000800017f */
[----:B----4-:R-:W-:Y:S05]  /*84a0*/  @!P0 NANOSLEEP.SYNCS 0x989680 ;  /* 0x009896800000895d */ /* 0x010fea0003900000 */
[----:B------:R-:W4:Y:S02]  /*84b0*/  @!P0 SYNCS.PHASECHK.TRANS64 P0, [R3+URZ], R2 ;  /* 0x00000002030085a7 */ /* 0x000f24000800007f */
[----:B----4-:R-:W-:Y:S05]  /*84c0*/  @!P0 BRA `(.L_x_2753) ;  /* 0xfffffffc00f08947 */ /* 0x010fea000383ffff */
.L_x_2676:
[----:B------:R-:W-:Y:S05]  /*84d0*/  BSYNC B6 ;  /* 0x0000000000067941 */ /* 0x000fea0003800000 */
.L_x_2671:
[----:B------:R-:W-:Y:S05]  /*84e0*/  EXIT ;  /* 0x000000000000794d */ /* 0x000fea0003800000 */
.L_x_2682:
[----:B------:R-:W-:Y:S02]  /*84f0*/  IMAD.MOV.U32 R12, RZ, RZ, RZ ;  /* 0x000000ffff0c7224 */ /* 0x000fe400078e00ff */
[----:B------:R-:W-:Y:S02]  /*8500*/  IMAD.MOV.U32 R11, RZ, RZ, 0x1f ;  /* 0x0000001fff0b7424 */ /* 0x000fe400078e00ff */
[----:B------:R-:W-:-:S07]  /*8510*/  IMAD.MOV.U32 R15, RZ, RZ, -0x1 ;  /* 0xffffffffff0f7424 */ /* 0x000fce00078e00ff */
[----:B------:R-:W-:Y:S05]  /*8520*/  WARPSYNC.COLLECTIVE R15, `(.L_x_2754) ;  /* 0x000000000f087348 */ /* 0x000fea0003c00000 */
[----:B------:R1:W2:Y:S02]  /*8530*/  SHFL.IDX P6, R14, R13, R12, R11 ;  /* 0x0000000c0d0e7389 */ /* 0x0002a400000c000b */
[----:B-12---:R-:W-:Y:S01]  /*8540*/  ENDCOLLECTIVE ;  /* 0x000000000000791b */ /* 0x006fe20003800000 */
.L_x_2754:
[----:B------:R-:W-:Y:S05]  /*8550*/  BRA `(.L_x_2755) ;  /* 0xffffff8c00747947 */ /* 0x000fea000383ffff */
.L_x_2684:
        /* <DEDUP_REMOVED lines=8> */
.L_x_2688:
[----:B---3--:R3:W4:Y:S02]  /*85e0*/  SYNCS.PHASECHK.TRANS64.TRYWAIT P1, [R0+URZ+0x30810], R209 ;  /* 0x030810d1000075a7 */ /* 0x008724000802017f */
[----:B----4-:R-:W-:Y:S05]  /*85f0*/  @!P1 NANOSLEEP.SYNCS 0x989680 ;  /* 0x009896800000995d */ /* 0x010fea0003900000 */
[----:B------:R-:W4:Y:S02]  /*8600*/  @!P1 SYNCS.PHASECHK.TRANS64 P1, [R0+URZ+0x30810], R209 ;  /* 0x030810d1000095a7 */ /* 0x000f24000802007f */
[----:B----4-:R-:W-:Y:S05]  /*8610*/  @!P1 BRA `(.L_x_2688) ;  /* 0xfffffffc00f09947 */ /* 0x010fea000383ffff */
[----:B------:R-:W-:Y:S05]  /*8620*/  BRA `(.L_x_2687) ;  /* 0xffffff9400607947 */ /* 0x000fea000383ffff */
.L_x_2692:
[----:B------:R1:W1:Y:S02]  /*8630*/  SYNCS.PHASECHK.TRANS64.TRYWAIT P1, [R0+URZ+0x30830], R209 ;  /* 0x030830d1000075a7 */ /* 0x000264000802017f */
[----:B-1----:R-:W-:Y:S05]  /*8640*/  @!P1 NANOSLEEP.SYNCS 0x989680 ;  /* 0x009896800000995d */ /* 0x002fea0003900000 */
[----:B------:R-:W1:Y:S02]  /*8650*/  @!P1 SYNCS.PHASECHK.TRANS64 P1, [R0+URZ+0x30830], R209 ;  /* 0x030830d1000095a7 */ /* 0x000e64000802007f */
[----:B-1----:R-:W-:Y:S05]  /*8660*/  @!P1 BRA `(.L_x_2692) ;  /* 0xfffffffc00f09947 */ /* 0x002fea000383ffff */
[----:B------:R-:W-:Y:S05]  /*8670*/  BRA `(.L_x_2691) ;  /* 0xffffff9c00807947 */ /* 0x000fea000383ffff */
.L_x_2728:
[----:B-1----:R1:W2:Y:S02]  /*8680*/  SYNCS.PHASECHK.TRANS64.TRYWAIT P0, [R16+URZ+0x30820], R3 ;  /* 0x03082003100075a7 */ /* 0x0022a4000800017f */
[----:B--2---:R-:W-:Y:S05]  /*8690*/  @!P0 NANOSLEEP.SYNCS 0x989680 ;  /* 0x009896800000895d */ /* 0x004fea0003900000 */
[----:B------:R-:W2:Y:S02]  /*86a0*/  @!P0 SYNCS.PHASECHK.TRANS64 P0, [R16+URZ+0x30820], R3 ;  /* 0x03082003100085a7 */ /* 0x000ea4000800007f */
[----:B--2---:R-:W-:Y:S05]  /*86b0*/  @!P0 BRA `(.L_x_2728) ;  /* 0xfffffffc00f08947 */ /* 0x004fea000383ffff */
[----:B------:R-:W-:Y:S05]  /*86c0*/  BRA `(.L_x_2756) ;  /* 0xffffffe0004c7947 */ /* 0x000fea000383ffff */
.L_x_2732:
[----:B-1----:R1:W3:Y:S02]  /*86d0*/  SYNCS.PHASECHK.TRANS64.TRYWAIT P1, [R16+URZ+0x30840], R21 ;  /* 0x03084015100075a7 */ /* 0x0022e4000802017f */
[----:B---3--:R-:W-:Y:S05]  /*86e0*/  @!P1 NANOSLEEP.SYNCS 0x989680 ;  /* 0x009896800000995d */ /* 0x008fea0003900000 */
[----:B------:R-:W3:Y:S02]  /*86f0*/  @!P1 SYNCS.PHASECHK.TRANS64 P1, [R16+URZ+0x30840], R21 ;  /* 0x03084015100095a7 */ /* 0x000ee4000802007f */
[----:B---3--:R-:W-:Y:S05]  /*8700*/  @!P1 BRA `(.L_x_2732) ;  /* 0xfffffffc00f09947 */ /* 0x008fea000383ffff */
[----:B------:R-:W-:Y:S05]  /*8710*/  BRA `(.L_x_2757) ;  /* 0xffffffe800047947 */ /* 0x000fea000383ffff */
.L_x_2734:
[----:B--2---:R2:W3:Y:S02]  /*8720*/  SYNCS.PHASECHK.TRANS64.TRYWAIT P1, [R16+URZ+0x30828], R21 ;  /* 0x03082815100075a7 */ /* 0x0044e4000802017f */
[----:B---3--:R-:W-:Y:S05]  /*8730*/  @!P1 NANOSLEEP.SYNCS 0x989680 ;  /* 0x009896800000995d */ /* 0x008fea0003900000 */
[----:B------:R-:W3:Y:S02]  /*8740*/  @!P1 SYNCS.PHASECHK.TRANS64 P1, [R16+URZ+0x30828], R21 ;  /* 0x03082815100095a7 */ /* 0x000ee4000802007f */
[----:B---3--:R-:W-:Y:S05]  /*8750*/  @!P1 BRA `(.L_x_2734) ;  /* 0xfffffffc00f09947 */ /* 0x008fea000383ffff */
[----:B------:R-:W-:Y:S05]  /*8760*/  BRA `(.L_x_2758) ;  /* 0xffffffe800987947 */ /* 0x000fea000383ffff */
.L_x_2736:
[----:B---3--:R3:W4:Y:S02]  /*8770*/  SYNCS.PHASECHK.TRANS64.TRYWAIT P1, [R16+URZ+0x30848], R21 ;  /* 0x03084815100075a7 */ /* 0x008724000802017f */
[----:B----4-:R-:W-:Y:S05]  /*8780*/  @!P1 NANOSLEEP.SYNCS 0x989680 ;  /* 0x009896800000995d */ /* 0x010fea0003900000 */
[----:B------:R-:W4:Y:S02]  /*8790*/  @!P1 SYNCS.PHASECHK.TRANS64 P1, [R16+URZ+0x30848], R21 ;  /* 0x03084815100095a7 */ /* 0x000f24000802007f */
[----:B----4-:R-:W-:Y:S05]  /*87a0*/  @!P1 BRA `(.L_x_2736) ;  /* 0xfffffffc00f09947 */ /* 0x010fea000383ffff */
[----:B------:R-:W-:Y:S05]  /*87b0*/  BRA `(.L_x_2759) ;  /* 0xffffffec002c7947 */ /* 0x000fea000383ffff */
.L_x_2738:
[----:B------:R-:W-:-:S07]  /*87c0*/  SHF.L.U32 R5, R11, 0x1f, RZ ;  /* 0x0000001f0b057819 */ /* 0x000fce00000006ff */
.L_x_2760:
[----:B------:R1:W1:Y:S02]  /*87d0*/  SYNCS.PHASECHK.TRANS64.TRYWAIT P1, [R16+URZ+0x30820], R5 ;  /* 0x03082005100075a7 */ /* 0x000264000802017f */
[----:B-1----:R-:W-:Y:S05]  /*87e0*/  @!P1 NANOSLEEP.SYNCS 0x989680 ;  /* 0x009896800000995d */ /* 0x002fea0003900000 */
[----:B------:R-:W1:Y:S02]  /*87f0*/  @!P1 SYNCS.PHASECHK.TRANS64 P1, [R16+URZ+0x30820], R5 ;  /* 0x03082005100095a7 */ /* 0x000e64000802007f */
[----:B-1----:R-:W-:Y:S05]  /*8800*/  @!P1 BRA `(.L_x_2760) ;  /* 0xfffffffc00f09947 */ /* 0x002fea000383ffff */
[----:B------:R-:W-:Y:S05]  /*8810*/  BRA `(.L_x_2761) ;  /* 0xffffffec00a87947 */ /* 0x000fea000383ffff */
.L_x_2741:
[----:B-1----:R1:W2:Y:S02]  /*8820*/  SYNCS.PHASECHK.TRANS64.TRYWAIT P1, [R16+URZ+0x30840], R13 ;  /* 0x0308400d100075a7 */ /* 0x0022a4000802017f */
[----:B--2---:R-:W-:Y:S05]  /*8830*/  @!P1 NANOSLEEP.SYNCS 0x989680 ;  /* 0x009896800000995d */ /* 0x004fea0003900000 */
[----:B------:R-:W2:Y:S02]  /*8840*/  @!P1 SYNCS.PHASECHK.TRANS64 P1, [R16+URZ+0x30840], R13 ;  /* 0x0308400d100095a7 */ /* 0x000ea4000802007f */
[----:B--2---:R-:W-:Y:S05]  /*8850*/  @!P1 BRA `(.L_x_2741) ;  /* 0xfffffffc00f09947 */ /* 0x004fea000383ffff */
[----:B------:R-:W-:Y:S05]  /*8860*/  BRA `(.L_x_2762) ;  /* 0xfffffff000607947 */ /* 0x000fea000383ffff */
.L_x_2743:
[----:B--2---:R2:W1:Y:S02]  /*8870*/  SYNCS.PHASECHK.TRANS64.TRYWAIT P1, [R16+URZ+0x30828], R13 ;  /* 0x0308280d100075a7 */ /* 0x004464000802017f */
[----:B-1----:R-:W-:Y:S05]  /*8880*/  @!P1 NANOSLEEP.SYNCS 0x989680 ;  /* 0x009896800000995d */ /* 0x002fea0003900000 */
[----:B------:R-:W1:Y:S02]  /*8890*/  @!P1 SYNCS.PHASECHK.TRANS64 P1, [R16+URZ+0x30828], R13 ;  /* 0x0308280d100095a7 */ /* 0x000e64000802007f */
[----:B-1----:R-:W-:Y:S05]  /*88a0*/  @!P1 BRA `(.L_x_2743) ;  /* 0xfffffffc00f09947 */ /* 0x002fea000383ffff */
[----:B------:R-:W-:Y:S05]  /*88b0*/  BRA `(.L_x_2763) ;  /* 0xfffffff000e87947 */ /* 0x000fea000383ffff */
.L_x_2745:
[----:B------:R1:W1:Y:S02]  /*88c0*/  SYNCS.PHASECHK.TRANS64.TRYWAIT P0, [R3+URZ+0x30840], R0 ;  /* 0x03084000030075a7 */ /* 0x000264000800017f */
[----:B-1----:R-:W-:Y:S05]  /*88d0*/  @!P0 NANOSLEEP.SYNCS 0x989680 ;  /* 0x009896800000895d */ /* 0x002fea0003900000 */
[----:B------:R-:W1:Y:S02]  /*88e0*/  @!P0 SYNCS.PHASECHK.TRANS64 P0, [R3+URZ+0x30840], R0 ;  /* 0x03084000030085a7 */ /* 0x000e64000800007f */
[----:B-1----:R-:W-:Y:S05]  /*88f0*/  @!P0 BRA `(.L_x_2745) ;  /* 0xfffffffc00f08947 */ /* 0x002fea000383ffff */
[----:B------:R-:W-:Y:S05]  /*8900*/  BRA `(.L_x_2764) ;  /* 0xfffffff4009c7947 */ /* 0x000fea000383ffff */
.L_x_2747:
[----:B------:R-:W-:Y:S01]  /*8910*/  BSSY B0, `(.L_x_2765) ;  /* 0x0000006000007945 */ /* 0x000fe20003800000 */
[----:B------:R-:W-:-:S07]  /*8920*/  IMAD.MOV.U32 R15, RZ, RZ, -0x1 ;  /* 0xffffffffff0f7424 */ /* 0x000fce00078e00ff */
[----:B------:R-:W-:Y:S05]  /*8930*/  WARPSYNC.COLLECTIVE R15, `(.L_x_2766) ;  /* 0x000000000f0c7348 */ /* 0x000fea0003c00000 */
[----:B------:R-:W-:Y:S02]  /*8940*/  ELECT P6, UR62, PT ;  /* 0x00000000003e782f */ /* 0x000fe400038c0000 */
[----:B------:R-:W-:Y:S01]  /*8950*/  MOV R14, UR62 ;  /* 0x0000003e000e7c02 */ /* 0x000fe20008000f00 */
[----:B------:R-:W-:Y:S10]  /*8960*/  ENDCOLLECTIVE ;  /* 0x000000000000791b */ /* 0x000ff40003800000 */
.L_x_2766:
[----:B------:R-:W-:Y:S05]  /*8970*/  BSYNC B0 ;  /* 0x0000000000007941 */ /* 0x000fea0003800000 */
.L_x_2765:
[----:B------:R-:W-:Y:S05]  /*8980*/  BRA `(.L_x_2767) ;  /* 0xfffffff800487947 */ /* 0x000fea000383ffff */
.L_x_2749:
[----:B-1----:R1:W2:Y:S02]  /*8990*/  SYNCS.PHASECHK.TRANS64.TRYWAIT P0, [R6+URZ], R5 ;  /* 0x00000005060075a7 */ /* 0x0022a4000800017f */
[----:B--2---:R-:W-:Y:S05]  /*89a0*/  @!P0 NANOSLEEP.SYNCS 0x989680 ;  /* 0x009896800000895d */ /* 0x004fea0003900000 */
[----:B------:R-:W2:Y:S02]  /*89b0*/  @!P0 SYNCS.PHASECHK.TRANS64 P0, [R6+URZ], R5 ;  /* 0x00000005060085a7 */ /* 0x000ea4000800007f */
[----:B--2---:R-:W-:Y:S05]  /*89c0*/  @!P0 BRA `(.L_x_2749) ;  /* 0xfffffffc00f08947 */ /* 0x004fea000383ffff */
[----:B------:R-:W-:Y:S05]  /*89d0*/  BRA `(.L_x_2768) ;  /* 0xfffffff800887947 */ /* 0x000fea000383ffff */
.L_x_2750:
[----:B--2---:R2:W3:Y:S02]  /*89e0*/  SYNCS.PHASECHK.TRANS64.TRYWAIT P0, [R3+URZ], R2 ;  /* 0x00000002030075a7 */ /* 0x0044e4000800017f */
[----:B---3--:R-:W-:Y:S05]  /*89f0*/  @!P0 NANOSLEEP.SYNCS 0x989680 ;  /* 0x009896800000895d */ /* 0x008fea0003900000 */
[----:B------:R-:W3:Y:S02]  /*8a00*/  @!P0 SYNCS.PHASECHK.TRANS64 P0, [R3+URZ], R2 ;  /* 0x00000002030085a7 */ /* 0x000ee4000800007f */
[----:B---3--:R-:W-:Y:S05]  /*8a10*/  @!P0 BRA `(.L_x_2750) ;  /* 0xfffffffc00f08947 */ /* 0x008fea000383ffff */
[----:B------:R-:W-:Y:S05]  /*8a20*/  BRA `(.L_x_2769) ;  /* 0xfffffff8007c7947 */ /* 0x000fea000383ffff */
.L_x_2752:
[----:B--2---:R2:W3:Y:S02]  /*8a30*/  SYNCS.PHASECHK.TRANS64.TRYWAIT P0, [R0+URZ], R5 ;  /* 0x00000005000075a7 */ /* 0x0044e4000800017f */
[----:B---3--:R-:W-:Y:S05]  /*8a40*/  @!P0 NANOSLEEP.SYNCS 0x989680 ;  /* 0x009896800000895d */ /* 0x008fea0003900000 */
[----:B------:R-:W3:Y:S02]  /*8a50*/  @!P0 SYNCS.PHASECHK.TRANS64 P0, [R0+URZ], R5 ;  /* 0x00000005000085a7 */ /* 0x000ee4000800007f */
[----:B---3--:R-:W-:Y:S05]  /*8a60*/  @!P0 BRA `(.L_x_2752) ;  /* 0xfffffffc00f08947 */ /* 0x008fea000383ffff */
[----:B------:R-:W-:Y:S05]  /*8a70*/  BRA `(.L_x_2770) ;  /* 0xfffffff800807947 */ /* 0x000fea000383ffff */
.L_x_2771:
        /* <DEDUP_REMOVED lines=16> */
.L_x_3671:


//--------------------- .text._ZN7cutlass13device_kernelIN5flash11enable_sm90INS1_16FlashAttnBwdSm90INS1_25CollectiveMainloopBwdSm90ILi2ELi2ELi2EN4cute5tupleIJNS5_1CILi1EEES8_S8_EEENS6_IJNS7_ILi64EEENS7_ILi128EEESB_EEENS_10bfloat16_tEfNS_4arch4Sm90ELb1ELb0ELb1ELb0ELb1ELb1ELb0ELb0ELi2ELi1ELi2ELi1ELb0EEENS1_24CollectiveEpilogueBwdGQAISC_fSF_Li256ELb0ELb1EEENS1_25SingleTileBwdLPTSchedulerILb0ELi128ELb1EEEEEEEEEvNT_6ParamsE --------------------------
	.section	.text._ZN7cutlass13device_kernelIN5flash11enable_sm90INS1_16FlashAttnBwdSm90INS1_25CollectiveMainloopBwdSm90ILi2ELi2ELi2EN4cute5tupleIJNS5_1CILi1EEES8_S8_EEENS6_IJNS7_ILi64EEENS7_ILi128EEESB_EEENS_10bfloat16_tEfNS_4arch4Sm90ELb1ELb0ELb1ELb0ELb1ELb1ELb0ELb0ELi2ELi1ELi2ELi1ELb0EEENS1_24CollectiveEpilogueBwdGQAISC_fSF_Li256ELb0ELb1EEENS1_25SingleTileBwdLPTSchedulerILb0ELi128ELb1EEEEEEEEEvNT_6ParamsE,"ax",@progbits
	.align	128
.text._ZN7cutlass13device_kernelIN5flash11enable_sm90INS1_16FlashAttnBwdSm90INS1_25CollectiveMainloopBwdSm90ILi2ELi2ELi2EN4cute5tupleIJNS5_1CILi1EEES8_S8_EEENS6_IJNS7_ILi64EEENS7_ILi128EEESB_EEENS_10bfloat16_tEfNS_4arch4Sm90ELb1ELb0ELb1ELb0ELb1ELb1ELb0ELb0ELi2ELi1ELi2ELi1ELb0EEENS1_24CollectiveEpilogueBwdGQAISC_fSF_Li256ELb0ELb1EEENS1_25SingleTileBwdLPTSchedulerILb0ELi128ELb1EEEEEEEEEvNT_6ParamsE:
        .type           _ZN7cutlass13device_kernelIN5flash11enable_sm90INS1_16FlashAttnBwdSm90INS1_25CollectiveMainloopBwdSm90ILi2ELi2ELi2EN4cute5tupleIJNS5_1CILi1EEES8_S8_EEENS6_IJNS7_ILi64EEENS7_ILi128EEESB_EEENS_10bfloat16_tEfNS_4arch4Sm90ELb1ELb0ELb1ELb0ELb1ELb1ELb0ELb0ELi2ELi1ELi2ELi1ELb0EEENS1_24CollectiveEpilogueBwdGQAISC_fSF_Li256ELb0ELb1EEENS1_25SingleTileBwdLPTSchedulerILb0ELi128ELb1EEEEEEEEEvNT_6ParamsE,@function
        .size           _ZN7cutlass13device_kernelIN5flash11enable_sm90INS1_16FlashAttnBwdSm90INS1_25CollectiveMainloopBwdSm90ILi2ELi2ELi2EN4cute5tupleIJNS5_1CILi1EEES8_S8_EEENS6_IJNS7_ILi64EEENS7_ILi128EEESB_EEENS_10bfloat16_tEfNS_4arch4Sm90ELb1ELb0ELb1ELb0ELb1ELb1ELb0ELb0ELi2ELi1ELi2ELi1ELb0EEENS1_24CollectiveEpilogueBwdGQAISC_fSF_Li256ELb0ELb1EEENS1_25SingleTileBwdLPTSchedulerILb0ELi128ELb1EEEEEEEEEvNT_6ParamsE,(.L_x_3672 - _ZN7cutlass13device_kernelIN5flash11enable_sm90INS1_16FlashAttnBwdSm90INS1_25CollectiveMainloopBwdSm90ILi2ELi2ELi2EN4cute5tupleIJNS5_1CILi1EEES8_S8_EEENS6_IJNS7_ILi64EEENS7_ILi128EEESB_EEENS_10bfloat16_tEfNS_4arch4Sm90ELb1ELb0ELb1ELb0ELb1ELb1ELb0ELb0ELi2ELi1ELi2ELi1ELb0EEENS1_24CollectiveEpilogueBwdGQAISC_fSF_Li256ELb0ELb1EEENS1_25SingleTileBwdLPTSchedulerILb0ELi128ELb1EEEEEEEEEvNT_6ParamsE)
        .other          _ZN7cutlass13device_kernelIN5flash11enable_sm90INS1_16FlashAttnBwdSm90INS1_25CollectiveMainloopBwdSm90ILi2ELi2ELi2EN4cute5tupleIJNS5_1CILi1EEES8_S8_EEENS6_IJNS7_ILi64EEENS7_ILi128EEESB_EEENS_10bfloat16_tEfNS_4arch4Sm90ELb1ELb0ELb1ELb0ELb1ELb1ELb0ELb0ELi2ELi1ELi2ELi1ELb0EEENS1_24CollectiveEpilogueBwdGQAISC_fSF_Li256ELb0ELb1EEENS1_25SingleTileBwdLPTSchedulerILb0ELi128ELb1EEEEEEEEEvNT_6ParamsE,@"STO_CUDA_ENTRY STV_DEFAULT"
_ZN7cutlass13device_kernelIN5flash11enable_sm90INS1_16FlashAttnBwdSm90INS1_25CollectiveMainloopBwdSm90ILi2ELi2ELi2EN4cute5tupleIJNS5_1CILi1EEES8_S8_EEENS6_IJNS7_ILi64EEENS7_ILi128EEESB_EEENS_10bfloat16_tEfNS_4arch4Sm90ELb1ELb0ELb1ELb0ELb1ELb1ELb0ELb0ELi2ELi1ELi2ELi1ELb0EEENS1_24CollectiveEpilogueBwdGQAISC_fSF_Li256ELb0ELb1EEENS1_25SingleTileBwdLPTSchedulerILb0ELi128ELb1EEEEEEEEEvNT_6ParamsE:
        /* <DEDUP_REMOVED lines=24> */
.L_x_2773:
[----:B------:R-:W-:Y:S05]  /*0180*/  BSYNC B0 ;  /* 0x0000000000007941 */ /* 0x000fea0003800000 */
.L_x_2772:
        /* <DEDUP_REMOVED lines=37> */
.L_x_2774:
        /* <DEDUP_REMOVED lines=22> */
.L_x_2775:
[----:B------:R-:W-:Y:S01]  /*0540*/  PLOP3.LUT P0, PT, PT, PT, UP0, 0x80, 0x0 ;  /* 0x000000000000781c */ /* 0x000fe20003f0f008 */
[----:B------:R-:W-:Y:S01]  /*0550*/  NOP ;  /* 0x0000000000007918 */ /* 0x000fe20000000000 */
[----:B------:R-:W-:Y:S01]  /*0560*/  ULDC.64 UR46, c[0x0][0x208] ;  /* 0x00008200002e7ab9 */ /* 0x000fe20000000a00 */
[----:B------:R-:W-:Y:S01]  /*0570*/  BSSY B6, `(.L_x_2776) ;  /* 0x00008eb000067945 */ /* 0x000fe20003800000 */
[----:B-12-4-:R-:W-:Y:S09]  /*0580*/  BAR.SYNC.DEFER_BLOCKING 0x0 ;  /* 0x0000000000007b1d */ /* 0x016ff20000010000 */
[----:B------:R-:W-:Y:S05]  /*0590*/  @!P0 BRA `(.L_x_2777) ;  /* 0x0000005000c08947 */ /* 0x000fea0003800000 */
.L_x_2778:
        /* <DEDUP_REMOVED lines=32> */
.L_x_2779:
[----:B------:R-:W-:Y:S01]  /*07a0*/  ULDC UR7, c[0x0][0x8cc] ;  /* 0x0002330000077ab9 */ /* 0x000fe20000000800 */
[----:B------:R-:W-:Y:S01]  /*07b0*/  UMOV UR36, UR10 ;  /* 0x0000000a00247c82 */ /* 0x000fe20008000000 */
[----:B------:R-:W-:-:S11]  /*07c0*/  UISETP.NE.AND UP0, UPT, UR7, 0x1, UPT ;  /* 0x000000010700788c */ /* 0x000fd6000bf05270 */
[----:B------:R-:W-:Y:S02]  /*07d0*/  @UP0 ULDC.64 UR8, c[0x0][0x8d0] ;  /* 0x0002340000080ab9 */ /* 0x000fe40000000a00 */
[----:B------:R-:W-:-:S04]  /*07e0*/  UIMAD.WIDE.U32 UR4, UR10, UR8, URZ ;  /* 0x000000080a0472a5 */ /* 0x000fc8000f8e003f */
[----:B------:R-:W-:-:S04]  /*07f0*/  @UP0 USHF.R.U32.HI UR36, URZ, UR9, UR5 ;  /* 0x000000093f240299 */ /* 0x000fc80008011605 */
[----:B------:R-:W-:-:S12]  /*0800*/  UIMAD UR4, UR36, UR7, URZ ;  /* 0x00000007240472a4 */ /* 0x000fd8000f8e023f */
.L_x_2780:
        /* <DEDUP_REMOVED lines=121> */
.L_x_2784:
        /* <DEDUP_REMOVED lines=15> */
.L_x_2783:
        /* <DEDUP_REMOVED lines=23> */
.L_x_2786:
        /* <DEDUP_REMOVED lines=15> */
.L_x_2785:
        /* <DEDUP_REMOVED lines=8> */
.L_x_2890:
        /* <DEDUP_REMOVED lines=15> */
.L_x_2788:
        /* <DEDUP_REMOVED lines=105> */
.L_x_2800:
[----:B------:R-:W-:-:S05]  /*1af0*/  IMAD.U32 R0, RZ, RZ, UR38 ;  /* 0x00000026ff007e24 */ /* 0x000fca000f8e00ff */
[----:B------:R-:W-:-:S04]  /*1b00*/  LOP3.LUT R0, R0, 0x1, RZ, 0xfc, !PT ;  /* 0x0000000100007812 */ /* 0x000fc800078efcff */
[----:B------:R-:W-:-:S13]  /*1b10*/  ISETP.NE.AND P0, PT, R0, 0x3, PT ;  /* 0x000000030000780c */ /* 0x000fda0003f05270 */
[----:B------:R-:W-:Y:S05]  /*1b20*/  @!P0 BRA `(.L_x_2790) ;  /* 0x0000000000048947 */ /* 0x000fea0003800000 */
[----:B------:R-:W-:Y:S01]  /*1b30*/  BPT.TRAP 0x1 ;  /* 0x000000040000795c */ /* 0x000fe20000300000 */
.L_x_2790:
        /* <DEDUP_REMOVED lines=8> */
.L_x_2791:
[----:B---3--:R-:W-:Y:S05]  /*1bc0*/  @P1 BRA `(.L_x_2792) ;  /* 0x0000000000081947 */ /* 0x008fea0003800000 */
[----:B------:R-:W3:Y:S02]  /*1bd0*/  SYNCS.PHASECHK.TRANS64.TRYWAIT P1, [R0+URZ+0x30810], R209 ;  /* 0x030810d1000075a7 */ /* 0x000ee4000802017f */
[----:B---3--:R-:W-:Y:S05]  /*1be0*/  @!P1 BRA `(.L_x_2793) ;  /* 0x0000007800509947 */ /* 0x008fea0003800000 */
.L_x_2792:
        /* <DEDUP_REMOVED lines=84> */
.L_x_2794:
[----:B------:R1:W1:Y:S01]  /*2130*/  SYNCS.PHASECHK.TRANS64.TRYWAIT P1, [R0+URZ+0x30830], R209 ;  /* 0x030830d1000075a7 */ /* 0x000262000802017f */
[----:B------:R-:W-:Y:S05]  /*2140*/  @!P0 BRA `(.L_x_2795) ;  /* 0x0000000000048947 */ /* 0x000fea0003800000 */
[----:B------:R-:W-:Y:S01]  /*2150*/  BPT.TRAP 0x1 ;  /* 0x000000040000795c */ /* 0x000fe20000300000 */
.L_x_2795:
        /* <DEDUP_REMOVED lines=54> */
.L_x_2796:
        /* <DEDUP_REMOVED lines=401> */
[----:B------:R-:W-:-:S05]  /*3dd0*/  IMAD R7, R229, 0x4000, R208 ;  /* 0x00004000e5077824 */ /* 0x000fca00078e02d0 */
[----:B------:R-:W-:Y:S01]  /*3de0*/  R2UR UR7, R7 ;  /* 0x00000000070772ca */ /* 0x000fe200000e0000 */
[----:B------:R-:W-:-:S12]  /*3df0*/  UIADD3 UR6, UR6, 0x180, URZ ;  /* 0x0000018006067890 */ /* 0x000fd8000fffe03f */
[----:B------:R-:W-:-:S04]  /*3e00*/  USHF.R.U32.HI UR7, URZ, 0x4, UR7 ;  /* 0x000000043f077899 */ /* 0x000fc80008011607 */
[----:B------:R-:W-:-:S03]  /*3e10*/  ULOP3.LUT UR12, UR7, 0x3fff, URZ, 0xc0, !UPT ;  /* 0x00003fff070c7892 */ /* 0x000fc6000f8ec03f */
[----:B------:R-:W-:Y:S01]  /*3e20*/  UMOV UR7, 0x40000040 ;  /* 0x4000004000077882 */ /* 0x000fe20000000000 */
[----:B------:R-:W-:Y:S02]  /*3e30*/  WARPGROUP.DEPBAR.LE gsb0, 0x0 ;  /* 0x00008000000079c5 */ /* 0x000fe40000010000 */
[----:B------:R-:W-:-:S06]  /*3e40*/  WARPGROUP.ARRIVE ;  /* 0x00000000000079c5 */ /* 0x000fcc0000000000 */
[----:B------:R-:W-:Y:S03]  /*3e50*/  HGMMA.64x128x16.F32.BF16 R24, R152, gdesc[UR8].tnspB, R24, gsb0 ;  /* 0x41e0000898187df0 */ /* 0x000fe60008001818 */
[----:B------:R-:W2:Y:S01]  /*3e60*/  S2R R21, SR_CgaCtaId ;  /* 0x0000000000157919 */ /* 0x000ea20000008800 */
[----:B------:R-:W-:Y:S01]  /*3e70*/  MOV R17, 0x400 ;  /* 0x0000040000117802 */ /* 0x000fe20000000f00 */
[----:B------:R-:W-:Y:S02]  /*3e80*/  WARPGROUP.DEPBAR.LE gsb0, 0x0 ;  /* 0x00008000000079c5 */ /* 0x000fe40000010000 */
[----:B------:R-:W-:Y:S02]  /*3e90*/  F2FP.BF16.F32.PACK_AB R152, R215, R213 ;  /* 0x000000d5d798723e */ /* 0x000fe400000010ff */
[----:B------:R-:W-:Y:S02]  /*3ea0*/  F2FP.BF16.F32.PACK_AB R154, R219, R217 ;  /* 0x000000d9db9a723e */ /* 0x000fe400000010ff */
[----:B------:R-:W-:-:S02]  /*3eb0*/  F2FP.BF16.F32.PACK_AB R153, R216, R214 ;  /* 0x000000d6d899723e */ /* 0x000fc400000010ff */
[----:B------:R-:W-:-:S04]  /*3ec0*/  F2FP.BF16.F32.PACK_AB R155, R9, R218 ;  /* 0x000000da099b723e */ /* 0x000fc800000010ff */
[----:B------:R-:W-:-:S06]  /*3ed0*/  WARPGROUP.ARRIVE ;  /* 0x00000000000079c5 */ /* 0x000fcc0000000000 */
[----:B------:R-:W-:Y:S01]  /*3ee0*/  HGMMA.64x128x16.F32.BF16 R24, R152, gdesc[UR4].tnspB, R24, gsb0 ;  /* 0x41e0000498187df0 */ /* 0x000fe20008001818 */
[----:B--2---:R-:W-:-:S05]  /*3ef0*/  LEA R17, R21, R17, 0x18 ;  /* 0x0000001115117211 */ /* 0x004fca00078ec0ff */
[----:B------:R-:W-:-:S05]  /*3f00*/  VIADD R17, R17, 0x28800 ;  /* 0x0002880011117836 */ /* 0x000fca0000000000 */
[----:B------:R-:W-:-:S04]  /*3f10*/  SHF.R.U32.HI R6, RZ, 0x4, R17 ;  /* 0x00000004ff067819 */ /* 0x000fc80000011611 */
[----:B------:R-:W-:-:S04]  /*3f20*/  LOP3.LUT R6, R6, 0x3fff, RZ, 0xc0, !PT ;  /* 0x00003fff06067812 */ /* 0x000fc800078ec0ff */
[----:B------:R-:W-:-:S05]  /*3f30*/  LOP3.LUT R6, R6, 0x10000, RZ, 0xfc, !PT ;  /* 0x0001000006067812 */ /* 0x000fca00078efcff */
[----:B------:R-:W-:-:S05]  /*3f40*/  IMAD R6, R3, 0x400, R6 ;  /* 0x0000040003067824 */ /* 0x000fca00078e0206 */
[----:B------:R-:W-:Y:S01]  /*3f50*/  R2UR UR5, R6 ;  /* 0x00000000060572ca */ /* 0x000fe200000e0000 */
[----:B------:R-:W-:Y:S01]  /*3f60*/  UMOV UR9, 0x40000040 ;  /* 0x4000004000097882 */ /* 0x000fe20000000000 */
[----:B------:R-:W-:Y:S01]  /*3f70*/  UMOV UR10, UR12 ;  /* 0x0000000c000a7c82 */ /* 0x000fe20008000000 */
[----:B------:R-:W-:-:S10]  /*3f80*/  UMOV UR11, 0x40000040 ;  /* 0x40000040000b7882 */ /* 0x000fd40000000000 */
        /* <DEDUP_REMOVED lines=63> */
.L_x_2798:
        /* <DEDUP_REMOVED lines=49> */
.L_x_2799:
        /* <DEDUP_REMOVED lines=78> */
.L_x_2782:
[----:B------:R-:W-:Y:S05]  /*4b70*/  @P0 BRA `(.L_x_2781) ;  /* 0x0000004800280947 */ /* 0x000fea0003800000 */
[----:B------:R-:W1:Y:S01]  /*4b80*/  S2R R4, SR_TID.X ;  /* 0x0000000000047919 */ /* 0x000e620000002100 */
[----:B------:R-:W-:Y:S01]  /*4b90*/  ULDC UR8, c[0x0][0x850] ;  /* 0x0002140000087ab9 */ /* 0x000fe20000000800 */
[----:B------:R-:W2:Y:S01]  /*4ba0*/  S2UR UR11, SR_CgaCtaId ;  /* 0x00000000000b79c3 */ /* 0x000ea20000008800 */
[----:B------:R-:W-:Y:S01]  /*4bb0*/  UISETP.NE.AND UP0, UPT, UR8, 0x1, UPT ;  /* 0x000000010800788c */ /* 0x000fe2000bf05270 */
[----:B------:R-:W-:Y:S01]  /*4bc0*/  BSSY B0, `(.L_x_2801) ;  /* 0x000005d000007945 */ /* 0x000fe20003800000 */
[----:B------:R-:W-:Y:S01]  /*4bd0*/  UMOV UR10, UR40 ;  /* 0x00000028000a7c82 */ /* 0x000fe20008000000 */
[----:B------:R-:W-:Y:S01]  /*4be0*/  ULOP3.LUT UR36, URZ, UR36, URZ, 0x33, !UPT ;  /* 0x000000243f247292 */ /* 0x000fe2000f8e333f */
[----:B------:R-:W-:Y:S01]  /*4bf0*/  ULDC.64 UR12, c[0x0][0x818] ;  /* 0x00020600000c7ab9 */ /* 0x000fe20000000a00 */
[----:B------:R-:W-:Y:S01]  /*4c00*/  ULDC UR6, c[0x0][0x8b4] ;  /* 0x00022d0000067ab9 */ /* 0x000fe20000000800 */
[----:B------:R-:W-:Y:S01]  /*4c10*/  ULDC UR16, c[0x0][0x870] ;  /* 0x00021c0000107ab9 */ /* 0x000fe20000000800 */
[----:B------:R-:W-:Y:S01]  /*4c20*/  UIADD3 UR36, UR36, UR6, URZ ;  /* 0x0000000624247290 */ /* 0x000fe2000fffe03f */
[----:B------:R-:W-:-:S03]  /*4c30*/  ULDC UR18, c[0x0][0x80c] ;  /* 0x0002030000127ab9 */ /* 0x000fc60000000800 */
[----:B------:R-:W-:Y:S01]  /*4c40*/  @UP0 ULDC UR4, c[0x0][0x854] ;  /* 0x0002150000040ab9 */ /* 0x000fe20000000800 */
[----:B------:R-:W-:Y:S01]  /*4c50*/  @UP0 ULDC UR7, c[0x0][0x858] ;  /* 0x0002160000070ab9 */ /* 0x000fe20000000800 */
[----:B------:R-:W-:Y:S02]  /*4c60*/  UIMAD.WIDE.U32 UR4, UR40, UR4, URZ ;  /* 0x00000004280472a5 */ /* 0x000fe4000f8e003f */
[----:B------:R-:W-:Y:S02]  /*4c70*/  UIMAD UR16, UR16, UR36, URZ ;  /* 0x00000024101072a4 */ /* 0x000fe4000f8e023f */
[----:B------:R-:W-:Y:S02]  /*4c80*/  @UP0 USHF.R.U32.HI UR10, URZ, UR7, UR5 ;  /* 0x000000073f0a0299 */ /* 0x000fe40008011605 */
[----:B------:R-:W-:Y:S02]  /*4c90*/  USHF.L.U32 UR6, UR36, 0xe, URZ ;  /* 0x0000000e24067899 */ /* 0x000fe4000800063f */
[----:B------:R-:W-:-:S02]  /*4ca0*/  USHF.R.S32.HI UR17, URZ, 0x1f, UR10 ;  /* 0x0000001f3f117899 */ /* 0x000fc4000801140a */
[----:B------:R-:W-:Y:S02]  /*4cb0*/  UIMAD UR16, UR16, UR18, URZ ;  /* 0x00000012101072a4 */ /* 0x000fe4000f8e023f */
[----:B------:R-:W-:Y:S02]  /*4cc0*/  UIMAD UR9, UR17, UR12, URZ ;  /* 0x0000000c110972a4 */ /* 0x000fe4000f8e023f */
[----:B------:R-:W-:Y:S01]  /*4cd0*/  USHF.R.S32.HI UR7, URZ, 0x1f, UR6 ;  /* 0x0000001f3f077899 */ /* 0x000fe20008011406 */
[C---:B-1----:R-:W-:Y:S01]  /*4ce0*/  VIADD R5, R4.reuse, 0xffffff80 ;  /* 0xffffff8004057836 */ /* 0x042fe20000000000 */
[----:B------:R-:W-:Y:S01]  /*4cf0*/  UIMAD UR20, UR10, UR13, UR9 ;  /* 0x0000000d0a1472a4 */ /* 0x000fe2000f8e0209 */
[----:B------:R-:W-:Y:S01]  /*4d00*/  ISETP.NE.AND P1, PT, R4, 0x80, PT ;  /* 0x000000800400780c */ /* 0x000fe20003f25270 */
[----:B------:R-:W-:Y:S02]  /*4d10*/  USHF.R.S32.HI UR19, URZ, 0x1f, UR16 ;  /* 0x0000001f3f137899 */ /* 0x000fe40008011410 */
[----:B------:R-:W-:Y:S01]  /*4d20*/  SHF.R.S32.HI R0, RZ, 0x1f, R5 ;  /* 0x0000001fff007819 */ /* 0x000fe20000011405 */
[----:B------:R-:W-:Y:S01]  /*4d30*/  UMOV UR9, 0x400 ;  /* 0x0000040000097882 */ /* 0x000fe20000000000 */
[----:B------:R-:W-:Y:S01]  /*4d40*/  ULDC.64 UR14, c[0x0][0x840] ;  /* 0x00021000000e7ab9 */ /* 0x000fe20000000a00 */
[----:B--2---:R-:W-:Y:S01]  /*4d50*/  ULEA UR9, UR11, UR9, 0x18 ;  /* 0x000000090b097291 */ /* 0x004fe2000f8ec03f */
[----:B------:R-:W-:Y:S01]  /*4d60*/  LEA.HI R2, R0, R5, RZ, 0x7 ;  /* 0x0000000500027211 */ /* 0x000fe200078f38ff */
[----:B------:R-:W-:Y:S01]  /*4d70*/  UIMAD UR11, UR37, UR18, URZ ;  /* 0x00000012250b72a4 */ /* 0x000fe2000f8e023f */
[----:B------:R-:W-:Y:S01]  /*4d80*/  BAR.SYNC.DEFER_BLOCKING 0x1, 0x100 ;  /* 0x0044000000007b1d */ /* 0x000fe20000010000 */
[----:B------:R-:W-:Y:S01]  /*4d90*/  UIMAD.WIDE.U32 UR4, UR10, UR12, UR6 ;  /* 0x0000000c0a0472a5 */ /* 0x000fe2000f8e0006 */
[C---:B------:R-:W-:Y:S01]  /*4da0*/  LOP3.LUT R0, R2.reuse, 0xfffff80, RZ, 0xc0, !PT ;  /* 0x0fffff8002007812 */ /* 0x040fe200078ec0ff */
[----:B------:R-:W-:Y:S01]  /*4db0*/  IMAD.SHL.U32 R2, R2, 0x40, RZ ;  /* 0x0000004002027824 */ /* 0x000fe200078e00ff */
[----:B------:R-:W-:Y:S01]  /*4dc0*/  USHF.R.S32.HI UR18, URZ, 0x1f, UR11 ;  /* 0x0000001f3f127899 */ /* 0x000fe2000801140b */
[C---:B------:R-:W-:Y:S01]  /*4dd0*/  ISETP.NE.AND P0, PT, R5.reuse, RZ, PT ;  /* 0x000000ff0500720c */ /* 0x040fe20003f05270 */
[----:B------:R-:W-:Y:S01]  /*4de0*/  UIADD3 UR16, UP0, UP1, UR16, UR11, UR10 ;  /* 0x0000000b10107290 */ /* 0x000fe2000f91e00a */
[----:B------:R-:W-:Y:S01]  /*4df0*/  IMAD.IADD R0, R5, 0x1, -R0 ;  /* 0x0000000105007824 */ /* 0x000fe200078e0a00 */
[----:B------:R-:W-:Y:S01]  /*4e00*/  LOP3.LUT R3, R2, 0x3fffe000, RZ, 0xc0, !PT ;  /* 0x3fffe00002037812 */ /* 0x000fe200078ec0ff */
[----:B------:R-:W-:-:S02]  /*4e10*/  UIMAD.WIDE.U32 UR6, UR10, UR14, UR6 ;  /* 0x0000000e0a0672a5 */ /* 0x000fc4000f8e0006 */
[----:B------:R-:W-:Y:S02]  /*4e20*/  UIMAD UR21, UR17, UR14, URZ ;  /* 0x0000000e111572a4 */ /* 0x000fe4000f8e023f */
[----:B------:R-:W-:Y:S01]  /*4e30*/  IMAD R0, R0, 0x4, R3 ;  /* 0x0000000400007824 */ /* 0x000fe200078e0203 */
[----:B------:R-:W-:Y:S02]  /*4e40*/  UIADD3.X UR14, UR19, UR18, UR17, UP0, UP1 ;  /* 0x00000012130e7290 */ /* 0x000fe400087e2411 */
[----:B------:R-:W-:Y:S02]  /*4e50*/  USHF.L.U32 UR11, UR16, 0x2, URZ ;  /* 0x00000002100b7899 */ /* 0x000fe4000800063f */
[----:B------:R-:W-:Y:S01]  /*4e60*/  LEA R0, R0, UR9, 0x2 ;  /* 0x0000000900007c11 */ /* 0x000fe2000f8e10ff */
[----:B------:R-:W-:Y:S01]  /*4e70*/  ULDC.64 UR12, c[0x0][0x868] ;  /* 0x00021a00000c7ab9 */ /* 0x000fe20000000a00 */
[----:B------:R-:W-:Y:S02]  /*4e80*/  USHF.L.U64.HI UR14, UR16, 0x2, UR14 ;  /* 0x00000002100e7899 */ /* 0x000fe4000801020e */
[----:B------:R-:W-:Y:S01]  /*4e90*/  UIADD3 UR16, UP0, UR11, UR12, URZ ;  /* 0x0000000c0b107290 */ /* 0x000fe2000ff1e03f */
[----:B------:R1:W-:Y:S01]  /*4ea0*/  STS.128 [R0], R24 ;  /* 0x0000001800007388 */ /* 0x0003e20000000c00 */
[----:B------:R-:W-:-:S02]  /*4eb0*/  USHF.R.S32.HI UR12, URZ, 0x1f, UR37 ;  /* 0x0000001f3f0c7899 */ /* 0x000fc40008011425 */
[----:B------:R-:W-:Y:S01]  /*4ec0*/  UIMAD UR15, UR10, UR15, UR21 ;  /* 0x0000000f0a0f72a4 */ /* 0x000fe2000f8e0215 */
[----:B------:R1:W-:Y:S01]  /*4ed0*/  STS.128 [R0+0x800], R28 ;  /* 0x0008001c00007388 */ /* 0x0003e20000000c00 */
[----:B------:R-:W-:Y:S01]  /*4ee0*/  ULDC.64 UR18, c[0x0][0x820] ;  /* 0x0002080000127ab9 */ /* 0x000fe20000000a00 */
[----:B------:R-:W-:Y:S01]  /*4ef0*/  UIADD3.X UR17, UR14, UR13, URZ, UP0, !UPT ;  /* 0x0000000d0e117290 */ /* 0x000fe200087fe43f */
[----:B------:R-:W-:Y:S01]  /*4f00*/  IMAD.U32 R2, RZ, RZ, UR16 ;  /* 0x00000010ff027e24 */ /* 0x000fe2000f8e00ff */
[----:B------:R1:W-:Y:S01]  /*4f10*/  STS.128 [R0+0x1000], R32 ;  /* 0x0010002000007388 */ /* 0x0003e20000000c00 */
[----:B------:R-:W-:Y:S01]  /*4f20*/  ULDC.64 UR22, c[0x0][0x848] ;  /* 0x0002120000167ab9 */ /* 0x000fe20000000a00 */
[----:B------:R-:W-:Y:S02]  /*4f30*/  UIMAD UR13, UR12, UR18, URZ ;  /* 0x000000120c0d72a4 */ /* 0x000fe4000f8e023f */
[----:B------:R1:W-:Y:S01]  /*4f40*/  STS.128 [R0+0x1800], R36 ;  /* 0x0018002400007388 */ /* 0x0003e20000000c00 */
[----:B------:R-:W-:Y:S01]  /*4f50*/  UIADD3 UR5, UR5, UR20, URZ ;  /* 0x0000001405057290 */ /* 0x000fe2000fffe03f */
[----:B------:R-:W-:Y:S01]  /*4f60*/  IMAD.U32 R3, RZ, RZ, UR17 ;  /* 0x00000011ff037e24 */ /* 0x000fe2000f8e00ff */
        /* <DEDUP_REMOVED lines=15> */
[----:B------:R-:W-:Y:S01]  /*5060*/  ULEA UR18, UP0, UR4, UR18, 0x2 ;  /* 0x0000001204127291 */ /* 0x000fe2000f80103f */
[----:B------:R1:W-:Y:S01]  /*5070*/  STS.128 [R0+0x4800], R60 ;  /* 0x0048003c00007388 */ /* 0x0003e20000000c00 */
[----:B------:R-:W-:Y:S02]  /*5080*/  UIADD3 UR5, UR7, UR12, URZ ;  /* 0x0000000c07057290 */ /* 0x000fe4000fffe03f */
        /* <DEDUP_REMOVED lines=11> */
.L_x_2803:
[----:B------:R-:W2:Y:S04]  /*5140*/  LDG.E.STRONG.GPU R4, desc[UR46][R2.64] ;  /* 0x0000002e02047981 */ /* 0x000ea8000c1ef900 */
[----:B--2---:R-:W-:Y:S01]  /*5150*/  CCTL.IVALL ;  /* 0x00000000ff00798f */ /* 0x004fe20002000000 */
[----:B------:R-:W-:Y:S05]  /*5160*/  YIELD ;  /* 0x0000000000007946 */ /* 0x000fea0003800000 */
[----:B------:R-:W-:-:S13]  /*5170*/  ISETP.NE.AND P0, PT, R4, UR15, PT ;  /* 0x0000000f04007c0c */ /* 0x000fda000bf05270 */
[----:B------:R-:W-:Y:S05]  /*5180*/  @P0 BRA `(.L_x_2803) ;  /* 0xfffffffc00ec0947 */ /* 0x000fea000383ffff */
.L_x_2802:
[----:B------:R-:W-:Y:S05]  /*5190*/  BSYNC B0 ;  /* 0x0000000000007941 */ /* 0x000fea0003800000 */
.L_x_2801:
[----:B------:R-:W-:-:S03]  /*51a0*/  UMOV UR4, 0xffffffff ;  /* 0xffffffff00047882 */ /* 0x000fc60000000000 */
[----:B------:R-:W-:Y:S05]  /*51b0*/  BRA.DIV UR4, `(.L_x_2804) ;  /* 0x0000004604047947 */ /* 0x000fea000b800000 */
[----:B------:R-:W-:Y:S01]  /*51c0*/  NOP ;  /* 0x0000000000007918 */ /* 0x000fe20000000000 */
.L_x_2893:
        /* <DEDUP_REMOVED lines=15> */
.L_x_2807:
[----:B------:R-:W-:Y:S01]  /*52c0*/  @P0 ELECT P2, URZ, PT ;  /* 0x00000000003f082f */ /* 0x000fe20003840000 */
[----:B------:R2:W-:-:S12]  /*52d0*/  UBLKRED.G.S.ADD.F32.RN [UR4], [UR9], UR6, desc[UR12] ;  /* 0x00000c04090073bb */ /* 0x0005d800080a1406 */
[----:B------:R-:W-:Y:S02]  /*52e0*/  @P2 PLOP3.LUT P0, PT, P2, PT, PT, 0x8, 0x0 ;  /* 0x000000000000281c */ /* 0x000fe4000170e170 */
[----:B------:R-:W-:-:S11]  /*52f0*/  PLOP3.LUT P2, PT, PT, PT, PT, 0x8, 0x0 ;  /* 0x000000000000781c */ /* 0x000fd60003f4e170 */
[----:B--2---:R-:W-:Y:S05]  /*5300*/  @P0 BRA.U.ANY `(.L_x_2807) ;  /* 0xfffffffd00ec0947 */ /* 0x004fea000393ffff */
[----:B------:R0:W-:Y:S01]  /*5310*/  UTMACMDFLUSH ;  /* 0x00000000000079b7 */ /* 0x0001e20000000000 */
[----:B------:R-:W-:-:S04]  /*5320*/  DEPBAR.LE SB0, 0x0 ;  /* 0x000080000000791a */ /* 0x000fc80000000000 */
.L_x_2806:
[----:B------:R-:W-:Y:S05]  /*5330*/  BSYNC B0 ;  /* 0x0000000000007941 */ /* 0x000fea0003800000 */
.L_x_2805:
        /* <DEDUP_REMOVED lines=14> */
.L_x_2809:
[----:B------:R-:W-:Y:S05]  /*5420*/  BSYNC B0 ;  /* 0x0000000000007941 */ /* 0x000fea0003800000 */
.L_x_2808:
        /* <DEDUP_REMOVED lines=24> */
.L_x_2812:
[----:B-12---:R-:W2:Y:S04]  /*55b0*/  LDG.E.STRONG.GPU R0, desc[UR46][R2.64] ;  /* 0x0000002e02007981 */ /* 0x006ea8000c1ef900 */
[----:B--2---:R-:W-:Y:S01]  /*55c0*/  CCTL.IVALL ;  /* 0x00000000ff00798f */ /* 0x004fe20002000000 */
[----:B------:R-:W-:Y:S05]  /*55d0*/  YIELD ;  /* 0x0000000000007946 */ /* 0x000fea0003800000 */
[----:B------:R-:W-:-:S13]  /*55e0*/  ISETP.NE.AND P0, PT, R0, UR15, PT ;  /* 0x0000000f00007c0c */ /* 0x000fda000bf05270 */
[----:B------:R-:W-:Y:S05]  /*55f0*/  @P0 BRA `(.L_x_2812) ;  /* 0xfffffffc00ec0947 */ /* 0x000fea000383ffff */
.L_x_2811:
[----:B------:R-:W-:Y:S05]  /*5600*/  BSYNC B0 ;  /* 0x0000000000007941 */ /* 0x000fea0003800000 */
.L_x_2810:
[----:B------:R-:W-:-:S03]  /*5610*/  UMOV UR4, 0xffffffff ;  /* 0xffffffff00047882 */ /* 0x000fc60000000000 */
[----:B------:R-:W-:Y:S05]  /*5620*/  BRA.DIV UR4, `(.L_x_2813) ;  /* 0x0000004204047947 */ /* 0x000fea000b800000 */
[----:B------:R-:W-:Y:S01]  /*5630*/  NOP ;  /* 0x0000000000007918 */ /* 0x000fe20000000000 */
.L_x_2896:
        /* <DEDUP_REMOVED lines=16> */
.L_x_2816:
[----:B------:R-:W-:Y:S01]  /*5740*/  @P0 ELECT P2, URZ, PT ;  /* 0x00000000003f082f */ /* 0x000fe20003840000 */
[----:B------:R3:W-:-:S12]  /*5750*/  UBLKRED.G.S.ADD.F32.RN [UR4], [UR9], UR6, desc[UR10] ;  /* 0x00000a04090073bb */ /* 0x0007d800080a1406 */
[----:B------:R-:W-:Y:S02]  /*5760*/  @P2 PLOP3.LUT P0, PT, P2, PT, PT, 0x8, 0x0 ;  /* 0x000000000000281c */ /* 0x000fe4000170e170 */
[----:B------:R-:W-:-:S11]  /*5770*/  PLOP3.LUT P2, PT, PT, PT, PT, 0x8, 0x0 ;  /* 0x000000000000781c */ /* 0x000fd60003f4e170 */
[----:B---3--:R-:W-:Y:S05]  /*5780*/  @P0 BRA.U.ANY `(.L_x_2816) ;  /* 0xfffffffd00ec0947 */ /* 0x008fea000393ffff */
[----:B------:R0:W-:Y:S01]  /*5790*/  UTMACMDFLUSH ;  /* 0x00000000000079b7 */ /* 0x0001e20000000000 */
[----:B------:R-:W-:-:S04]  /*57a0*/  DEPBAR.LE SB0, 0x0 ;  /* 0x000080000000791a */ /* 0x000fc80000000000 */
.L_x_2815:
[----:B------:R-:W-:Y:S05]  /*57b0*/  BSYNC B0 ;  /* 0x0000000000007941 */ /* 0x000fea0003800000 */
.L_x_2814:
        /* <DEDUP_REMOVED lines=14> */
.L_x_2777:
        /* <DEDUP_REMOVED lines=29> */
.L_x_2818:
[----:B------:R-:W-:Y:S01]  /*5a70*/  ULDC UR9, c[0x0][0x8cc] ;  /* 0x0002330000097ab9 */ /* 0x000fe20000000800 */
[----:B------:R-:W-:Y:S01]  /*5a80*/  UMOV UR7, UR8 ;  /* 0x0000000800077c82 */ /* 0x000fe20008000000 */
[----:B------:R-:W-:-:S11]  /*5a90*/  UISETP.NE.AND UP0, UPT, UR9, 0x1, UPT ;  /* 0x000000010900788c */ /* 0x000fd6000bf05270 */
[----:B------:R-:W-:Y:S02]  /*5aa0*/  @UP0 ULDC.64 UR10, c[0x0][0x8d0] ;  /* 0x00023400000a0ab9 */ /* 0x000fe40000000a00 */
[----:B------:R-:W-:-:S04]  /*5ab0*/  UIMAD.WIDE.U32 UR4, UR8, UR10, URZ ;  /* 0x0000000a080472a5 */ /* 0x000fc8000f8e003f */
[----:B------:R-:W-:-:S04]  /*5ac0*/  @UP0 USHF.R.U32.HI UR7, URZ, UR11, UR5 ;  /* 0x0000000b3f070299 */ /* 0x000fc80008011605 */
[----:B------:R-:W-:-:S12]  /*5ad0*/  UIMAD UR4, UR7, UR9, URZ ;  /* 0x00000009070472a4 */ /* 0x000fd8000f8e023f */
.L_x_2819:
        /* <DEDUP_REMOVED lines=84> */
.L_x_2823:
[----:B------:R-:W2:Y:S04]  /*6020*/  LDG.E.STRONG.GPU R4, desc[UR46][R2.64] ;  /* 0x0000002e02047981 */ /* 0x000ea8000c1ef900 */
[----:B--2---:R-:W-:Y:S01]  /*6030*/  CCTL.IVALL ;  /* 0x00000000ff00798f */ /* 0x004fe20002000000 */
[----:B------:R-:W-:Y:S05]  /*6040*/  YIELD ;  /* 0x0000000000007946 */ /* 0x000fea0003800000 */
[----:B------:R-:W-:-:S13]  /*6050*/  ISETP.NE.AND P1, PT, R4, R5, PT ;  /* 0x000000050400720c */ /* 0x000fda0003f25270 */
[----:B------:R-:W-:Y:S05]  /*6060*/  @P1 BRA `(.L_x_2823) ;  /* 0xfffffffc00ec1947 */ /* 0x000fea000383ffff */
.L_x_2822:
[----:B------:R-:W-:Y:S05]  /*6070*/  BSYNC B0 ;  /* 0x0000000000007941 */ /* 0x000fea0003800000 */
.L_x_2821:
[----:B------:R-:W-:-:S03]  /*6080*/  UMOV UR4, 0xffffffff ;  /* 0xffffffff00047882 */ /* 0x000fc60000000000 */
[----:B------:R-:W-:Y:S05]  /*6090*/  BRA.DIV UR4, `(.L_x_2824) ;  /* 0x0000003604847947 */ /* 0x000fea000b800000 */
[----:B------:R-:W-:Y:S01]  /*60a0*/  NOP ;  /* 0x0000000000007918 */ /* 0x000fe20000000000 */
.L_x_2899:
        /* <DEDUP_REMOVED lines=22> */
.L_x_2826:
[----:B------:R-:W-:Y:S05]  /*6210*/  BSYNC B0 ;  /* 0x0000000000007941 */ /* 0x000fea0003800000 */
.L_x_2825:
        /* <DEDUP_REMOVED lines=20> */
.L_x_2828:
[----:B------:R-:W-:Y:S05]  /*6360*/  BSYNC B0 ;  /* 0x0000000000007941 */ /* 0x000fea0003800000 */
.L_x_2827:
[----:B------:R-:W-:Y:S06]  /*6370*/  BAR.ARV 0xa, 0xa0 ;  /* 0x0282800000007b1d */ /* 0x000fec0000002000 */
[----:B------:R-:W-:Y:S04]  /*6380*/  BSSY B0, `(.L_x_2829) ;  /* 0x0000003000007945 */ /* 0x000fe80003800000 */
[----:B------:R-:W-:Y:S05]  /*6390*/  @!P0 BRA `(.L_x_2830) ;  /* 0x0000000000048947 */ /* 0x000fea0003800000 */
[----:B------:R-:W-:-:S04]  /*63a0*/  DEPBAR.LE SB0, 0x0 ;  /* 0x000080000000791a */ /* 0x000fc80000000000 */
.L_x_2830:
[----:B------:R-:W-:Y:S05]  /*63b0*/  BSYNC B0 ;  /* 0x0000000000007941 */ /* 0x000fea0003800000 */
.L_x_2829:
        /* <DEDUP_REMOVED lines=19> */
.L_x_2832:
[----:B------:R-:W-:Y:S05]  /*64f0*/  BSYNC B0 ;  /* 0x0000000000007941 */ /* 0x000fea0003800000 */
.L_x_2831:
[----:B------:R-:W-:Y:S01]  /*6500*/  UIADD3 UR17, UR8, 0x1, URZ ;  /* 0x0000000108117890 */ /* 0x000fe2000fffe03f */
[----:B------:R-:W-:Y:S11]  /*6510*/  BRA `(.L_x_2833) ;  /* 0x0000000000047947 */ /* 0x000ff60003800000 */
.L_x_2820:
[----:B------:R-:W-:-:S05]  /*6520*/  UMOV UR17, UR8 ;  /* 0x0000000800117c82 */ /* 0x000fca0008000000 */
.L_x_2833:
        /* <DEDUP_REMOVED lines=12> */
.L_x_2858:
        /* <DEDUP_REMOVED lines=18> */
.L_x_2836:
[----:B------:R-:W2:Y:S04]  /*6710*/  LDG.E.STRONG.GPU R4, desc[UR46][R2.64] ;  /* 0x0000002e02047981 */ /* 0x000ea8000c1ef900 */
[----:B--2---:R-:W-:Y:S01]  /*6720*/  CCTL.IVALL ;  /* 0x00000000ff00798f */ /* 0x004fe20002000000 */
[----:B------:R-:W-:Y:S05]  /*6730*/  YIELD ;  /* 0x0000000000007946 */ /* 0x000fea0003800000 */
[----:B------:R-:W-:-:S13]  /*6740*/  ISETP.NE.AND P1, PT, R4, R5, PT ;  /* 0x000000050400720c */ /* 0x000fda0003f25270 */
[----:B------:R-:W-:Y:S05]  /*6750*/  @P1 BRA `(.L_x_2836) ;  /* 0xfffffffc00ec1947 */ /* 0x000fea000383ffff */
.L_x_2835:
[----:B------:R-:W-:Y:S05]  /*6760*/  BSYNC B0 ;  /* 0x0000000000007941 */ /* 0x000fea0003800000 */
.L_x_2834:
[----:B------:R-:W-:-:S03]  /*6770*/  UMOV UR18, 0xffffffff ;  /* 0xffffffff00127882 */ /* 0x000fc60000000000 */
[----:B------:R-:W-:Y:S05]  /*6780*/  BRA.DIV UR18, `(.L_x_2837) ;  /* 0x0000002e12e47947 */ /* 0x000fea000b800000 */
[----:B------:R-:W-:Y:S01]  /*6790*/  NOP ;  /* 0x0000000000007918 */ /* 0x000fe20000000000 */
.L_x_2902:
        /* <DEDUP_REMOVED lines=19> */
.L_x_2839:
[----:B------:R-:W-:Y:S05]  /*68d0*/  BSYNC B0 ;  /* 0x0000000000007941 */ /* 0x000fea0003800000 */
.L_x_2838:
        /* <DEDUP_REMOVED lines=15> */
.L_x_2841:
[----:B------:R-:W-:Y:S05]  /*69d0*/  BSYNC B0 ;  /* 0x0000000000007941 */ /* 0x000fea0003800000 */
.L_x_2840:
[----:B------:R-:W-:Y:S06]  /*69e0*/  BAR.ARV 0xa, 0xa0 ;  /* 0x0282800000007b1d */ /* 0x000fec0000002000 */
[----:B------:R-:W-:Y:S04]  /*69f0*/  BSSY B0, `(.L_x_2842) ;  /* 0x0000003000007945 */ /* 0x000fe80003800000 */
[----:B------:R-:W-:Y:S05]  /*6a00*/  @!P0 BRA `(.L_x_2843) ;  /* 0x0000000000048947 */ /* 0x000fea0003800000 */
[----:B------:R-:W-:-:S04]  /*6a10*/  DEPBAR.LE SB0, 0x0 ;  /* 0x000080000000791a */ /* 0x000fc80000000000 */
.L_x_2843:
[----:B------:R-:W-:Y:S05]  /*6a20*/  BSYNC B0 ;  /* 0x0000000000007941 */ /* 0x000fea0003800000 */
.L_x_2842:
        /* <DEDUP_REMOVED lines=19> */
.L_x_2845:
[----:B------:R-:W-:Y:S05]  /*6b60*/  BSYNC B0 ;  /* 0x0000000000007941 */ /* 0x000fea0003800000 */
.L_x_2844:
        /* <DEDUP_REMOVED lines=17> */
.L_x_2848:
[----:B------:R-:W2:Y:S04]  /*6c80*/  LDG.E.STRONG.GPU R4, desc[UR46][R2.64] ;  /* 0x0000002e02047981 */ /* 0x000ea8000c1ef900 */
[----:B--2---:R-:W-:Y:S01]  /*6c90*/  CCTL.IVALL ;  /* 0x00000000ff00798f */ /* 0x004fe20002000000 */
[----:B------:R-:W-:Y:S05]  /*6ca0*/  YIELD ;  /* 0x0000000000007946 */ /* 0x000fea0003800000 */
[----:B------:R-:W-:-:S13]  /*6cb0*/  ISETP.NE.AND P1, PT, R4, R5, PT ;  /* 0x000000050400720c */ /* 0x000fda0003f25270 */
[----:B------:R-:W-:Y:S05]  /*6cc0*/  @P1 BRA `(.L_x_2848) ;  /* 0xfffffffc00ec1947 */ /* 0x000fea000383ffff */
.L_x_2847:
[----:B------:R-:W-:Y:S05]  /*6cd0*/  BSYNC B0 ;  /* 0x0000000000007941 */ /* 0x000fea0003800000 */
.L_x_2846:
[----:B------:R-:W-:-:S03]  /*6ce0*/  UMOV UR10, 0xffffffff ;  /* 0xffffffff000a7882 */ /* 0x000fc60000000000 */
[----:B------:R-:W-:Y:S05]  /*6cf0*/  BRA.DIV UR10, `(.L_x_2849) ;  /* 0x0000002a0aa47947 */ /* 0x000fea000b800000 */
[----:B------:R-:W-:Y:S01]  /*6d00*/  NOP ;  /* 0x0000000000007918 */ /* 0x000fe20000000000 */
.L_x_2905:
        /* <DEDUP_REMOVED lines=15> */
.L_x_2851:
[----:B------:R-:W-:Y:S05]  /*6e00*/  BSYNC B0 ;  /* 0x0000000000007941 */ /* 0x000fea0003800000 */
.L_x_2850:
        /* <DEDUP_REMOVED lines=15> */
.L_x_2853:
[----:B------:R-:W-:Y:S05]  /*6f00*/  BSYNC B0 ;  /* 0x0000000000007941 */ /* 0x000fea0003800000 */
.L_x_2852:
[----:B------:R-:W-:Y:S06]  /*6f10*/  BAR.ARV 0xa, 0xa0 ;  /* 0x0282800000007b1d */ /* 0x000fec0000002000 */
[----:B------:R-:W-:Y:S04]  /*6f20*/  BSSY B0, `(.L_x_2854) ;  /* 0x0000003000007945 */ /* 0x000fe80003800000 */
[----:B------:R-:W-:Y:S05]  /*6f30*/  @!P0 BRA `(.L_x_2855) ;  /* 0x0000000000048947 */ /* 0x000fea0003800000 */
[----:B------:R-:W-:-:S04]  /*6f40*/  DEPBAR.LE SB0, 0x0 ;  /* 0x000080000000791a */ /* 0x000fc80000000000 */
.L_x_2855:
[----:B------:R-:W-:Y:S05]  /*6f50*/  BSYNC B0 ;  /* 0x0000000000007941 */ /* 0x000fea0003800000 */
.L_x_2854:
        /* <DEDUP_REMOVED lines=19> */
.L_x_2857:
[----:B------:R-:W-:Y:S05]  /*7090*/  BSYNC B0 ;  /* 0x0000000000007941 */ /* 0x000fea0003800000 */
.L_x_2856:
[----:B------:R-:W-:Y:S02]  /*70a0*/  UIADD3 UR17, UR17, 0x2, URZ ;  /* 0x0000000211117890 */ /* 0x000fe4000fffe03f */
[----:B------:R-:W-:Y:S02]  /*70b0*/  UIADD3 UR4, UR4, 0x4000, URZ ;  /* 0x0000400004047890 */ /* 0x000fe4000fffe03f */
[----:B------:R-:W-:-:S06]  /*70c0*/  UISETP.GE.AND UP0, UPT, UR17, UR5, UPT ;  /* 0x000000051100728c */ /* 0x000fcc000bf06270 */
[----:B------:R-:W-:-:S13]  /*70d0*/  PLOP3.LUT P1, PT, PT, PT, UP0, 0x80, 0x0 ;  /* 0x000000000000781c */ /* 0x000fda0003f2f008 */
[----:B------:R-:W-:Y:S05]  /*70e0*/  @!P1 BRA `(.L_x_2858) ;  /* 0xfffffff400409947 */ /* 0x000fea000383ffff */
[----:B------:R-:W-:Y:S05]  /*70f0*/  BRA `(.L_x_2781) ;  /* 0x0000002000c87947 */ /* 0x000fea0003800000 */
.L_x_2817:
        /* <DEDUP_REMOVED lines=21> */
.L_x_2859:
[----:B------:R-:W-:Y:S01]  /*7250*/  ULDC UR9, c[0x0][0x8cc] ;  /* 0x0002330000097ab9 */ /* 0x000fe20000000800 */
[----:B------:R-:W-:Y:S01]  /*7260*/  UMOV UR7, UR8 ;  /* 0x0000000800077c82 */ /* 0x000fe20008000000 */
[----:B------:R-:W-:-:S11]  /*7270*/  UISETP.NE.AND UP0, UPT, UR9, 0x1, UPT ;  /* 0x000000010900788c */ /* 0x000fd6000bf05270 */
[----:B------:R-:W-:Y:S02]  /*7280*/  @UP0 ULDC.64 UR10, c[0x0][0x8d0] ;  /* 0x00023400000a0ab9 */ /* 0x000fe40000000a00 */
[----:B------:R-:W-:-:S04]  /*7290*/  UIMAD.WIDE.U32 UR4, UR8, UR10, URZ ;  /* 0x0000000a080472a5 */ /* 0x000fc8000f8e003f */
[----:B------:R-:W-:-:S04]  /*72a0*/  @UP0 USHF.R.U32.HI UR7, URZ, UR11, UR5 ;  /* 0x0000000b3f070299 */ /* 0x000fc80008011605 */
[----:B------:R-:W-:-:S12]  /*72b0*/  UIMAD UR4, UR7, UR9, URZ ;  /* 0x00000009070472a4 */ /* 0x000fd8000f8e023f */
.L_x_2860:
        /* <DEDUP_REMOVED lines=73> */
.L_x_2906:
        /* <DEDUP_REMOVED lines=15> */
.L_x_2864:
        /* <DEDUP_REMOVED lines=97> */
.L_x_2875:
[----:B--234-:R-:W-:-:S04]  /*7e50*/  SHF.L.U32 R21, R11, 0x1f, RZ ;  /* 0x0000001f0b157819 */ /* 0x01cfc800000006ff */
[----:B------:R-:W1:Y:S02]  /*7e60*/  SYNCS.PHASECHK.TRANS64.TRYWAIT P1, [R16+URZ+0x30840], R21 ;  /* 0x03084015100075a7 */ /* 0x000e64000802017f */
[----:B-1----:R-:W-:Y:S05]  /*7e70*/  @!P1 BRA `(.L_x_2867) ;  /* 0x0000001800749947 */ /* 0x002fea0003800000 */
.L_x_2907:
[----:B------:R-:W-:Y:S05]  /*7e80*/  @P0 BRA `(.L_x_2868) ;  /* 0x0000000000140947 */ /* 0x000fea0003800000 */
[----:B------:R-:W-:Y:S01]  /*7e90*/  ISETP.NE.AND P1, PT, R6, RZ, PT ;  /* 0x000000ff0600720c */ /* 0x000fe20003f25270 */
[----:B------:R-:W-:-:S04]  /*7ea0*/  IMAD.MOV.U32 R3, RZ, RZ, 0x4100 ;  /* 0x00004100ff037424 */ /* 0x000fc800078e00ff */
[----:B------:R3:W-:Y:S08]  /*7eb0*/  SYNCS.ARRIVE.TRANS64 RZ, [R16+URZ+0x30830], R3 ;  /* 0x0308300310ff79a7 */ /* 0x0007f0000800003f */
[----:B------:R-:W-:Y:S05]  /*7ec0*/  @!P1 BRA `(.L_x_2868) ;  /* 0x0000000000049947 */ /* 0x000fea0003800000 */
[----:B------:R-:W-:Y:S01]  /*7ed0*/  BPT.TRAP 0x1 ;  /* 0x000000040000795c */ /* 0x000fe20000300000 */
.L_x_2868:
        /* <DEDUP_REMOVED lines=36> */
.L_x_2908:
[----:B------:R-:W-:Y:S05]  /*8120*/  @P0 BRA `(.L_x_2870) ;  /* 0x0000000000140947 */ /* 0x000fea0003800000 */
[----:B------:R-:W-:Y:S01]  /*8130*/  ISETP.NE.AND P1, PT, R6, RZ, PT ;  /* 0x000000ff0600720c */ /* 0x000fe20003f25270 */
[----:B------:R-:W-:-:S04]  /*8140*/  IMAD.MOV.U32 R2, RZ, RZ, 0x4100 ;  /* 0x00004100ff027424 */ /* 0x000fc800078e00ff */
[----:B------:R3:W-:Y:S08]  /*8150*/  SYNCS.ARRIVE.TRANS64 RZ, [R16+URZ+0x30818], R2 ;  /* 0x0308180210ff79a7 */ /* 0x0007f0000800003f */
[----:B------:R-:W-:Y:S05]  /*8160*/  @!P1 BRA `(.L_x_2870) ;  /* 0x0000000000049947 */ /* 0x000fea0003800000 */
[----:B------:R-:W-:Y:S01]  /*8170*/  BPT.TRAP 0x1 ;  /* 0x000000040000795c */ /* 0x000fe20000300000 */
.L_x_2870:
        /* <DEDUP_REMOVED lines=36> */
.L_x_2909:
[----:B------:R-:W-:Y:S05]  /*83c0*/  @P0 BRA `(.L_x_2872) ;  /* 0x0000000000140947 */ /* 0x000fea0003800000 */
[----:B------:R-:W-:Y:S01]  /*83d0*/  ISETP.NE.AND P1, PT, R6, RZ, PT ;  /* 0x000000ff0600720c */ /* 0x000fe20003f25270 */
[----:B-123--:R-:W-:-:S04]  /*83e0*/  IMAD.MOV.U32 R21, RZ, RZ, 0x4100 ;  /* 0x00004100ff157424 */ /* 0x00efc800078e00ff */
[----:B------:R4:W-:Y:S08]  /*83f0*/  SYNCS.ARRIVE.TRANS64 RZ, [R16+URZ+0x30838], R21 ;  /* 0x0308381510ff79a7 */ /* 0x0009f0000800003f */
[----:B------:R-:W-:Y:S05]  /*8400*/  @!P1 BRA `(.L_x_2872) ;  /* 0x0000000000049947 */ /* 0x000fea0003800000 */
[----:B------:R-:W-:Y:S01]  /*8410*/  BPT.TRAP 0x1 ;  /* 0x000000040000795c */ /* 0x000fe20000300000 */
.L_x_2872:
        /* <DEDUP_REMOVED lines=31> */
.L_x_2911:
[----:B------:R-:W-:Y:S05]  /*8610*/  @P0 BRA `(.L_x_2874) ;  /* 0x0000000000140947 */ /* 0x000fea0003800000 */
[----:B------:R-:W-:Y:S01]  /*8620*/  ISETP.NE.AND P1, PT, R6, RZ, PT ;  /* 0x000000ff0600720c */ /* 0x000fe20003f25270 */
[----:B------:R-:W-:-:S04]  /*8630*/  IMAD.MOV.U32 R5, RZ, RZ, 0x4100 ;  /* 0x00004100ff057424 */ /* 0x000fc800078e00ff */
[----:B------:R1:W-:Y:S08]  /*8640*/  SYNCS.ARRIVE.TRANS64 RZ, [R16+URZ+0x30810], R5 ;  /* 0x0308100510ff79a7 */ /* 0x0003f0000800003f */
[----:B------:R-:W-:Y:S05]  /*8650*/  @!P1 BRA `(.L_x_2874) ;  /* 0x0000000000049947 */ /* 0x000fea0003800000 */
[----:B------:R-:W-:Y:S01]  /*8660*/  BPT.TRAP 0x1 ;  /* 0x000000040000795c */ /* 0x000fe20000300000 */
.L_x_2874:
        /* <DEDUP_REMOVED lines=37> */
.L_x_2866:
        /* <DEDUP_REMOVED lines=8> */
.L_x_2912:
[----:B------:R-:W-:Y:S05]  /*8940*/  @P0 BRA `(.L_x_2877) ;  /* 0x0000000000140947 */ /* 0x000fea0003800000 */
[----:B------:R-:W-:Y:S01]  /*8950*/  ISETP.NE.AND P1, PT, R6, RZ, PT ;  /* 0x000000ff0600720c */ /* 0x000fe20003f25270 */
[----:B------:R-:W-:-:S04]  /*8960*/  IMAD.MOV.U32 R5, RZ, RZ, 0x4100 ;  /* 0x00004100ff057424 */ /* 0x000fc800078e00ff */
[----:B------:R2:W-:Y:S08]  /*8970*/  SYNCS.ARRIVE.TRANS64 RZ, [R16+URZ+0x30830], R5 ;  /* 0x0308300510ff79a7 */ /* 0x0005f0000800003f */
[----:B------:R-:W-:Y:S05]  /*8980*/  @!P1 BRA `(.L_x_2877) ;  /* 0x0000000000049947 */ /* 0x000fea0003800000 */
[----:B------:R-:W-:Y:S01]  /*8990*/  BPT.TRAP 0x1 ;  /* 0x000000040000795c */ /* 0x000fe20000300000 */
.L_x_2877:
        /* <DEDUP_REMOVED lines=33> */
.L_x_2913:
[----:B------:R-:W-:Y:S05]  /*8bb0*/  @P0 BRA `(.L_x_2879) ;  /* 0x0000000000140947 */ /* 0x000fea0003800000 */
[----:B------:R-:W-:Y:S01]  /*8bc0*/  ISETP.NE.AND P0, PT, R6, RZ, PT ;  /* 0x000000ff0600720c */ /* 0x000fe20003f05270 */
[----:B------:R-:W-:-:S04]  /*8bd0*/  IMAD.MOV.U32 R5, RZ, RZ, 0x4100 ;  /* 0x00004100ff057424 */ /* 0x000fc800078e00ff */
[----:B------:R1:W-:Y:S08]  /*8be0*/  SYNCS.ARRIVE.TRANS64 RZ, [R16+URZ+0x30818], R5 ;  /* 0x0308180510ff79a7 */ /* 0x0003f0000800003f */
[----:B------:R-:W-:Y:S05]  /*8bf0*/  @!P0 BRA `(.L_x_2879) ;  /* 0x0000000000048947 */ /* 0x000fea0003800000 */
[----:B------:R-:W-:Y:S01]  /*8c00*/  BPT.TRAP 0x1 ;  /* 0x000000040000795c */ /* 0x000fe20000300000 */
.L_x_2879:
        /* <DEDUP_REMOVED lines=37> */
.L_x_2865:
[----:B------:R-:W1:Y:S01]  /*8e60*/  S2R R0, SR_TID.X ;  /* 0x0000000000007919 */ /* 0x000e620000002100 */
[----:B------:R-:W-:Y:S01]  /*8e70*/  IMAD R3, R19, 0x8, R16 ;  /* 0x0000000813037824 */ /* 0x000fe200078e0210 */
[----:B-1----:R-:W-:Y:S02]  /*8e80*/  LOP3.LUT R2, R0, 0x7f, RZ, 0xc0, !PT ;  /* 0x0000007f00027812 */ /* 0x002fe400078ec0ff */
[----:B------:R-:W-:Y:S02]  /*8e90*/  SHF.L.U32 R0, R11, 0x1f, RZ ;  /* 0x0000001f0b007819 */ /* 0x000fe400000006ff */
[----:B------:R-:W-:Y:S02]  /*8ea0*/  ISETP.NE.AND P1, PT, R2, RZ, PT ;  /* 0x000000ff0200720c */ /* 0x000fe40003f25270 */
[----:B------:R-:W1:Y:S02]  /*8eb0*/  SYNCS.PHASECHK.TRANS64.TRYWAIT P0, [R3+URZ+0x30840], R0 ;  /* 0x03084000030075a7 */ /* 0x000e64000800017f */
[----:B-1----:R-:W-:Y:S09]  /*8ec0*/  @!P0 BRA `(.L_x_2880) ;  /* 0x0000000800dc8947 */ /* 0x002ff20003800000 */
.L_x_2914:
[----:B------:R-:W-:Y:S05]  /*8ed0*/  @P1 BRA `(.L_x_2881) ;  /* 0x0000000000181947 */ /* 0x000fea0003800000 */
[----:B------:R-:W1:Y:S01]  /*8ee0*/  S2R R2, SR_TID.X ;  /* 0x0000000000027919 */ /* 0x000e620000002100 */
[----:B------:R-:W-:-:S04]  /*8ef0*/  IMAD.MOV.U32 R0, RZ, RZ, 0x4100 ;  /* 0x00004100ff007424 */ /* 0x000fc800078e00ff */
[----:B------:R1:W-:Y:S02]  /*8f00*/  SYNCS.ARRIVE.TRANS64 RZ, [R3+URZ+0x30830], R0 ;  /* 0x0308300003ff79a7 */ /* 0x0003e4000800003f */
[----:B-1----:R-:W-:-:S13]  /*8f10*/  LOP3.LUT P0, RZ, R2, 0x1f, RZ, 0xc0, !PT ;  /* 0x0000001f02ff7812 */ /* 0x002fda000780c0ff */
[----:B------:R-:W-:Y:S05]  /*8f20*/  @!P0 BRA `(.L_x_2881) ;  /* 0x0000000000048947 */ /* 0x000fea0003800000 */
[----:B------:R-:W-:Y:S01]  /*8f30*/  BPT.TRAP 0x1 ;  /* 0x000000040000795c */ /* 0x000fe20000300000 */
.L_x_2881:
        /* <DEDUP_REMOVED lines=40> */
.L_x_2862:
[----:B------:R-:W-:Y:S05]  /*91c0*/  BSYNC B0 ;  /* 0x0000000000007941 */ /* 0x000fea0003800000 */
.L_x_2861:
[----:B------:R-:W-:-:S03]  /*91d0*/  UMOV UR7, 0xffffffff ;  /* 0xffffffff00077882 */ /* 0x000fc60000000000 */
[----:B------:R-:W-:Y:S05]  /*91e0*/  BRA.DIV UR7, `(.L_x_2882) ;  /* 0x0000000a07287947 */ /* 0x000fea000b800000 */
[----:B------:R-:W-:-:S13]  /*91f0*/  ELECT P6, URZ, PT ;  /* 0x00000000003f782f */ /* 0x000fda00038c0000 */
.L_x_2917:
[----:B------:R-:W-:Y:S05]  /*9200*/  @!P6 BRA `(.L_x_2781) ;  /* 0x000000000084e947 */ /* 0x000fea0003800000 */
[----:B------:R-:W-:-:S06]  /*9210*/  ULOP3.LUT UR7, UR38, 0x2, URZ, 0xfc, !UPT ;  /* 0x0000000226077892 */ /* 0x000fcc000f8efc3f */
[----:B------:R-:W-:-:S05]  /*9220*/  IMAD.U32 R2, RZ, RZ, UR7 ;  /* 0x00000007ff027e24 */ /* 0x000fca000f8e00ff */
[----:B------:R-:W-:-:S13]  /*9230*/  ISETP.NE.AND P2, PT, R2, 0x3, PT ;  /* 0x000000030200780c */ /* 0x000fda0003f45270 */
[----:B------:R-:W-:Y:S05]  /*9240*/  @!P2 BRA `(.L_x_2883) ;  /* 0x000000000004a947 */ /* 0x000fea0003800000 */
[----:B------:R-:W-:Y:S01]  /*9250*/  BPT.TRAP 0x1 ;  /* 0x000000040000795c */ /* 0x000fe20000300000 */
.L_x_2883:
        /* <DEDUP_REMOVED lines=15> */
.L_x_2918:
[----:B------:R-:W2:Y:S02]  /*9350*/  SYNCS.PHASECHK.TRANS64.TRYWAIT P0, [R3+URZ], R2 ;  /* 0x00000002030075a7 */ /* 0x000ea4000800017f */
[----:B--2---:R-:W-:Y:S05]  /*9360*/  @!P0 BRA `(.L_x_2885) ;  /* 0x0000000400fc8947 */ /* 0x004fea0003800000 */
.L_x_2919:
[----:B------:R-:W-:Y:S05]  /*9370*/  @!P2 BRA `(.L_x_2886) ;  /* 0x000000000004a947 */ /* 0x000fea0003800000 */
[----:B------:R-:W-:Y:S01]  /*9380*/  BPT.TRAP 0x1 ;  /* 0x000000040000795c */ /* 0x000fe20000300000 */
.L_x_2886:
[----:B--2---:R-:W-:-:S04]  /*9390*/  VIADD R3, R7, 0x30840 ;  /* 0x0003084007037836 */ /* 0x004fc80000000000 */
[----:B------:R-:W-:-:S04]  /*93a0*/  IMAD R0, R0, 0x8, R3 ;  /* 0x0000000800007824 */ /* 0x000fc800078e0203 */
[----:B------:R-:W2:Y:S02]  /*93b0*/  SYNCS.PHASECHK.TRANS64.TRYWAIT P0, [R0+URZ], R5 ;  /* 0x00000005000075a7 */ /* 0x000ea4000800017f */
[----:B--2---:R-:W-:Y:S05]  /*93c0*/  @!P0 BRA `(.L_x_2887) ;  /* 0x0000000400f88947 */ /* 0x004fea0003800000 */
.L_x_2920:
[----:B------:R-:W-:-:S07]  /*93d0*/  IMAD R3, R4, 0x8, R3 ;  /* 0x0000000804037824 */ /* 0x000fce00078e0203 */
.L_x_2888:
[----:B---3--:R3:W4:Y:S02]  /*93e0*/  SYNCS.PHASECHK.TRANS64.TRYWAIT P0, [R3+URZ], R2 ;  /* 0x00000002030075a7 */ /* 0x008724000800017f */
[----:B----4-:R-:W-:Y:S05]  /*93f0*/  @!P0 NANOSLEEP.SYNCS 0x989680 ;  /* 0x009896800000895d */ /* 0x010fea0003900000 */
[----:B------:R-:W4:Y:S02]  /*9400*/  @!P0 SYNCS.PHASECHK.TRANS64 P0, [R3+URZ], R2 ;  /* 0x00000002030085a7 */ /* 0x000f24000800007f */
[----:B----4-:R-:W-:Y:S05]  /*9410*/  @!P0 BRA `(.L_x_2888) ;  /* 0xfffffffc00f08947 */ /* 0x010fea000383ffff */
.L_x_2781:
[----:B------:R-:W-:Y:S05]  /*9420*/  BSYNC B6 ;  /* 0x0000000000067941 */ /* 0x000fea0003800000 */
.L_x_2776:
[----:B------:R-:W-:Y:S05]  /*9430*/  EXIT ;  /* 0x000000000000794d */ /* 0x000fea0003800000 */
.L_x_2787:
[----:B------:R-:W-:Y:S02]  /*9440*/  IMAD.MOV.U32 R12, RZ, RZ, RZ ;  /* 0x000000ffff0c7224 */ /* 0x000fe400078e00ff */
[----:B------:R-:W-:Y:S02]  /*9450*/  IMAD.MOV.U32 R11, RZ, RZ, 0x1f ;  /* 0x0000001fff0b7424 */ /* 0x000fe400078e00ff */
[----:B------:R-:W-:-:S07]  /*9460*/  IMAD.MOV.U32 R15, RZ, RZ, -0x1 ;  /* 0xffffffffff0f7424 */ /* 0x000fce00078e00ff */
[----:B------:R-:W-:Y:S05]  /*9470*/  WARPSYNC.COLLECTIVE R15, `(.L_x_2889) ;  /* 0x000000000f087348 */ /* 0x000fea0003c00000 */
[----:B------:R1:W2:Y:S02]  /*9480*/  SHFL.IDX P6, R14, R13, R12, R11 ;  /* 0x0000000c0d0e7389 */ /* 0x0002a400000c000b */
[----:B-12---:R-:W-:Y:S01]  /*9490*/  ENDCOLLECTIVE ;  /* 0x000000000000791b */ /* 0x006fe20003800000 */
.L_x_2889:
[----:B------:R-:W-:Y:S05]  /*94a0*/  BRA `(.L_x_2890) ;  /* 0xffffff7c00b07947 */ /* 0x000fea000383ffff */
.L_x_2789:
        /* <DEDUP_REMOVED lines=8> */
.L_x_2793:
[----:B---3--:R3:W4:Y:S02]  /*9530*/  SYNCS.PHASECHK.TRANS64.TRYWAIT P1, [R0+URZ+0x30810], R209 ;  /* 0x030810d1000075a7 */ /* 0x008724000802017f */
[----:B----4-:R-:W-:Y:S05]  /*9540*/  @!P1 NANOSLEEP.SYNCS 0x989680 ;  /* 0x009896800000995d */ /* 0x010fea0003900000 */
[----:B------:R-:W4:Y:S02]  /*9550*/  @!P1 SYNCS.PHASECHK.TRANS64 P1, [R0+URZ+0x30810], R209 ;  /* 0x030810d1000095a7 */ /* 0x000f24000802007f */
[----:B----4-:R-:W-:Y:S05]  /*9560*/  @!P1 BRA `(.L_x_2793) ;  /* 0xfffffffc00f09947 */ /* 0x010fea000383ffff */
[----:B------:R-:W-:Y:S05]  /*9570*/  BRA `(.L_x_2792) ;  /* 0xffffff84009c7947 */ /* 0x000fea000383ffff */
.L_x_2797:
[----:B------:R1:W1:Y:S02]  /*9580*/  SYNCS.PHASECHK.TRANS64.TRYWAIT P1, [R0+URZ+0x30830], R209 ;  /* 0x030830d1000075a7 */ /* 0x000264000802017f */
[----:B-1----:R-:W-:Y:S05]  /*9590*/  @!P1 NANOSLEEP.SYNCS 0x989680 ;  /* 0x009896800000995d */ /* 0x002fea0003900000 */
[----:B------:R-:W1:Y:S02]  /*95a0*/  @!P1 SYNCS.PHASECHK.TRANS64 P1, [R0+URZ+0x30830], R209 ;  /* 0x030830d1000095a7 */ /* 0x000e64000802007f */
[----:B-1----:R-:W-:Y:S05]  /*95b0*/  @!P1 BRA `(.L_x_2797) ;  /* 0xfffffffc00f09947 */ /* 0x002fea000383ffff */
[----:B------:R-:W-:Y:S05]  /*95c0*/  BRA `(.L_x_2796) ;  /* 0xffffff8c00bc7947 */ /* 0x000fea000383ffff */
.L_x_2804:
[----:B------:R-:W-:Y:S01]  /*95d0*/  BSSY B0, `(.L_x_2891) ;  /* 0x0000005000007945 */ /* 0x000fe20003800000 */
[----:B------:R-:W-:-:S07]  /*95e0*/  IMAD.MOV.U32 R15, RZ, RZ, -0x1 ;  /* 0xffffffffff0f7424 */ /* 0x000fce00078e00ff */
[----:B-1----:R-:W-:Y:S05]  /*95f0*/  WARPSYNC.COLLECTIVE R15, `(.L_x_2892) ;  /* 0x000000000f087348 */ /* 0x002fea0003c00000 */
[----:B------:R-:W-:Y:S01]  /*9600*/  NOP ;  /* 0x0000000000007918 */ /* 0x000fe20000000000 */
[----:B-1----:R-:W-:Y:S01]  /*9610*/  ENDCOLLECTIVE ;  /* 0x000000000000791b */ /* 0x002fe20003800000 */
.L_x_2892:
[----:B------:R-:W-:Y:S05]  /*9620*/  BSYNC B0 ;  /* 0x0000000000007941 */ /* 0x000fea0003800000 */
.L_x_2891:
[----:B------:R-:W-:Y:S05]  /*9630*/  BRA `(.L_x_2893) ;  /* 0xffffffb800e47947 */ /* 0x000fea000383ffff */
.L_x_2813:
[----:B------:R-:W-:Y:S01]  /*9640*/  BSSY B0, `(.L_x_2894) ;  /* 0x0000005000007945 */ /* 0x000fe20003800000 */
[----:B------:R-:W-:-:S07]  /*9650*/  IMAD.MOV.U32 R15, RZ, RZ, -0x1 ;  /* 0xffffffffff0f7424 */ /* 0x000fce00078e00ff */
[----:B-12---:R-:W-:Y:S05]  /*9660*/  WARPSYNC.COLLECTIVE R15, `(.L_x_2895) ;  /* 0x000000000f087348 */ /* 0x006fea0003c00000 */
[----:B------:R-:W-:Y:S01]  /*9670*/  NOP ;  /* 0x0000000000007918 */ /* 0x000fe20000000000 */
[----:B-12---:R-:W-:Y:S01]  /*9680*/  ENDCOLLECTIVE ;  /* 0x000000000000791b */ /* 0x006fe20003800000 */
.L_x_2895:
[----:B------:R-:W-:Y:S05]  /*9690*/  BSYNC B0 ;  /* 0x0000000000007941 */ /* 0x000fea0003800000 */
.L_x_2894:
[----:B------:R-:W-:Y:S05]  /*96a0*/  BRA `(.L_x_2896) ;  /* 0xffffffbc00e47947 */ /* 0x000fea000383ffff */
.L_x_2824:
[----:B------:R-:W-:Y:S01]  /*96b0*/  BSSY B0, `(.L_x_2897) ;  /* 0x0000005000007945 */ /* 0x000fe20003800000 */
[----:B------:R-:W-:-:S07]  /*96c0*/  IMAD.MOV.U32 R15, RZ, RZ, -0x1 ;  /* 0xffffffffff0f7424 */ /* 0x000fce00078e00ff */
[----:B------:R-:W-:Y:S05]  /*96d0*/  WARPSYNC.COLLECTIVE R15, `(.L_x_2898) ;  /* 0x000000000f087348 */ /* 0x000fea0003c00000 */
[----:B------:R-:W-:Y:S01]  /*96e0*/  NOP ;  /* 0x0000000000007918 */ /* 0x000fe20000000000 */
[----:B------:R-:W-:Y:S01]  /*96f0*/  ENDCOLLECTIVE ;  /* 0x000000000000791b */ /* 0x000fe20003800000 */
.L_x_2898:
[----:B------:R-:W-:Y:S05]  /*9700*/  BSYNC B0 ;  /* 0x0000000000007941 */ /* 0x000fea0003800000 */
.L_x_2897:
[----:B------:R-:W-:Y:S05]  /*9710*/  BRA `(.L_x_2899) ;  /* 0xffffffc800647947 */ /* 0x000fea000383ffff */
.L_x_2837:
[----:B------:R-:W-:Y:S01]  /*9720*/  BSSY B0, `(.L_x_2900) ;  /* 0x0000005000007945 */ /* 0x000fe20003800000 */
[----:B------:R-:W-:-:S07]  /*9730*/  IMAD.MOV.U32 R15, RZ, RZ, -0x1 ;  /* 0xffffffffff0f7424 */ /* 0x000fce00078e00ff */
[----:B------:R-:W-:Y:S05]  /*9740*/  WARPSYNC.COLLECTIVE R15, `(.L_x_2901) ;  /* 0x000000000f087348 */ /* 0x000fea0003c00000 */
[----:B------:R-:W-:Y:S01]  /*9750*/  NOP ;  /* 0x0000000000007918 */ /* 0x000fe20000000000 */
[----:B------:R-:W-:Y:S01]  /*9760*/  ENDCOLLECTIVE ;  /* 0x000000000000791b */ /* 0x000fe20003800000 */
.L_x_2901:
[----:B------:R-:W-:Y:S05]  /*9770*/  BSYNC B0 ;  /* 0x0000000000007941 */ /* 0x000fea0003800000 */
.L_x_2900:
[----:B------:R-:W-:Y:S05]  /*9780*/  BRA `(.L_x_2902) ;  /* 0xffffffd000047947 */ /* 0x000fea000383ffff */
.L_x_2849:
[----:B------:R-:W-:Y:S01]  /*9790*/  BSSY B0, `(.L_x_2903) ;  /* 0x0000005000007945 */ /* 0x000fe20003800000 */
[----:B------:R-:W-:-:S07]  /*97a0*/  IMAD.MOV.U32 R15, RZ, RZ, -0x1 ;  /* 0xffffffffff0f7424 */ /* 0x000fce00078e00ff */
[----:B------:R-:W-:Y:S05]  /*97b0*/  WARPSYNC.COLLECTIVE R15, `(.L_x_2904) ;  /* 0x000000000f087348 */ /* 0x000fea0003c00000 */
[----:B------:R-:W-:Y:S01]  /*97c0*/  NOP ;  /* 0x0000000000007918 */ /* 0x000fe20000000000 */
[----:B------:R-:W-:Y:S01]  /*97d0*/  ENDCOLLECTIVE ;  /* 0x000000000000791b */ /* 0x000fe20003800000 */
.L_x_2904:
[----:B------:R-:W-:Y:S05]  /*97e0*/  BSYNC B0 ;  /* 0x0000000000007941 */ /* 0x000fea0003800000 */
.L_x_2903:
[----:B------:R-:W-:Y:S05]  /*97f0*/  BRA `(.L_x_2905) ;  /* 0xffffffd400447947 */ /* 0x000fea000383ffff */
.L_x_2863:
[----:B-1----:R1:W2:Y:S02]  /*9800*/  SYNCS.PHASECHK.TRANS64.TRYWAIT P0, [R16+URZ+0x30820], R3 ;  /* 0x03082003100075a7 */ /* 0x0022a4000800017f */
[----:B--2---:R-:W-:Y:S05]  /*9810*/  @!P0 NANOSLEEP.SYNCS 0x989680 ;  /* 0x009896800000895d */ /* 0x004fea0003900000 */
[----:B------:R-:W2:Y:S02]  /*9820*/  @!P0 SYNCS.PHASECHK.TRANS64 P0, [R16+URZ+0x30820], R3 ;  /* 0x03082003100085a7 */ /* 0x000ea4000800007f */
[----:B--2---:R-:W-:Y:S05]  /*9830*/  @!P0 BRA `(.L_x_2863) ;  /* 0xfffffffc00f08947 */ /* 0x004fea000383ffff */
[----:B------:R-:W-:Y:S05]  /*9840*/  BRA `(.L_x_2906) ;  /* 0xffffffdc00c07947 */ /* 0x000fea000383ffff */
.L_x_2867:
[----:B-1----:R1:W3:Y:S02]  /*9850*/  SYNCS.PHASECHK.TRANS64.TRYWAIT P1, [R16+URZ+0x30840], R21 ;  /* 0x03084015100075a7 */ /* 0x0022e4000802017f */
[----:B---3--:R-:W-:Y:S05]  /*9860*/  @!P1 NANOSLEEP.SYNCS 0x989680 ;  /* 0x009896800000995d */ /* 0x008fea0003900000 */
[----:B------:R-:W3:Y:S02]  /*9870*/  @!P1 SYNCS.PHASECHK.TRANS64 P1, [R16+URZ+0x30840], R21 ;  /* 0x03084015100095a7 */ /* 0x000ee4000802007f */
[----:B---3--:R-:W-:Y:S05]  /*9880*/  @!P1 BRA `(.L_x_2867) ;  /* 0xfffffffc00f09947 */ /* 0x008fea000383ffff */
[----:B------:R-:W-:Y:S05]  /*9890*/  BRA `(.L_x_2907) ;  /* 0xffffffe400787947 */ /* 0x000fea000383ffff */
.L_x_2869:
[----:B--2---:R2:W3:Y:S02]  /*98a0*/  SYNCS.PHASECHK.TRANS64.TRYWAIT P1, [R16+URZ+0x30828], R21 ;  /* 0x03082815100075a7 */ /* 0x0044e4000802017f */
[----:B---3--:R-:W-:Y:S05]  /*98b0*/  @!P1 NANOSLEEP.SYNCS 0x989680 ;  /* 0x009896800000995d */ /* 0x008fea0003900000 */
[----:B------:R-:W3:Y:S02]  /*98c0*/  @!P1 SYNCS.PHASECHK.TRANS64 P1, [R16+URZ+0x30828], R21 ;  /* 0x03082815100095a7 */ /* 0x000ee4000802007f */
[----:B---3--:R-:W-:Y:S05]  /*98d0*/  @!P1 BRA `(.L_x_2869) ;  /* 0xfffffffc00f09947 */ /* 0x008fea000383ffff */
[----:B------:R-:W-:Y:S05]  /*98e0*/  BRA `(.L_x_2908) ;  /* 0xffffffe8000c7947 */ /* 0x000fea000383ffff */
.L_x_2871:
[----:B---3--:R3:W4:Y:S02]  /*98f0*/  SYNCS.PHASECHK.TRANS64.TRYWAIT P1, [R16+URZ+0x30848], R21 ;  /* 0x03084815100075a7 */ /* 0x008724000802017f */
[----:B----4-:R-:W-:Y:S05]  /*9900*/  @!P1 NANOSLEEP.SYNCS 0x989680 ;  /* 0x009896800000995d */ /* 0x010fea0003900000 */
[----:B------:R-:W4:Y:S02]  /*9910*/  @!P1 SYNCS.PHASECHK.TRANS64 P1, [R16+URZ+0x30848], R21 ;  /* 0x03084815100095a7 */ /* 0x000f24000802007f */
[----:B----4-:R-:W-:Y:S05]  /*9920*/  @!P1 BRA `(.L_x_2871) ;  /* 0xfffffffc00f09947 */ /* 0x010fea000383ffff */
[----:B------:R-:W-:Y:S05]  /*9930*/  BRA `(.L_x_2909) ;  /* 0xffffffe800a07947 */ /* 0x000fea000383ffff */
.L_x_2873:
[----:B------:R-:W-:-:S07]  /*9940*/  SHF.L.U32 R5, R11, 0x1f, RZ ;  /* 0x0000001f0b057819 */ /* 0x000fce00000006ff */
.L_x_2910:
[----:B------:R1:W1:Y:S02]  /*9950*/  SYNCS.PHASECHK.TRANS64.TRYWAIT P1, [R16+URZ+0x30820], R5 ;  /* 0x03082005100075a7 */ /* 0x000264000802017f */
[----:B-1----:R-:W-:Y:S05]  /*9960*/  @!P1 NANOSLEEP.SYNCS 0x989680 ;  /* 0x009896800000995d */ /* 0x002fea0003900000 */
[----:B------:R-:W1:Y:S02]  /*9970*/  @!P1 SYNCS.PHASECHK.TRANS64 P1, [R16+URZ+0x30820], R5 ;  /* 0x03082005100095a7 */ /* 0x000e64000802007f */
[----:B-1----:R-:W-:Y:S05]  /*9980*/  @!P1 BRA `(.L_x_2910) ;  /* 0xfffffffc00f09947 */ /* 0x002fea000383ffff */
[----:B------:R-:W-:Y:S05]  /*9990*/  BRA `(.L_x_2911) ;  /* 0xffffffec001c7947 */ /* 0x000fea000383ffff */
.L_x_2876:
[----:B-1----:R1:W2:Y:S02]  /*99a0*/  SYNCS.PHASECHK.TRANS64.TRYWAIT P1, [R16+URZ+0x30840], R13 ;  /* 0x0308400d100075a7 */ /* 0x0022a4000802017f */
[----:B--2---:R-:W-:Y:S05]  /*99b0*/  @!P1 NANOSLEEP.SYNCS 0x989680 ;  /* 0x009896800000995d */ /* 0x004fea0003900000 */
[----:B------:R-:W2:Y:S02]  /*99c0*/  @!P1 SYNCS.PHASECHK.TRANS64 P1, [R16+URZ+0x30840], R13 ;  /* 0x0308400d100095a7 */ /* 0x000ea4000802007f */
[----:B--2---:R-:W-:Y:S05]  /*99d0*/  @!P1 BRA `(.L_x_2876) ;  /* 0xfffffffc00f09947 */ /* 0x004fea000383ffff */
[----:B------:R-:W-:Y:S05]  /*99e0*/  BRA `(.L_x_2912) ;  /* 0xffffffec00d47947 */ /* 0x000fea000383ffff */
.L_x_2878:
[----:B--2---:R2:W1:Y:S02]  /*99f0*/  SYNCS.PHASECHK.TRANS64.TRYWAIT P1, [R16+URZ+0x30828], R13 ;  /* 0x0308280d100075a7 */ /* 0x004464000802017f */
[----:B-1----:R-:W-:Y:S05]  /*9a00*/  @!P1 NANOSLEEP.SYNCS 0x989680 ;  /* 0x009896800000995d */ /* 0x002fea0003900000 */
[----:B------:R-:W1:Y:S02]  /*9a10*/  @!P1 SYNCS.PHASECHK.TRANS64 P1, [R16+URZ+0x30828], R13 ;  /* 0x0308280d100095a7 */ /* 0x000e64000802007f */
[----:B-1----:R-:W-:Y:S05]  /*9a20*/  @!P1 BRA `(.L_x_2878) ;  /* 0xfffffffc00f09947 */ /* 0x002fea000383ffff */
[----:B------:R-:W-:Y:S05]  /*9a30*/  BRA `(.L_x_2913) ;  /* 0xfffffff0005c7947 */ /* 0x000fea000383ffff */
.L_x_2880:
[----:B------:R1:W1:Y:S02]  /*9a40*/  SYNCS.PHASECHK.TRANS64.TRYWAIT P0, [R3+URZ+0x30840], R0 ;  /* 0x03084000030075a7 */ /* 0x000264000800017f */
[----:B-1----:R-:W-:Y:S05]  /*9a50*/  @!P0 NANOSLEEP.SYNCS 0x989680 ;  /* 0x009896800000895d */ /* 0x002fea0003900000 */
[----:B------:R-:W1:Y:S02]  /*9a60*/  @!P0 SYNCS.PHASECHK.TRANS64 P0, [R3+URZ+0x30840], R0 ;  /* 0x03084000030085a7 */ /* 0x000e64000800007f */
[----:B-1----:R-:W-:Y:S05]  /*9a70*/  @!P0 BRA `(.L_x_2880) ;  /* 0xfffffffc00f08947 */ /* 0x002fea000383ffff */
[----:B------:R-:W-:Y:S05]  /*9a80*/  BRA `(.L_x_2914) ;  /* 0xfffffff400107947 */ /* 0x000fea000383ffff */
.L_x_2882:
[----:B------:R-:W-:Y:S01]  /*9a90*/  BSSY B0, `(.L_x_2915) ;  /* 0x0000006000007945 */ /* 0x000fe20003800000 */
[----:B------:R-:W-:-:S07]  /*9aa0*/  IMAD.MOV.U32 R15, RZ, RZ, -0x1 ;  /* 0xffffffffff0f7424 */ /* 0x000fce00078e00ff */
[----:B------:R-:W-:Y:S05]  /*9ab0*/  WARPSYNC.COLLECTIVE R15, `(.L_x_2916) ;  /* 0x000000000f0c7348 */ /* 0x000fea0003c00000 */
[----:B------:R-:W-:Y:S02]  /*9ac0*/  ELECT P6, UR62, PT ;  /* 0x00000000003e782f */ /* 0x000fe400038c0000 */
[----:B------:R-:W-:Y:S01]  /*9ad0*/  MOV R14, UR62 ;  /* 0x0000003e000e7c02 */ /* 0x000fe20008000f00 */
[----:B------:R-:W-:Y:S10]  /*9ae0*/  ENDCOLLECTIVE ;  /* 0x000000000000791b */ /* 0x000ff40003800000 */
.L_x_2916:
[----:B------:R-:W-:Y:S05]  /*9af0*/  BSYNC B0 ;  /* 0x0000000000007941 */ /* 0x000fea0003800000 */
.L_x_2915:
[----:B------:R-:W-:Y:S05]  /*9b00*/  BRA `(.L_x_2917) ;  /* 0xfffffff400bc7947 */ /* 0x000fea000383ffff */
.L_x_2884:
[----:B-1----:R1:W2:Y:S02]  /*9b10*/  SYNCS.PHASECHK.TRANS64.TRYWAIT P0, [R6+URZ], R5 ;  /* 0x00000005060075a7 */ /* 0x0022a4000800017f */
[----:B--2---:R-:W-:Y:S05]  /*9b20*/  @!P0 NANOSLEEP.SYNCS 0x989680 ;  /* 0x009896800000895d */ /* 0x004fea0003900000 */
[----:B------:R-:W2:Y:S02]  /*9b30*/  @!P0 SYNCS.PHASECHK.TRANS64 P0, [R6+URZ], R5 ;  /* 0x00000005060085a7 */ /* 0x000ea4000800007f */
[----:B--2---:R-:W-:Y:S05]  /*9b40*/  @!P0 BRA `(.L_x_2884) ;  /* 0xfffffffc00f08947 */ /* 0x004fea000383ffff */
[----:B------:R-:W-:Y:S05]  /*9b50*/  BRA `(.L_x_2918) ;  /* 0xfffffff400fc7947 */ /* 0x000fea000383ffff */
.L_x_2885:
[----:B--2---:R2:W3:Y:S02]  /*9b60*/  SYNCS.PHASECHK.TRANS64.TRYWAIT P0, [R3+URZ], R2 ;  /* 0x00000002030075a7 */ /* 0x0044e4000800017f */
[----:B---3--:R-:W-:Y:S05]  /*9b70*/  @!P0 NANOSLEEP.SYNCS 0x989680 ;  /* 0x009896800000895d */ /* 0x008fea0003900000 */
[----:B------:R-:W3:Y:S02]  /*9b80*/  @!P0 SYNCS.PHASECHK.TRANS64 P0, [R3+URZ], R2 ;  /* 0x00000002030085a7 */ /* 0x000ee4000800007f */
[----:B---3--:R-:W-:Y:S05]  /*9b90*/  @!P0 BRA `(.L_x_2885) ;  /* 0xfffffffc00f08947 */ /* 0x008fea000383ffff */
[----:B------:R-:W-:Y:S05]  /*9ba0*/  BRA `(.L_x_2919) ;  /* 0xfffffff400f07947 */ /* 0x000fea000383ffff */
.L_x_2887:
[----:B--2---:R2:W3:Y:S02]  /*9bb0*/  SYNCS.PHASECHK.TRANS64.TRYWAIT P0, [R0+URZ], R5 ;  /* 0x00000005000075a7 */ /* 0x0044e4000800017f */
[----:B---3--:R-:W-:Y:S05]  /*9bc0*/  @!P0 NANOSLEEP.SYNCS 0x989680 ;  /* 0x009896800000895d */ /* 0x008fea0003900000 */
[----:B------:R-:W3:Y:S02]  /*9bd0*/  @!P0 SYNCS.PHASECHK.TRANS64 P0, [R0+URZ], R5 ;  /* 0x00000005000085a7 */ /* 0x000ee4000800007f */
[----:B---3--:R-:W-:Y:S05]  /*9be0*/  @!P0 BRA `(.L_x_2887) ;  /* 0xfffffffc00f08947 */ /* 0x008fea000383ffff */
[----:B------:R-:W-:Y:S05]  /*9bf0*/  BRA `(.L_x_2920) ;  /* 0xfffffff400f47947 */ /* 0x000fea000383ffff */
.L_x_2921:
        /* <DEDUP_REMOVED lines=16> */
.L_x_3672:


//--------------------- .text._ZN7cutlass13device_kernelIN5flash22FlashAttnBwdPreprocessIN4cute5tupleIJNS3_1CILi64EEENS5_ILi128EEEEEENS_10bfloat16_tEfNS_4arch4Sm90ELb1ELb0EEEEEvNT_6ParamsE --------------------------
	.section	.text._ZN7cutlass13device_kernelIN5flash22FlashAttnBwdPreprocessIN4cute5tupleIJNS3_1CILi64EEENS5_ILi128EEEEEENS_10bfloat16_tEfNS_4arch4Sm90ELb1ELb0EEEEEvNT_6ParamsE,"ax",@progbits
	.align	128
.text._ZN7cutlass13device_kernelIN5flash22FlashAttnBwdPreprocessIN4cute5tupleIJNS3_1CILi64EEENS5_ILi128EEEEEENS_10bfloat16_tEfNS_4arch4Sm90ELb1ELb0EEEEEvNT_6ParamsE:
        .type           _ZN7cutlass13device_kernelIN5flash22FlashAttnBwdPreprocessIN4cute5tupleIJNS3_1CILi64EEENS5_ILi128EEEEEENS_10bfloat16_tEfNS_4arch4Sm90ELb1ELb0EEEEEvNT_6ParamsE,@function
        .size           _ZN7cutlass13device_kernelIN5flash22FlashAttnBwdPreprocessIN4cute5tupleIJNS3_1CILi64EEENS5_ILi128EEEEEENS_10bfloat16_tEfNS_4arch4Sm90ELb1ELb0EEEEEvNT_6ParamsE,(.L_x_3673 - _ZN7cutlass13device_kernelIN5flash22FlashAttnBwdPreprocessIN4cute5tupleIJNS3_1CILi64EEENS5_ILi128EEEEEENS_10bfloat16_tEfNS_4arch4Sm90ELb1ELb0EEEEEvNT_6ParamsE)
        .other          _ZN7cutlass13device_kernelIN5flash22FlashAttnBwdPreprocessIN4cute5tupleIJNS3_1CILi64EEENS5_ILi128EEEEEENS_10bfloat16_tEfNS_4arch4Sm90ELb1ELb0EEEEEvNT_6ParamsE,@"STO_CUDA_ENTRY STV_DEFAULT"
_ZN7cutlass13device_kernelIN5flash22FlashAttnBwdPreprocessIN4cute5tupleIJNS3_1CILi64EEENS5_ILi128EEEEEENS_10bfloat16_tEfNS_4arch4Sm90ELb1ELb0EEEEEvNT_6ParamsE:
[----:B------:R-:W-:Y:S01]  /*0000*/  LDC R1, c[0x0][0x28] ;  /* 0x00000a00ff017b82 */ /* 0x000fe20000000800 */
[----:B------:R-:W0:Y:S07]  /*0010*/  S2R R0, SR_TID.X ;  /* 0x0000000000007919 */ /* 0x000e2e0000002100 */
[----:B------:R-:W1:Y:S01]  /*0020*/  S2UR UR8, SR_CTAID.Y ;  /* 0x00000000000879c3 */ /* 0x000e620000002600 */
[----:B------:R-:W-:Y:S01]  /*0030*/  ULDC UR4, c[0x0][0x218] ;  /* 0x0000860000047ab9 */ /* 0x000fe20000000800 */
[----:B------:R-:W-:Y:S01]  /*0040*/  ULDC UR5, c[0x0][0x21c] ;  /* 0x0000870000057ab9 */ /* 0x000fe20000000800 */
[----:B------:R-:W2:Y:S01]  /*0050*/  S2R R2, SR_CTAID.X ;  /* 0x0000000000027919 */ /* 0x000ea20000002500 */
[----:B------:R-:W-:-:S04]  /*0060*/  ULDC.64 UR6, c[0x0][0x208] ;  /* 0x0000820000067ab9 */ /* 0x000fc80000000a00 */
[----:B------:R-:W3:Y:S08]  /*0070*/  LDC.64 R10, c[0x0][0x230] ;  /* 0x00008c00ff0a7b82 */ /* 0x000ef00000000a00 */
[----:B------:R-:W4:Y:S08]  /*0080*/  S2UR UR9, SR_CTAID.Z ;  /* 0x00000000000979c3 */ /* 0x000f300000002700 */
[----:B------:R-:W4:Y:S01]  /*0090*/  LDC.64 R18, c[0x0][0x250] ;  /* 0x00009400ff127b82 */ /* 0x000f220000000a00 */
[----:B-1----:R-:W-:Y:S01]  /*00a0*/  USHF.R.S32.HI UR10, URZ, 0x1f, UR8 ;  /* 0x0000001f3f0a7899 */ /* 0x002fe20008011408 */
[----:B0-----:R-:W-:-:S06]  /*00b0*/  SHF.R.S32.HI R3, RZ, 0x1f, R0 ;  /* 0x0000001fff037819 */ /* 0x001fcc0000011400 */
[----:B------:R-:W0:Y:S01]  /*00c0*/  LDC.64 R40, c[0x0][0x238] ;  /* 0x00008e00ff287b82 */ /* 0x000e220000000a00 */
[----:B---3--:R-:W-:Y:S01]  /*00d0*/  IMAD R4, R10, UR10, RZ ;  /* 0x0000000a0a047c24 */ /* 0x008fe2000f8e02ff */
[----:B------:R-:W-:Y:S01]  /*00e0*/  LEA.HI R46, R3, R0, RZ, 0x4 ;  /* 0x00000000032e7211 */ /* 0x000fe200078f20ff */
[----:B--2---:R-:W-:Y:S02]  /*00f0*/  IMAD.SHL.U32 R44, R2, 0x40, RZ ;  /* 0x00000040022c7824 */ /* 0x004fe400078e00ff */
[----:B------:R-:W-:Y:S01]  /*0100*/  IMAD R11, R11, UR8, R4 ;  /* 0x000000080b0b7c24 */ /* 0x000fe2000f8e0204 */
[----:B------:R-:W-:Y:S02]  /*0110*/  LOP3.LUT R5, R46, 0xfffffff0, RZ, 0xc0, !PT ;  /* 0xfffffff02e057812 */ /* 0x000fe400078ec0ff */
[----:B------:R-:W1:Y:S01]  /*0120*/  LDC.64 R42, c[0x0][0x258] ;  /* 0x00009600ff2a7b82 */ /* 0x000e620000000a00 */
[----:B------:R-:W-:Y:S01]  /*0130*/  IADD3 R3, -R44, UR4, RZ ;  /* 0x000000042c037c10 */ /* 0x000fe2000fffe1ff */
[----:B----4-:R-:W-:Y:S01]  /*0140*/  USHF.R.S32.HI UR11, URZ, 0x1f, UR9 ;  /* 0x0000001f3f0b7899 */ /* 0x010fe20008011409 */
[----:B------:R-:W-:Y:S01]  /*0150*/  SHF.R.S32.HI R46, RZ, 0x4, R46 ;  /* 0x00000004ff2e7819 */ /* 0x000fe2000001142e */
[----:B------:R-:W-:-:S03]  /*0160*/  IMAD.IADD R5, R0, 0x1, -R5 ;  /* 0x0000000100057824 */ /* 0x000fc600078e0a05 */
[C---:B------:R-:W-:Y:S01]  /*0170*/  ISETP.GE.AND P1, PT, R46.reuse, R3, PT ;  /* 0x000000032e00720c */ /* 0x040fe20003f26270 */
[----:B------:R-:W-:Y:S01]  /*0180*/  VIADD R4, R46, 0x10 ;  /* 0x000000102e047836 */ /* 0x000fe20000000000 */
[----:B------:R-:W-:Y:S01]  /*0190*/  SHF.L.U32 R8, R5, 0x3, RZ ;  /* 0x0000000305087819 */ /* 0x000fe200000006ff */
[----:B------:R-:W-:Y:S01]  /*01a0*/  IMAD R16, R18, UR10, RZ ;  /* 0x0000000a12107c24 */ /* 0x000fe2000f8e02ff */
[--C-:B------:R-:W-:Y:S02]  /*01b0*/  SHF.R.S32.HI R47, RZ, 0x1f, R46.reuse ;  /* 0x0000001fff2f7819 */ /* 0x100fe4000001142e */
[C---:B------:R-:W-:Y:S02]  /*01c0*/  ISETP.LT.AND P3, PT, R8.reuse, UR5, !P1 ;  /* 0x0000000508007c0c */ /* 0x040fe4000cf61270 */
[----:B------:R-:W-:Y:S01]  /*01d0*/  ISETP.GE.AND P0, PT, R8, UR5, PT ;  /* 0x0000000508007c0c */ /* 0x000fe2000bf06270 */
[----:B------:R-:W-:Y:S01]  /*01e0*/  IMAD.WIDE R48, R2, 0x40, R46 ;  /* 0x0000004002307825 */ /* 0x000fe200078e022e */
[----:B------:R-:W-:-:S02]  /*01f0*/  SHF.R.S32.HI R9, RZ, 0x1f, R8 ;  /* 0x0000001fff097819 */ /* 0x000fc40000011408 */
[----:B------:R-:W-:Y:S01]  /*0200*/  ISETP.LT.AND P2, PT, R4, R3, !P0 ;  /* 0x000000030400720c */ /* 0x000fe20004741270 */
[----:B------:R-:W-:-:S06]  /*0210*/  IMAD.WIDE.U32 R6, R10, UR8, R8 ;  /* 0x000000080a067c25 */ /* 0x000fcc000f8e0008 */
[----:B------:R-:W2:Y:S01]  /*0220*/  @P3 LDC.64 R14, c[0x0][0x228] ;  /* 0x00008a00ff0e3b82 */ /* 0x000ea20000000a00 */
[----:B0-----:R-:W-:Y:S02]  /*0230*/  IMAD R10, R40, UR11, RZ ;  /* 0x0000000b280a7c24 */ /* 0x001fe4000f8e02ff */
[----:B------:R-:W-:Y:S02]  /*0240*/  IMAD.IADD R7, R7, 0x1, R11 ;  /* 0x0000000107077824 */ /* 0x000fe400078e020b */
[----:B------:R-:W-:Y:S01]  /*0250*/  IMAD R11, R19, UR8, R16 ;  /* 0x00000008130b7c24 */ /* 0x000fe2000f8e0210 */
[----:B------:R-:W-:Y:S01]  /*0260*/  @P2 IADD3 R29, P4, R48, 0x10, RZ ;  /* 0x00000010301d2810 */ /* 0x000fe20007f9e0ff */
[----:B------:R-:W-:Y:S01]  /*0270*/  IMAD.WIDE.U32 R8, R18, UR8, R8 ;  /* 0x0000000812087c25 */ /* 0x000fe2000f8e0008 */
[----:B------:R-:W0:Y:S03]  /*0280*/  @P3 LDC.64 R12, c[0x0][0x248] ;  /* 0x00009200ff0c3b82 */ /* 0x000e260000000a00 */
[----:B------:R-:W-:Y:S01]  /*0290*/  IMAD R17, R41, UR9, R10 ;  /* 0x0000000929117c24 */ /* 0x000fe2000f8e020a */
[----:B------:R-:W-:Y:S01]  /*02a0*/  IADD3 R9, R9, R11, RZ ;  /* 0x0000000b09097210 */ /* 0x000fe20007ffe0ff */
[----:B------:R-:W-:-:S03]  /*02b0*/  IMAD.WIDE.U32 R40, R40, UR9, R6 ;  /* 0x0000000928287c25 */ /* 0x000fc6000f8e0006 */
[----:B------:R-:W3:Y:S01]  /*02c0*/  @P2 LDC.64 R6, c[0x0][0x228] ;  /* 0x00008a00ff062b82 */ /* 0x000ee20000000a00 */
[----:B-1----:R-:W-:Y:S02]  /*02d0*/  IMAD R16, R42, UR11, RZ ;  /* 0x0000000b2a107c24 */ /* 0x002fe4000f8e02ff */
[----:B------:R-:W-:Y:S01]  /*02e0*/  IMAD.IADD R41, R41, 0x1, R17 ;  /* 0x0000000129297824 */ /* 0x000fe200078e0211 */
[----:B------:R-:W-:Y:S01]  /*02f0*/  @P2 IADD3 R17, P5, R48, 0x10, RZ ;  /* 0x0000001030112810 */ /* 0x000fe20007fbe0ff */
[----:B------:R-:W-:Y:S02]  /*0300*/  IMAD R19, R43, UR9, R16 ;  /* 0x000000092b137c24 */ /* 0x000fe4000f8e0210 */
[----:B------:R-:W-:Y:S01]  /*0310*/  IMAD.WIDE.U32 R42, R42, UR9, R8 ;  /* 0x000000092a2a7c25 */ /* 0x000fe2000f8e0008 */
[----:B------:R-:W1:Y:S03]  /*0320*/  @P3 LDC.64 R10, c[0x0][0x240] ;  /* 0x00009000ff0a3b82 */ /* 0x000e660000000a00 */
[----:B--2---:R-:W-:-:S02]  /*0330*/  @P3 IMAD R16, R49, R14, RZ ;  /* 0x0000000e31103224 */ /* 0x004fc400078e02ff */
[----:B------:R-:W-:Y:S01]  /*0340*/  IMAD.IADD R43, R43, 0x1, R19 ;  /* 0x000000012b2b7824 */ /* 0x000fe200078e0213 */
[----:B------:R-:W-:Y:S01]  /*0350*/  @P2 IADD3.X R19, RZ, R49, RZ, P5, !PT ;  /* 0x00000031ff132210 */ /* 0x000fe20002ffe4ff */
[C---:B------:R-:W-:Y:S01]  /*0360*/  @P3 IMAD R23, R48.reuse, R15, R16 ;  /* 0x0000000f30173224 */ /* 0x040fe200078e0210 */
[----:B------:R-:W2:Y:S01]  /*0370*/  @P3 LDC.64 R20, c[0x0][0x210] ;  /* 0x00008400ff143b82 */ /* 0x000ea20000000a00 */
[----:B0-----:R-:W-:Y:S02]  /*0380*/  @P3 IMAD R16, R49, R12, RZ ;  /* 0x0000000c31103224 */ /* 0x001fe400078e02ff */
[----:B------:R-:W-:-:S04]  /*0390*/  @P3 IMAD.WIDE.U32 R14, R48, R14, R40 ;  /* 0x0000000e300e3225 */ /* 0x000fc800078e0028 */
[C---:B------:R-:W-:Y:S01]  /*03a0*/  @P3 IMAD R25, R48.reuse, R13, R16 ;  /* 0x0000000d30193224 */ /* 0x040fe200078e0210 */
[----:B------:R-:W0:Y:S01]  /*03b0*/  @P2 LDC.64 R8, c[0x0][0x248] ;  /* 0x00009200ff082b82 */ /* 0x000e220000000a00 */
[----:B------:R-:W-:-:S04]  /*03c0*/  @P3 IMAD.WIDE.U32 R12, R48, R12, R42 ;  /* 0x0000000c300c3225 */ /* 0x000fc800078e002a */
[----:B------:R-:W-:Y:S01]  /*03d0*/  @P3 IMAD.IADD R13, R13, 0x1, R25 ;  /* 0x000000010d0d3824 */ /* 0x000fe200078e0219 */
[----:B------:R-:W-:Y:S01]  /*03e0*/  @P2 MOV R25, R43 ;  /* 0x0000002b00192202 */ /* 0x000fe20000000f00 */
[----:B---3--:R-:W-:Y:S01]  /*03f0*/  @P2 IMAD R16, R19, R6, RZ ;  /* 0x0000000613102224 */ /* 0x008fe200078e02ff */
[C---:B-1----:R-:W-:Y:S01]  /*0400*/  @P3 LEA R10, P6, R12.reuse, R10, 0x1 ;  /* 0x0000000a0c0a3211 */ /* 0x042fe200078c08ff */
[----:B------:R-:W-:Y:S01]  /*0410*/  @P3 IMAD.IADD R15, R15, 0x1, R23 ;  /* 0x000000010f0f3824 */ /* 0x000fe200078e0217 */
[----:B------:R-:W-:Y:S01]  /*0420*/  @P2 IADD3.X R19, RZ, R49, RZ, P4, !PT ;  /* 0x00000031ff132210 */ /* 0x000fe200027fe4ff */
[----:B------:R-:W-:Y:S01]  /*0430*/  @P2 IMAD.MOV.U32 R22, RZ, RZ, R40 ;  /* 0x000000ffff162224 */ /* 0x000fe200078e0028 */
[----:B------:R-:W-:Y:S01]  /*0440*/  @P3 LEA.HI.X R11, R12, R11, R13, 0x1, P6 ;  /* 0x0000000b0c0b3211 */ /* 0x000fe200030f0c0d */
[----:B------:R-:W-:Y:S01]  /*0450*/  @P2 IMAD R7, R17, R7, R16 ;  /* 0x0000000711072224 */ /* 0x000fe200078e0210 */
[----:B------:R-:W-:Y:S01]  /*0460*/  @P2 MOV R23, R41 ;  /* 0x0000002900172202 */ /* 0x000fe20000000f00 */
[----:B------:R-:W1:Y:S01]  /*0470*/  @P2 LDC.64 R52, c[0x0][0x210] ;  /* 0x00008400ff342b82 */ /* 0x000e620000000a00 */
[----:B--2---:R-:W-:Y:S01]  /*0480*/  @P3 LEA R20, P5, R14, R20, 0x1 ;  /* 0x000000140e143211 */ /* 0x004fe200078a08ff */
[----:B------:R-:W-:-:S02]  /*0490*/  @P2 IMAD.MOV.U32 R24, RZ, RZ, R42 ;  /* 0x000000ffff182224 */ /* 0x000fc400078e002a */
[----:B------:R-:W-:Y:S01]  /*04a0*/  @P2 IMAD.WIDE.U32 R22, R17, R6, R22 ;  /* 0x0000000611162225 */ /* 0x000fe200078e0016 */
[----:B------:R-:W-:Y:S02]  /*04b0*/  @P3 LEA.HI.X R21, R14, R21, R15, 0x1, P5 ;  /* 0x000000150e153211 */ /* 0x000fe400028f0c0f */
[----:B------:R-:W-:Y:S02]  /*04c0*/  CS2R R14, SRZ ;  /* 0x00000000000e7805 */ /* 0x000fe4000001ff00 */
[----:B------:R-:W-:Y:S01]  /*04d0*/  CS2R R16, SRZ ;  /* 0x0000000000107805 */ /* 0x000fe2000001ff00 */
[----:B------:R-:W2:Y:S01]  /*04e0*/  @P2 LDC.64 R56, c[0x0][0x240] ;  /* 0x00009000ff382b82 */ /* 0x000ea20000000a00 */
[-C--:B0-----:R-:W-:Y:S01]  /*04f0*/  @P2 IMAD R12, R19, R8.reuse, RZ ;  /* 0x00000008130c2224 */ /* 0x081fe200078e02ff */
[----:B------:R-:W-:Y:S01]  /*0500*/  CS2R R18, SRZ ;  /* 0x0000000000127805 */ /* 0x000fe2000001ff00 */
[----:B------:R-:W-:-:S04]  /*0510*/  @P2 IMAD.WIDE.U32 R24, R29, R8, R24 ;  /* 0x000000081d182225 */ /* 0x000fc800078e0018 */
[----:B------:R-:W-:Y:S01]  /*0520*/  @P2 IMAD R27, R29, R9, R12 ;  /* 0x000000091d1b2224 */ /* 0x000fe200078e020c */
[----:B------:R-:W-:Y:S01]  /*0530*/  CS2R R12, SRZ ;  /* 0x00000000000c7805 */ /* 0x000fe2000001ff00 */
[----:B------:R-:W-:Y:S01]  /*0540*/  VIADD R6, R46, 0x20 ;  /* 0x000000202e067836 */ /* 0x000fe20000000000 */
[----:B------:R-:W3:Y:S04]  /*0550*/  @P3 LDG.E.128 R16, desc[UR6][R10.64] ;  /* 0x000000060a103981 */ /* 0x000ee8000c1e1d00 */
[----:B------:R0:W4:Y:S01]  /*0560*/  @P3 LDG.E.128 R12, desc[UR6][R20.64] ;  /* 0x00000006140c3981 */ /* 0x000122000c1e1d00 */
[----:B------:R-:W-:Y:S01]  /*0570*/  ISETP.LT.AND P3, PT, R6, R3, !P0 ;  /* 0x000000030600720c */ /* 0x000fe20004761270 */
[----:B------:R-:W-:Y:S01]  /*0580*/  @P2 IMAD.IADD R9, R23, 0x1, R7 ;  /* 0x0000000117092824 */ /* 0x000fe200078e0207 */
[----:B------:R-:W-:-:S02]  /*0590*/  IADD3 R8, R46, 0x30, RZ ;  /* 0x000000302e087810 */ /* 0x000fc40007ffe0ff */
[----:B-1----:R-:W-:Y:S02]  /*05a0*/  @P2 LEA R52, P4, R22, R52, 0x1 ;  /* 0x0000003416342211 */ /* 0x002fe400078808ff */
[----:B------:R-:W-:Y:S02]  /*05b0*/  @P2 IADD3 R7, R25, R27, RZ ;  /* 0x0000001b19072210 */ /* 0x000fe40007ffe0ff */
[----:B--2---:R-:W-:-:S05]  /*05c0*/  @P2 LEA R56, P5, R24, R56, 0x1 ;  /* 0x0000003818382211 */ /* 0x004fca00078a08ff */
[----:B------:R-:W1:Y:S01]  /*05d0*/  @P3 LDC.64 R34, c[0x0][0x228] ;  /* 0x00008a00ff223b82 */ /* 0x000e620000000a00 */
[----:B------:R-:W-:Y:S02]  /*05e0*/  ISETP.LT.AND P0, PT, R8, R3, !P0 ;  /* 0x000000030800720c */ /* 0x000fe40004701270 */
[----:B0-----:R-:W-:Y:S02]  /*05f0*/  CS2R R20, SRZ ;  /* 0x0000000000147805 */ /* 0x001fe4000001ff00 */
[----:B------:R-:W-:Y:S02]  /*0600*/  @P2 LEA.HI.X R53, R22, R53, R9, 0x1, P4 ;  /* 0x0000003516352211 */ /* 0x000fe400020f0c09 */
[----:B------:R-:W-:Y:S02]  /*0610*/  CS2R R22, SRZ ;  /* 0x0000000000167805 */ /* 0x000fe4000001ff00 */
[----:B------:R-:W-:Y:S02]  /*0620*/  @P2 LEA.HI.X R57, R24, R57, R7, 0x1, P5 ;  /* 0x0000003918392211 */ /* 0x000fe400028f0c07 */
[----:B------:R-:W-:-:S02]  /*0630*/  CS2R R24, SRZ ;  /* 0x0000000000187805 */ /* 0x000fc4000001ff00 */
[----:B------:R-:W-:Y:S01]  /*0640*/  CS2R R26, SRZ ;  /* 0x00000000001a7805 */ /* 0x000fe2000001ff00 */
[----:B------:R-:W0:Y:S01]  /*0650*/  @P3 LDC.64 R36, c[0x0][0x248] ;  /* 0x00009200ff243b82 */ /* 0x000e220000000a00 */
[----:B------:R2:W4:Y:S04]  /*0660*/  @P2 LDG.E.128 R20, desc[UR6][R52.64] ;  /* 0x0000000634142981 */ /* 0x000528000c1e1d00 */
[----:B------:R1:W4:Y:S01]  /*0670*/  @P2 LDG.E.128 R24, desc[UR6][R56.64] ;  /* 0x0000000638182981 */ /* 0x000322000c1e1d00 */
[C---:B------:R-:W-:Y:S02]  /*0680*/  @P3 IADD3 R55, P2, R48.reuse, 0x20, RZ ;  /* 0x0000002030373810 */ /* 0x040fe40007f5e0ff */
[----:B------:R-:W0:Y:S01]  /*0690*/  @P0 LDC.64 R38, c[0x0][0x228] ;  /* 0x00008a00ff260b82 */ /* 0x000e220000000a00 */
[----:B------:R-:W-:-:S02]  /*06a0*/  @P0 IADD3 R51, P4, R48, 0x30, RZ ;  /* 0x0000003030330810 */ /* 0x000fc40007f9e0ff */
[C---:B------:R-:W-:Y:S01]  /*06b0*/  @P3 IADD3 R50, P5, R48.reuse, 0x20, RZ ;  /* 0x0000002030323810 */ /* 0x040fe20007fbe0ff */
[--C-:B------:R-:W-:Y:S01]  /*06c0*/  @P3 IMAD.X R59, RZ, RZ, R49.reuse, P2 ;  /* 0x000000ffff3b3224 */ /* 0x100fe200010e0631 */
[----:B------:R-:W-:Y:S01]  /*06d0*/  @P0 IADD3 R7, P6, R48, 0x30, RZ ;  /* 0x0000003030070810 */ /* 0x000fe20007fde0ff */
[----:B--2---:R-:W-:Y:S01]  /*06e0*/  @P0 IMAD.X R53, RZ, RZ, R49, P4 ;  /* 0x000000ffff350224 */ /* 0x004fe200020e0631 */
[-C--:B------:R-:W-:Y:S01]  /*06f0*/  @P3 IADD3.X R61, RZ, R49.reuse, RZ, P5, !PT ;  /* 0x00000031ff3d3210 */ /* 0x080fe20002ffe4ff */
[----:B-1----:R-:W-:Y:S01]  /*0700*/  @P3 IMAD R54, R59, R34, RZ ;  /* 0x000000223b363224 */ /* 0x002fe200078e02ff */
[----:B------:R-:W-:Y:S01]  /*0710*/  @P0 IADD3.X R9, RZ, R49, RZ, P6, !PT ;  /* 0x00000031ff090210 */ /* 0x000fe200037fe4ff */
[----:B------:R-:W1:Y:S01]  /*0720*/  @P3 LDC.64 R10, c[0x0][0x210] ;  /* 0x00008400ff0a3b82 */ /* 0x000e620000000a00 */
[----:B------:R-:W-:Y:S01]  /*0730*/  @P3 MOV R49, R41 ;  /* 0x0000002900313202 */ /* 0x000fe20000000f00 */
[----:B------:R-:W-:Y:S02]  /*0740*/  @P3 IMAD.MOV.U32 R48, RZ, RZ, R40 ;  /* 0x000000ffff303224 */ /* 0x000fe400078e0028 */
[----:B------:R-:W-:-:S04]  /*0750*/  @P3 IMAD R57, R55, R35, R54 ;  /* 0x0000002337393224 */ /* 0x000fc800078e0236 */
[----:B------:R-:W2:Y:S01]  /*0760*/  @P0 LDC.64 R28, c[0x0][0x210] ;  /* 0x00008400ff1c0b82 */ /* 0x000ea20000000a00 */
[----:B------:R-:W-:Y:S01]  /*0770*/  @P3 IMAD.WIDE.U32 R34, R55, R34, R48 ;  /* 0x0000002237223225 */ /* 0x000fe200078e0030 */
[----:B------:R-:W-:-:S06]  /*0780*/  @P3 MOV R49, R43 ;  /* 0x0000002b00313202 */ /* 0x000fcc0000000f00 */
[----:B------:R-:W2:Y:S01]  /*0790*/  @P0 LDC.64 R32, c[0x0][0x248] ;  /* 0x00009200ff200b82 */ /* 0x000ea20000000a00 */
[----:B0-----:R-:W-:Y:S02]  /*07a0*/  @P3 IMAD R52, R61, R36, RZ ;  /* 0x000000243d343224 */ /* 0x001fe400078e02ff */
[----:B------:R-:W-:Y:S02]  /*07b0*/  @P3 IMAD.MOV.U32 R48, RZ, RZ, R42 ;  /* 0x000000ffff303224 */ /* 0x000fe400078e002a */
[----:B------:R-:W-:-:S03]  /*07c0*/  @P3 IMAD R55, R50, R37, R52 ;  /* 0x0000002532373224 */ /* 0x000fc600078e0234 */
[----:B------:R-:W0:Y:S01]  /*07d0*/  @P3 LDC.64 R30, c[0x0][0x240] ;  /* 0x00009000ff1e3b82 */ /* 0x000e220000000a00 */
[----:B------:R-:W-:-:S07]  /*07e0*/  @P3 IMAD.WIDE.U32 R48, R50, R36, R48 ;  /* 0x0000002432303225 */ /* 0x000fce00078e0030 */
[----:B------:R-:W0:Y:S01]  /*07f0*/  @P0 LDC.64 R36, c[0x0][0x240] ;  /* 0x00009000ff240b82 */ /* 0x000e220000000a00 */
[-C--:B------:R-:W-:Y:S02]  /*0800*/  @P0 IMAD R52, R53, R38.reuse, RZ ;  /* 0x0000002635340224 */ /* 0x080fe400078e02ff */
[----:B------:R-:W-:-:S04]  /*0810*/  @P0 IMAD.WIDE.U32 R40, R51, R38, R40 ;  /* 0x0000002633280225 */ /* 0x000fc800078e0028 */
[----:B------:R-:W-:Y:S01]  /*0820*/  @P0 IMAD R39, R51, R39, R52 ;  /* 0x0000002733270224 */ /* 0x000fe200078e0234 */
[----:B-1----:R-:W-:Y:S02]  /*0830*/  @P3 LEA R52, P2, R34, R10, 0x1 ;  /* 0x0000000a22343211 */ /* 0x002fe400078408ff */
[----:B--2---:R-:W-:Y:S01]  /*0840*/  @P0 LEA R10, P4, R40, R28, 0x1 ;  /* 0x0000001c280a0211 */ /* 0x004fe200078808ff */
[-C--:B------:R-:W-:Y:S02]  /*0850*/  @P0 IMAD R28, R9, R32.reuse, RZ ;  /* 0x00000020091c0224 */ /* 0x080fe400078e02ff */
[----:B------:R-:W-:Y:S02]  /*0860*/  @P3 IMAD.IADD R57, R35, 0x1, R57 ;  /* 0x0000000123393824 */ /* 0x000fe400078e0239 */
[C---:B------:R-:W-:Y:S02]  /*0870*/  @P0 IMAD R9, R7.reuse, R33, R28 ;  /* 0x0000002107090224 */ /* 0x040fe400078e021c */
[----:B------:R-:W-:Y:S01]  /*0880*/  @P0 IMAD.WIDE.U32 R42, R7, R32, R42 ;  /* 0x00000020072a0225 */ /* 0x000fe200078e002a */
[----:B------:R-:W-:-:S02]  /*0890*/  @P3 IADD3 R55, R49, R55, RZ ;  /* 0x0000003731373210 */ /* 0x000fc40007ffe0ff */
[----:B0-----:R-:W-:Y:S01]  /*08a0*/  @P3 LEA R50, P5, R48, R30, 0x1 ;  /* 0x0000001e30323211 */ /* 0x001fe200078a08ff */
[----:B------:R-:W-:Y:S01]  /*08b0*/  @P0 IMAD.IADD R39, R41, 0x1, R39 ;  /* 0x0000000129270824 */ /* 0x000fe200078e0227 */
[----:B------:R-:W-:Y:S02]  /*08c0*/  @P3 LEA.HI.X R53, R34, R11, R57, 0x1, P2 ;  /* 0x0000000b22353211 */ /* 0x000fe400010f0c39 */
[----:B------:R-:W-:Y:S02]  /*08d0*/  @P0 IADD3 R7, R43, R9, RZ ;  /* 0x000000092b070210 */ /* 0x000fe40007ffe0ff */
[----:B------:R-:W-:Y:S02]  /*08e0*/  @P0 LEA R54, P2, R42, R36, 0x1 ;  /* 0x000000242a360211 */ /* 0x000fe400078408ff */
[----:B------:R-:W-:Y:S02]  /*08f0*/  @P0 LEA.HI.X R11, R40, R29, R39, 0x1, P4 ;  /* 0x0000001d280b0211 */ /* 0x000fe400020f0c27 */
[----:B------:R-:W-:-:S02]  /*0900*/  CS2R R28, SRZ ;  /* 0x00000000001c7805 */ /* 0x000fc4000001ff00 */
[----:B------:R-:W-:Y:S02]  /*0910*/  @P3 LEA.HI.X R51, R48, R31, R55, 0x1, P5 ;  /* 0x0000001f30333211 */ /* 0x000fe400028f0c37 */
[----:B------:R-:W-:Y:S02]  /*0920*/  CS2R R30, SRZ ;  /* 0x00000000001e7805 */ /* 0x000fe4000001ff00 */
[----:B------:R-:W-:Y:S02]  /*0930*/  CS2R R32, SRZ ;  /* 0x0000000000207805 */ /* 0x000fe4000001ff00 */
[----:B------:R-:W-:Y:S02]  /*0940*/  CS2R R34, SRZ ;  /* 0x0000000000227805 */ /* 0x000fe4000001ff00 */
[----:B------:R-:W-:Y:S02]  /*0950*/  @P0 LEA.HI.X R55, R42, R37, R7, 0x1, P2 ;  /* 0x000000252a370211 */ /* 0x000fe400010f0c07 */
[----:B------:R-:W-:-:S02]  /*0960*/  CS2R R36, SRZ ;  /* 0x0000000000247805 */ /* 0x000fc4000001ff00 */
[----:B------:R-:W-:Y:S02]  /*0970*/  CS2R R38, SRZ ;  /* 0x0000000000267805 */ /* 0x000fe4000001ff00 */
[----:B------:R-:W-:Y:S02]  /*0980*/  CS2R R40, SRZ ;  /* 0x0000000000287805 */ /* 0x000fe4000001ff00 */
[----:B------:R-:W-:Y:S01]  /*0990*/  CS2R R42, SRZ ;  /* 0x00000000002a7805 */ /* 0x000fe2000001ff00 */
[----:B------:R-:W2:Y:S04]  /*09a0*/  @P3 LDG.E.128 R28, desc[UR6][R52.64] ;  /* 0x00000006341c3981 */ /* 0x000ea8000c1e1d00 */
[----:B------:R-:W2:Y:S04]  /*09b0*/  @P3 LDG.E.128 R32, desc[UR6][R50.64] ;  /* 0x0000000632203981 */ /* 0x000ea8000c1e1d00 */
[----:B------:R-:W2:Y:S04]  /*09c0*/  @P0 LDG.E.128 R36, desc[UR6][R10.64] ;  /* 0x000000060a240981 */ /* 0x000ea8000c1e1d00 */
[----:B------:R0:W2:Y:S01]  /*09d0*/  @P0 LDG.E.128 R40, desc[UR6][R54.64] ;  /* 0x0000000636280981 */ /* 0x0000a2000c1e1d00 */
[----:B------:R-:W-:-:S04]  /*09e0*/  ISETP.GT.AND P0, PT, R0, 0x3f, PT ;  /* 0x0000003f0000780c */ /* 0x000fc80003f04270 */
[----:B------:R-:W-:-:S13]  /*09f0*/  ISETP.GE.OR P2, PT, R0, R3, P0 ;  /* 0x000000030000720c */ /* 0x000fda0000746670 */
[----:B0-----:R-:W-:Y:S02]  /*0a00*/  @!P2 SHF.R.S32.HI R55, RZ, 0x1f, R0 ;  /* 0x0000001fff37a819 */ /* 0x001fe40000011400 */
[----:B---3--:R-:W-:Y:S02]  /*0a10*/  LOP3.LUT R48, R16, 0xffff0000, RZ, 0xc0, !PT ;  /* 0xffff000010307812 */ /* 0x008fe400078ec0ff */
[C---:B----4-:R-:W-:Y:S01]  /*0a20*/  LOP3.LUT R7, R12.reuse, 0xffff0000, RZ, 0xc0, !PT ;  /* 0xffff00000c077812 */ /* 0x050fe200078ec0ff */
[----:B------:R-:W-:Y:S01]  /*0a30*/  IMAD.U32 R12, R12, 0x10000, RZ ;  /* 0x000100000c0c7824 */ /* 0x000fe200078e00ff */
[----:B------:R-:W-:-:S03]  /*0a40*/  SHF.L.U32 R9, R16, 0x10, RZ ;  /* 0x0000001010097819 */ /* 0x000fc600000006ff */
[----:B------:R-:W-:Y:S02]  /*0a50*/  FMUL.FTZ R51, R7, R48 ;  /* 0x0000003007337220 */ /* 0x000fe40000410000 */
[----:B------:R-:W0:Y:S01]  /*0a60*/  @!P2 LDC.64 R48, c[0x0][0x290] ;  /* 0x0000a400ff30ab82 */ /* 0x000e220000000a00 */
[----:B------:R-:W-:Y:S01]  /*0a70*/  SHF.L.U32 R10, R17, 0x10, RZ ;  /* 0x00000010110a7819 */ /* 0x000fe200000006ff */
[C---:B------:R-:W-:Y:S02]  /*0a80*/  IMAD.U32 R7, R13.reuse, 0x10000, RZ ;  /* 0x000100000d077824 */ /* 0x040fe400078e00ff */
[----:B------:R-:W-:Y:S01]  /*0a90*/  FFMA.FTZ R16, R12, R9, R51 ;  /* 0x000000090c107223 */ /* 0x000fe20000010033 */
[----:B------:R-:W-:Y:S02]  /*0aa0*/  LOP3.LUT R13, R13, 0xffff0000, RZ, 0xc0, !PT ;  /* 0xffff00000d0d7812 */ /* 0x000fe400078ec0ff */
[----:B------:R-:W-:Y:S01]  /*0ab0*/  LOP3.LUT R12, R17, 0xffff0000, RZ, 0xc0, !PT ;  /* 0xffff0000110c7812 */ /* 0x000fe200078ec0ff */
[----:B------:R-:W-:Y:S01]  /*0ac0*/  FFMA.FTZ R16, R7, R10, R16 ;  /* 0x0000000a07107223 */ /* 0x000fe20000010010 */
[----:B------:R-:W-:Y:S01]  /*0ad0*/  SHF.L.U32 R11, R18, 0x10, RZ ;  /* 0x00000010120b7819 */ /* 0x000fe200000006ff */
[----:B------:R-:W-:-:S02]  /*0ae0*/  IMAD.U32 R10, R14, 0x10000, RZ ;  /* 0x000100000e0a7824 */ /* 0x000fc400078e00ff */
[----:B------:R-:W-:Y:S01]  /*0af0*/  FFMA.FTZ R13, R13, R12, R16 ;  /* 0x0000000c0d0d7223 */ /* 0x000fe20000010010 */
[C---:B------:R-:W-:Y:S01]  /*0b00*/  IMAD.U32 R9, R15.reuse, 0x10000, RZ ;  /* 0x000100000f097824 */ /* 0x040fe200078e00ff */
[----:B------:R-:W-:Y:S02]  /*0b10*/  LOP3.LUT R7, R15, 0xffff0000, RZ, 0xc0, !PT ;  /* 0xffff00000f077812 */ /* 0x000fe400078ec0ff */
[----:B------:R-:W-:Y:S01]  /*0b20*/  FFMA.FTZ R51, R10, R11, R13 ;  /* 0x0000000b0a337223 */ /* 0x000fe2000001000d */
[----:B------:R-:W-:Y:S01]  /*0b30*/  LOP3.LUT R10, R20, 0xffff0000, RZ, 0xc0, !PT ;  /* 0xffff0000140a7812 */ /* 0x000fe200078ec0ff */
[----:B------:R-:W1:Y:S01]  /*0b40*/  @!P2 LDC.64 R12, c[0x0][0x298] ;  /* 0x0000a600ff0cab82 */ /* 0x000e620000000a00 */
[C---:B------:R-:W-:Y:S01]  /*0b50*/  LOP3.LUT R15, R24.reuse, 0xffff0000, RZ, 0xc0, !PT ;  /* 0xffff0000180f7812 */ /* 0x040fe200078ec0ff */
[----:B------:R-:W-:Y:S01]  /*0b60*/  IMAD.U32 R11, R24, 0x10000, RZ ;  /* 0x00010000180b7824 */ /* 0x000fe200078e00ff */
[----:B------:R-:W-:-:S03]  /*0b70*/  SHF.L.U32 R20, R20, 0x10, RZ ;  /* 0x0000001014147819 */ /* 0x000fc600000006ff */
[----:B------:R-:W-:Y:S01]  /*0b80*/  FMUL.FTZ R53, R10, R15 ;  /* 0x0000000f0a357220 */ /* 0x000fe20000410000 */
[----:B0-----:R-:W-:Y:S01]  /*0b90*/  @!P2 IMAD R10, R48, UR10, RZ ;  /* 0x0000000a300aac24 */ /* 0x001fe2000f8e02ff */
[----:B------:R-:W-:Y:S02]  /*0ba0*/  LOP3.LUT R16, R14, 0xffff0000, RZ, 0xc0, !PT ;  /* 0xffff00000e107812 */ /* 0x000fe400078ec0ff */
[----:B------:R-:W-:Y:S01]  /*0bb0*/  FFMA.FTZ R50, R20, R11, R53 ;  /* 0x0000000b14327223 */ /* 0x000fe20000010035 */
[----:B------:R-:W-:Y:S02]  /*0bc0*/  @!P2 IMAD R49, R49, UR8, R10 ;  /* 0x000000083131ac24 */ /* 0x000fe4000f8e020a */
[----:B------:R-:W0:Y:S01]  /*0bd0*/  @!P2 LDC.64 R10, c[0x0][0x288] ;  /* 0x0000a200ff0aab82 */ /* 0x000e220000000a00 */
[----:B------:R-:W-:Y:S02]  /*0be0*/  @!P2 IADD3 R14, P3, R44, R0, RZ ;  /* 0x000000002c0ea210 */ /* 0x000fe40007f7e0ff */
[----:B------:R-:W-:-:S02]  /*0bf0*/  LOP3.LUT R17, R18, 0xffff0000, RZ, 0xc0, !PT ;  /* 0xffff000012117812 */ /* 0x000fc400078ec0ff */
[----:B------:R-:W-:Y:S01]  /*0c00*/  @!P2 LEA.HI.X.SX32 R15, R44, R55, 0x1, P3 ;  /* 0x000000372c0fa211 */ /* 0x000fe200018f0eff */
[----:B------:R-:W-:Y:S02]  /*0c10*/  IMAD.U32 R18, R25, 0x10000, RZ ;  /* 0x0001000019127824 */ /* 0x000fe400078e00ff */
[----:B------:R-:W-:Y:S01]  /*0c20*/  FFMA.FTZ R16, R16, R17, R51 ;  /* 0x0000001110107223 */ /* 0x000fe20000010033 */
[----:B------:R-:W-:Y:S01]  /*0c30*/  SHF.L.U32 R17, R21, 0x10, RZ ;  /* 0x0000001015117819 */ /* 0x000fe200000006ff */
[----:B------:R-:W-:Y:S01]  /*0c40*/  @!P2 IMAD.WIDE.U32 R14, R48, UR8, R14 ;  /* 0x00000008300eac25 */ /* 0x000fe2000f8e000e */
[----:B------:R-:W-:Y:S02]  /*0c50*/  SHF.L.U32 R24, R19, 0x10, RZ ;  /* 0x0000001013187819 */ /* 0x000fe400000006ff */
[----:B------:R-:W-:Y:S01]  /*0c60*/  LOP3.LUT R21, R21, 0xffff0000, RZ, 0xc0, !PT ;  /* 0xffff000015157812 */ /* 0x000fe200078ec0ff */
[----:B-1----:R-:W-:Y:S01]  /*0c70*/  @!P2 IMAD R48, R12, UR11, RZ ;  /* 0x0000000b0c30ac24 */ /* 0x002fe2000f8e02ff */
[----:B------:R-:W-:Y:S01]  /*0c80*/  LOP3.LUT R20, R25, 0xffff0000, RZ, 0xc0, !PT ;  /* 0xffff000019147812 */ /* 0x000fe200078ec0ff */
[----:B------:R-:W-:Y:S01]  /*0c90*/  FFMA.FTZ R50, R17, R18, R50 ;  /* 0x0000001211327223 */ /* 0x000fe20000010032 */
[----:B------:R-:W-:-:S02]  /*0ca0*/  @!P2 IMAD.IADD R15, R15, 0x1, R49 ;  /* 0x000000010f0fa824 */ /* 0x000fc400078e0231 */
[----:B------:R-:W-:Y:S01]  /*0cb0*/  FFMA.FTZ R24, R9, R24, R16 ;  /* 0x0000001809187223 */ /* 0x000fe20000010010 */
[----:B------:R-:W-:Y:S01]  /*0cc0*/  SHF.L.U32 R9, R22, 0x10, RZ ;  /* 0x0000001016097819 */ /* 0x000fe200000006ff */
[----:B------:R-:W-:Y:S02]  /*0cd0*/  @!P2 IMAD R17, R13, UR9, R48 ;  /* 0x000000090d11ac24 */ /* 0x000fe4000f8e0230 */
[----:B------:R-:W-:Y:S01]  /*0ce0*/  FFMA.FTZ R20, R21, R20, R50 ;  /* 0x0000001415147223 */ /* 0x000fe20000010032 */
[----:B------:R-:W-:Y:S02]  /*0cf0*/  IMAD.U32 R16, R26, 0x10000, RZ ;  /* 0x000100001a107824 */ /* 0x000fe400078e00ff */
[----:B------:R-:W-:Y:S01]  /*0d00*/  @!P2 IMAD.WIDE.U32 R12, R12, UR9, R14 ;  /* 0x000000090c0cac25 */ /* 0x000fe2000f8e000e */
[----:B------:R-:W-:-:S03]  /*0d10*/  LOP3.LUT R22, R22, 0xffff0000, RZ, 0xc0, !PT ;  /* 0xffff000016167812 */ /* 0x000fc600078ec0ff */
[----:B------:R-:W-:Y:S01]  /*0d20*/  FFMA.FTZ R9, R9, R16, R20 ;  /* 0x0000001009097223 */ /* 0x000fe20000010014 */
[----:B------:R-:W-:Y:S02]  /*0d30*/  LOP3.LUT R15, R26, 0xffff0000, RZ, 0xc0, !PT ;  /* 0xffff00001a0f7812 */ /* 0x000fe400078ec0ff */
[----:B------:R-:W-:Y:S02]  /*0d40*/  @!P2 IADD3 R13, R13, R17, RZ ;  /* 0x000000110d0da210 */ /* 0x000fe40007ffe0ff */
[----:B0-----:R-:W-:Y:S02]  /*0d50*/  @!P2 LEA R14, P3, R12, R10, 0x2 ;  /* 0x0000000a0c0ea211 */ /* 0x001fe400078610ff */
[----:B------:R-:W-:Y:S01]  /*0d60*/  LOP3.LUT R18, R19, 0xffff0000, RZ, 0xc0, !PT ;  /* 0xffff000013127812 */ /* 0x000fe200078ec0ff */
[----:B------:R-:W-:Y:S01]  /*0d70*/  FFMA.FTZ R22, R22, R15, R9 ;  /* 0x0000000f16167223 */ /* 0x000fe20000010009 */
[----:B------:R-:W-:Y:S01]  /*0d80*/  IMAD.MOV.U32 R17, RZ, RZ, 0x7f800000 ;  /* 0x7f800000ff117424 */ /* 0x000fe200078e00ff */
[----:B------:R-:W-:-:S02]  /*0d90*/  @!P2 LEA.HI.X R15, R12, R11, R13, 0x2, P3 ;  /* 0x0000000b0c0fa211 */ /* 0x000fc400018f140d */
[----:B------:R-:W-:Y:S01]  /*0da0*/  FFMA.FTZ R7, R7, R18, R24 ;  /* 0x0000001207077223 */ /* 0x000fe20000010018 */
[----:B------:R-:W-:Y:S01]  /*0db0*/  SHF.L.U32 R16, R27, 0x10, RZ ;  /* 0x000000101b107819 */ /* 0x000fe200000006ff */
[----:B------:R-:W-:Y:S01]  /*0dc0*/  IMAD.U32 R9, R23, 0x10000, RZ ;  /* 0x0001000017097824 */ /* 0x000fe200078e00ff */
[----:B------:R0:W5:Y:S01]  /*0dd0*/  @!P2 LDG.E R17, desc[UR6][R14.64] ;  /* 0x000000060e11a981 */ /* 0x000162000c1e1900 */
[----:B------:R-:W-:Y:S02]  /*0de0*/  LOP3.LUT R10, R27, 0xffff0000, RZ, 0xc0, !PT ;  /* 0xffff00001b0a7812 */ /* 0x000fe400078ec0ff */
[----:B------:R-:W-:Y:S01]  /*0df0*/  FFMA.FTZ R12, R9, R16, R22 ;  /* 0x00000010090c7223 */ /* 0x000fe20000010016 */
[C---:B--2---:R-:W-:Y:S02]  /*0e00*/  SHF.L.U32 R18, R28.reuse, 0x10, RZ ;  /* 0x000000101c127819 */ /* 0x044fe400000006ff */
[----:B------:R-:W-:Y:S02]  /*0e10*/  LOP3.LUT R28, R28, 0xffff0000, RZ, 0xc0, !PT ;  /* 0xffff00001c1c7812 */ /* 0x000fe400078ec0ff */
[----:B------:R-:W-:-:S02]  /*0e20*/  LOP3.LUT R25, R32, 0xffff0000, RZ, 0xc0, !PT ;  /* 0xffff000020197812 */ /* 0x000fc400078ec0ff */
[----:B------:R-:W-:Y:S02]  /*0e30*/  SHF.L.U32 R21, R32, 0x10, RZ ;  /* 0x0000001020157819 */ /* 0x000fe400000006ff */
[----:B0-----:R-:W-:Y:S01]  /*0e40*/  LOP3.LUT R15, R36, 0xffff0000, RZ, 0xc0, !PT ;  /* 0xffff0000240f7812 */ /* 0x001fe200078ec0ff */
[----:B------:R-:W-:Y:S01]  /*0e50*/  FMUL.FTZ R27, R28, R25 ;  /* 0x000000191c1b7220 */ /* 0x000fe20000410000 */
[C---:B------:R-:W-:Y:S01]  /*0e60*/  LOP3.LUT R20, R40.reuse, 0xffff0000, RZ, 0xc0, !PT ;  /* 0xffff000028147812 */ /* 0x040fe200078ec0ff */
[C---:B------:R-:W-:Y:S01]  /*0e70*/  IMAD.U32 R22, R33.reuse, 0x10000, RZ ;  /* 0x0001000021167824 */ /* 0x040fe200078e00ff */
[----:B------:R-:W-:Y:S01]  /*0e80*/  LOP3.LUT R24, R33, 0xffff0000, RZ, 0xc0, !PT ;  /* 0xffff000021187812 */ /* 0x000fe200078ec0ff */
[----:B------:R-:W-:Y:S01]  /*0e90*/  IMAD.U32 R25, R40, 0x10000, RZ ;  /* 0x0001000028197824 */ /* 0x000fe200078e00ff */
[----:B------:R-:W-:Y:S01]  /*0ea0*/  SHF.L.U32 R36, R36, 0x10, RZ ;  /* 0x0000001024247819 */ /* 0x000fe200000006ff */
[----:B------:R-:W-:Y:S01]  /*0eb0*/  FMUL.FTZ R33, R15, R20 ;  /* 0x000000140f217220 */ /* 0x000fe20000410000 */
[----:B------:R-:W-:-:S02]  /*0ec0*/  IMAD.U32 R19, R29, 0x10000, RZ ;  /* 0x000100001d137824 */ /* 0x000fc400078e00ff */
[----:B------:R-:W-:Y:S01]  /*0ed0*/  FFMA.FTZ R20, R18, R21, R27 ;  /* 0x0000001512147223 */ /* 0x000fe2000001001b */
[----:B------:R-:W-:Y:S01]  /*0ee0*/  SHF.L.U32 R15, R37, 0x10, RZ ;  /* 0x00000010250f7819 */ /* 0x000fe200000006ff */
[----:B------:R-:W-:Y:S02]  /*0ef0*/  IMAD.U32 R18, R41, 0x10000, RZ ;  /* 0x0001000029127824 */ /* 0x000fe400078e00ff */
[----:B------:R-:W-:Y:S01]  /*0f00*/  FFMA.FTZ R36, R36, R25, R33 ;  /* 0x0000001924247223 */ /* 0x000fe20000010021 */
[----:B------:R-:W-:Y:S01]  /*0f10*/  LOP3.LUT R29, R29, 0xffff0000, RZ, 0xc0, !PT ;  /* 0xffff00001d1d7812 */ /* 0x000fe200078ec0ff */
[----:B------:R-:W-:Y:S01]  /*0f20*/  FFMA.FTZ R22, R19, R22, R20 ;  /* 0x0000001613167223 */ /* 0x000fe20000010014 */
[----:B------:R-:W-:Y:S01]  /*0f30*/  LOP3.LUT R37, R37, 0xffff0000, RZ, 0xc0, !PT ;  /* 0xffff000025257812 */ /* 0x000fe200078ec0ff */
[----:B------:R-:W-:Y:S01]  /*0f40*/  FFMA.FTZ R36, R15, R18, R36 ;  /* 0x000000120f247223 */ /* 0x000fe20000010024 */
[----:B------:R-:W-:Y:S01]  /*0f50*/  LOP3.LUT R20, R41, 0xffff0000, RZ, 0xc0, !PT ;  /* 0xffff000029147812 */ /* 0x000fe200078ec0ff */
[----:B------:R-:W-:Y:S01]  /*0f60*/  FFMA.FTZ R22, R29, R24, R22 ;  /* 0x000000181d167223 */ /* 0x000fe20000010016 */
[----:B------:R-:W-:-:S02]  /*0f70*/  SHF.L.U32 R11, R30, 0x10, RZ ;  /* 0x000000101e0b7819 */ /* 0x000fc400000006ff */
[----:B------:R-:W-:Y:S01]  /*0f80*/  SHF.L.U32 R26, R34, 0x10, RZ ;  /* 0x00000010221a7819 */ /* 0x000fe200000006ff */
[----:B------:R-:W-:Y:S01]  /*0f90*/  IMAD.U32 R18, R42, 0x10000, RZ ;  /* 0x000100002a127824 */ /* 0x000fe200078e00ff */
[----:B------:R-:W-:Y:S01]  /*0fa0*/  SHF.L.U32 R15, R38, 0x10, RZ ;  /* 0x00000010260f7819 */ /* 0x000fe200000006ff */
[----:B------:R-:W-:Y:S01]  /*0fb0*/  FFMA.FTZ R20, R37, R20, R36 ;  /* 0x0000001425147223 */ /* 0x000fe20000010024 */
[----:B------:R-:W-:Y:S01]  /*0fc0*/  LOP3.LUT R30, R30, 0xffff0000, RZ, 0xc0, !PT ;  /* 0xffff00001e1e7812 */ /* 0x000fe200078ec0ff */
[----:B------:R-:W-:Y:S01]  /*0fd0*/  FFMA.FTZ R11, R11, R26, R22 ;  /* 0x0000001a0b0b7223 */ /* 0x000fe20000010016 */
[----:B------:R-:W-:Y:S01]  /*0fe0*/  LOP3.LUT R13, R34, 0xffff0000, RZ, 0xc0, !PT ;  /* 0xffff0000220d7812 */ /* 0x000fe200078ec0ff */
[----:B------:R-:W-:Y:S01]  /*0ff0*/  FFMA.FTZ R15, R15, R18, R20 ;  /* 0x000000120f0f7223 */ /* 0x000fe20000010014 */
[----:B------:R-:W-:Y:S02]  /*1000*/  LOP3.LUT R38, R38, 0xffff0000, RZ, 0xc0, !PT ;  /* 0xffff000026267812 */ /* 0x000fe400078ec0ff */
[----:B------:R-:W-:Y:S01]  /*1010*/  LOP3.LUT R19, R42, 0xffff0000, RZ, 0xc0, !PT ;  /* 0xffff00002a137812 */ /* 0x000fe200078ec0ff */
[----:B------:R-:W-:-:S02]  /*1020*/  IMAD.U32 R9, R31, 0x10000, RZ ;  /* 0x000100001f097824 */ /* 0x000fc400078e00ff */
[----:B------:R-:W-:Y:S01]  /*1030*/  FFMA.FTZ R30, R30, R13, R11 ;  /* 0x0000000d1e1e7223 */ /* 0x000fe2000001000b */
[----:B------:R-:W-:Y:S01]  /*1040*/  IMAD.U32 R16, R35, 0x10000, RZ ;  /* 0x0001000023107824 */ /* 0x000fe200078e00ff */
[----:B------:R-:W-:Y:S01]  /*1050*/  SHF.L.U32 R11, R39, 0x10, RZ ;  /* 0x00000010270b7819 */ /* 0x000fe200000006ff */
[----:B------:R-:W-:Y:S02]  /*1060*/  IMAD.U32 R18, R43, 0x10000, RZ ;  /* 0x000100002b127824 */ /* 0x000fe400078e00ff */
[----:B------:R-:W-:Y:S01]  /*1070*/  FFMA.FTZ R38, R38, R19, R15 ;  /* 0x0000001326267223 */ /* 0x000fe2000001000f */
[----:B------:R-:W-:Y:S01]  /*1080*/  LOP3.LUT R23, R23, 0xffff0000, RZ, 0xc0, !PT ;  /* 0xffff000017177812 */ /* 0x000fe200078ec0ff */
[----:B------:R-:W-:Y:S01]  /*1090*/  FFMA.FTZ R30, R9, R16, R30 ;  /* 0x00000010091e7223 */ /* 0x000fe2000001001e */
[----:B------:R-:W-:Y:S01]  /*10a0*/  LOP3.LUT R31, R31, 0xffff0000, RZ, 0xc0, !PT ;  /* 0xffff00001f1f7812 */ /* 0x000fe200078ec0ff */
[----:B------:R-:W-:Y:S01]  /*10b0*/  FFMA.FTZ R18, R11, R18, R38 ;  /* 0x000000120b127223 */ /* 0x000fe20000010026 */
[----:B------:R-:W-:-:S02]  /*10c0*/  LOP3.LUT R14, R35, 0xffff0000, RZ, 0xc0, !PT ;  /* 0xffff0000230e7812 */ /* 0x000fc400078ec0ff */
[----:B------:R-:W-:Y:S02]  /*10d0*/  LOP3.LUT R39, R39, 0xffff0000, RZ, 0xc0, !PT ;  /* 0xffff000027277812 */ /* 0x000fe400078ec0ff */
[----:B------:R-:W-:Y:S01]  /*10e0*/  LOP3.LUT R16, R43, 0xffff0000, RZ, 0xc0, !PT ;  /* 0xffff00002b107812 */ /* 0x000fe200078ec0ff */
[----:B------:R-:W-:Y:S01]  /*10f0*/  FFMA.FTZ R12, R23, R10, R12 ;  /* 0x0000000a170c7223 */ /* 0x000fe2000001000c */
[----:B------:R-:W-:-:S03]  /*1100*/  FFMA.FTZ R30, R31, R14, R30 ;  /* 0x0000000e1f1e7223 */ /* 0x000fc6000001001e */
[----:B------:R-:W-:Y:S01]  /*1110*/  FFMA.FTZ R18, R39, R16, R18 ;  /* 0x0000001027127223 */ /* 0x000fe20000010012 */
[----:B------:R-:W0:Y:S04]  /*1120*/  SHFL.BFLY PT, R9, R12, 0x8, 0x1f ;  /* 0x0d001f000c097f89 */ /* 0x000e2800000e0000 */
[----:B------:R-:W1:Y:S04]  /*1130*/  SHFL.BFLY PT, R10, R7, 0x8, 0x1f ;  /* 0x0d001f00070a7f89 */ /* 0x000e6800000e0000 */
[----:B------:R-:W2:Y:S04]  /*1140*/  SHFL.BFLY PT, R13, R30, 0x8, 0x1f ;  /* 0x0d001f001e0d7f89 */ /* 0x000ea800000e0000 */
[----:B------:R-:W3:Y:S01]  /*1150*/  SHFL.BFLY PT, R19, R18, 0x8, 0x1f ;  /* 0x0d001f0012137f89 */ /* 0x000ee200000e0000 */
[----:B0-----:R-:W-:Y:S01]  /*1160*/  FADD.FTZ R11, R12, R9 ;  /* 0x000000090c0b7221 */ /* 0x001fe20000010000 */
[----:B-1----:R-:W-:Y:S01]  /*1170*/  FADD.FTZ R10, R7, R10 ;  /* 0x0000000a070a7221 */ /* 0x002fe20000010000 */
[----:B--2---:R-:W-:Y:S01]  /*1180*/  FADD.FTZ R15, R30, R13 ;  /* 0x0000000d1e0f7221 */ /* 0x004fe20000010000 */
[----:B---3--:R-:W-:-:S02]  /*1190*/  FADD.FTZ R20, R18, R19 ;  /* 0x0000001312147221 */ /* 0x008fc40000010000 */
        /* <DEDUP_REMOVED lines=16> */
[----:B------:R-:W0:Y:S01]  /*12a0*/  SHFL.BFLY PT, R16, R15, 0x1, 0x1f ;  /* 0x0c201f000f107f89 */ /* 0x000e2200000e0000 */
[----:B------:R-:W1:Y:S03]  /*12b0*/  LDC.64 R12, c[0x0][0x2d0] ;  /* 0x0000b400ff0c7b82 */ /* 0x000e660000000a00 */
[----:B------:R-:W2:Y:S04]  /*12c0*/  SHFL.BFLY PT, R14, R7, 0x1, 0x1f ;  /* 0x0c201f00070e7f89 */ /* 0x000ea800000e0000 */
[----:B------:R-:W3:Y:S01]  /*12d0*/  SHFL.BFLY PT, R20, R19, 0x1, 0x1f ;  /* 0x0c201f0013147f89 */ /* 0x000ee200000e0000 */
[----:B------:R-:W4:Y:S03]  /*12e0*/  LDC.64 R10, c[0x0][0x2d8] ;  /* 0x0000b600ff0a7b82 */ /* 0x000f260000000a00 */
[----:B------:R-:W3:Y:S01]  /*12f0*/  SHFL.BFLY PT, R9, R22, 0x1, 0x1f ;  /* 0x0c201f0016097f89 */ /* 0x000ee200000e0000 */
[----:B------:R-:W-:Y:S01]  /*1300*/  ISETP.NE.AND P2, PT, R5, RZ, PT ;  /* 0x000000ff0500720c */ /* 0x000fe20003f45270 */
[----:B------:R-:W-:Y:S01]  /*1310*/  BSSY B0, `(.L_x_2922) ;  /* 0x0000022000007945 */ /* 0x000fe20003800000 */
[----:B------:R-:W-:Y:S01]  /*1320*/  SHF.L.U32 R21, R0, 0x2, RZ ;  /* 0x0000000200157819 */ /* 0x000fe200000006ff */
[----:B0-----:R-:W-:Y:S01]  /*1330*/  FADD.FTZ R27, R15, R16 ;  /* 0x000000100f1b7221 */ /* 0x001fe20000010000 */
[----:B------:R-:W-:-:S02]  /*1340*/  IMAD.SHL.U32 R16, R2, 0x2000, RZ ;  /* 0x0000200002107824 */ /* 0x000fc400078e00ff */
[----:B--2---:R-:W-:Y:S01]  /*1350*/  FADD.FTZ R26, R7, R14 ;  /* 0x0000000e071a7221 */ /* 0x004fe20000010000 */
[----:B---3--:R-:W-:Y:S01]  /*1360*/  FADD.FTZ R20, R19, R20 ;  /* 0x0000001413147221 */ /* 0x008fe20000010000 */
[----:B------:R-:W-:-:S05]  /*1370*/  FADD.FTZ R9, R22, R9 ;  /* 0x0000000916097221 */ /* 0x000fca0000010000 */
[----:B------:R-:W-:Y:S05]  /*1380*/  @P2 BRA `(.L_x_2923) ;  /* 0x0000000000682947 */ /* 0x000fea0003800000 */
[----:B------:R-:W0:Y:S01]  /*1390*/  LDC.64 R22, c[0x0][0x278] ;  /* 0x00009e00ff167b82 */ /* 0x000e220000000a00 */
[----:B------:R-:W-:Y:S01]  /*13a0*/  SHF.R.S32.HI R45, RZ, 0x1f, R44 ;  /* 0x0000001fff2d7819 */ /* 0x000fe2000001142c */
[----:B------:R-:W-:Y:S01]  /*13b0*/  ULDC.64 UR12, c[0x0][0x260] ;  /* 0x00009800000c7ab9 */ /* 0x000fe20000000a00 */
[-C--:B------:R-:W-:Y:S02]  /*13c0*/  ISETP.GE.AND P4, PT, R4, R3.reuse, PT ;  /* 0x000000030400720c */ /* 0x080fe40003f86270 */
[----:B------:R-:W-:-:S03]  /*13d0*/  ISETP.GE.AND P3, PT, R6, R3, PT ;  /* 0x000000030600720c */ /* 0x000fc60003f66270 */
[----:B------:R-:W2:Y:S01]  /*13e0*/  LDC.64 R24, c[0x0][0x280] ;  /* 0x0000a000ff187b82 */ /* 0x000ea20000000a00 */
[C---:B0-----:R-:W-:Y:S02]  /*13f0*/  IMAD R18, R22.reuse, UR10, RZ ;  /* 0x0000000a16127c24 */ /* 0x041fe4000f8e02ff */
[----:B------:R-:W-:-:S04]  /*1400*/  IMAD.WIDE.U32 R14, R22, UR8, R44 ;  /* 0x00000008160e7c25 */ /* 0x000fc8000f8e002c */
[----:B------:R-:W-:Y:S02]  /*1410*/  IMAD R5, R23, UR8, R18 ;  /* 0x0000000817057c24 */ /* 0x000fe4000f8e0212 */
[----:B--2---:R-:W-:-:S03]  /*1420*/  IMAD R18, R24, UR11, RZ ;  /* 0x0000000b18127c24 */ /* 0x004fc6000f8e02ff */
[----:B------:R-:W-:Y:S01]  /*1430*/  IADD3 R15, R15, R5, RZ ;  /* 0x000000050f0f7210 */ /* 0x000fe20007ffe0ff */
[----:B------:R-:W-:Y:S02]  /*1440*/  IMAD R7, R25, UR9, R18 ;  /* 0x0000000919077c24 */ /* 0x000fe4000f8e0212 */
[----:B------:R-:W-:-:S03]  /*1450*/  IMAD.WIDE.U32 R14, R24, UR9, R14 ;  /* 0x00000009180e7c25 */ /* 0x000fc6000f8e000e */
[----:B------:R-:W-:-:S04]  /*1460*/  IADD3 R5, P2, R46, R14, RZ ;  /* 0x0000000e2e057210 */ /* 0x000fc80007f5e0ff */
[----:B------:R-:W-:Y:S02]  /*1470*/  IADD3.X R46, R47, R15, R7, P2, !PT ;  /* 0x0000000f2f2e7210 */ /* 0x000fe400017fe407 */
[C---:B------:R-:W-:Y:S02]  /*1480*/  LEA R14, P5, R5.reuse, UR12, 0x2 ;  /* 0x0000000c050e7c11 */ /* 0x040fe4000f8a10ff */
[----:B------:R-:W-:Y:S02]  /*1490*/  ISETP.GE.AND P2, PT, R8, R3, PT ;  /* 0x000000030800720c */ /* 0x000fe40003f46270 */
[----:B------:R-:W-:Y:S02]  /*14a0*/  LEA.HI.X R15, R5, UR13, R46, 0x2, P5 ;  /* 0x0000000d050f7c11 */ /* 0x000fe4000a8f142e */
[----:B------:R-:W-:Y:S02]  /*14b0*/  FSEL R3, R26, RZ, !P1 ;  /* 0x000000ff1a037208 */ /* 0x000fe40004800000 */
[----:B------:R-:W-:-:S02]  /*14c0*/  FSEL R5, R27, RZ, !P4 ;  /* 0x000000ff1b057208 */ /* 0x000fc40006000000 */
[----:B------:R-:W-:Y:S01]  /*14d0*/  FSEL R7, R20, RZ, !P3 ;  /* 0x000000ff14077208 */ /* 0x000fe20005800000 */
[----:B------:R0:W-:Y:S01]  /*14e0*/  STG.E desc[UR6][R14.64], R3 ;  /* 0x000000030e007986 */ /* 0x0001e2000c101906 */
[----:B------:R-:W-:-:S03]  /*14f0*/  FSEL R9, R9, RZ, !P2 ;  /* 0x000000ff09097208 */ /* 0x000fc60005000000 */
[----:B------:R0:W-:Y:S04]  /*1500*/  STG.E desc[UR6][R14.64+0x40], R5 ;  /* 0x000040050e007986 */ /* 0x0001e8000c101906 */
[----:B------:R0:W-:Y:S04]  /*1510*/  STG.E desc[UR6][R14.64+0x80], R7 ;  /* 0x000080070e007986 */ /* 0x0001e8000c101906 */
[----:B------:R0:W-:Y:S02]  /*1520*/  STG.E desc[UR6][R14.64+0xc0], R9 ;  /* 0x0000c0090e007986 */ /* 0x0001e4000c101906 */
.L_x_2923:
[----:B------:R-:W-:Y:S05]  /*1530*/  BSYNC B0 ;  /* 0x0000000000007941 */ /* 0x000fea0003800000 */
.L_x_2922:
[----:B------:R-:W-:Y:S01]  /*1540*/  UIADD3 UR4, UR4, 0x3f, URZ ;  /* 0x0000003f04047890 */ /* 0x000fe2000fffe03f */
[----:B0-----:R-:W-:Y:S01]  /*1550*/  SHF.R.S32.HI R3, RZ, 0x1f, R21 ;  /* 0x0000001fff037819 */ /* 0x001fe20000011415 */
[----:B-1----:R-:W-:Y:S01]  /*1560*/  IMAD R6, R12, UR10, RZ ;  /* 0x0000000a0c067c24 */ /* 0x002fe2000f8e02ff */
[C---:B------:R-:W-:Y:S01]  /*1570*/  IADD3 R4, P1, R16.reuse, R21, RZ ;  /* 0x0000001510047210 */ /* 0x040fe20007f3e0ff */
[----:B------:R-:W-:Y:S01]  /*1580*/  USHF.R.S32.HI UR5, URZ, 0x1f, UR4 ;  /* 0x0000001f3f057899 */ /* 0x000fe20008011404 */
[----:B------:R-:W-:Y:S02]  /*1590*/  BSSY B0, `(.L_x_2924) ;  /* 0x0000022000007945 */ /* 0x000fe40003800000 */
[----:B------:R-:W-:Y:S01]  /*15a0*/  LEA.HI.X.SX32 R5, R16, R3, 0x1, P1 ;  /* 0x0000000310057211 */ /* 0x000fe200008f0eff */
[----:B------:R-:W-:Y:S01]  /*15b0*/  ULEA.HI UR5, UR5, UR4, URZ, 0x6 ;  /* 0x0000000405057291 */ /* 0x000fe2000f8f303f */
[----:B------:R-:W-:-:S03]  /*15c0*/  IMAD R3, R13, UR8, R6 ;  /* 0x000000080d037c24 */ /* 0x000fc6000f8e0206 */
[----:B------:R-:W-:Y:S01]  /*15d0*/  ULOP3.LUT UR5, UR5, 0xffffffc0, URZ, 0xc0, !UPT ;  /* 0xffffffc005057892 */ /* 0x000fe2000f8ec03f */
[----:B------:R-:W-:-:S04]  /*15e0*/  IMAD.WIDE.U32 R12, R12, UR8, R4 ;  /* 0x000000080c0c7c25 */ /* 0x000fc8000f8e0004 */
[----:B------:R-:W-:Y:S01]  /*15f0*/  IMAD.IADD R13, R13, 0x1, R3 ;  /* 0x000000010d0d7824 */ /* 0x000fe200078e0203 */
[----:B------:R-:W-:Y:S01]  /*1600*/  IADD3 R3, -R44, UR5, RZ ;  /* 0x000000052c037c10 */ /* 0x000fe2000fffe1ff */
[----:B----4-:R-:W-:-:S03]  /*1610*/  IMAD R4, R10, UR11, RZ ;  /* 0x0000000b0a047c24 */ /* 0x010fc6000f8e02ff */
[----:B------:R-:W-:Y:S01]  /*1620*/  ISETP.GE.OR P0, PT, R0, R3, P0 ;  /* 0x000000030000720c */ /* 0x000fe20000706670 */
[----:B------:R-:W-:Y:S02]  /*1630*/  IMAD R9, R11, UR9, R4 ;  /* 0x000000090b097c24 */ /* 0x000fe4000f8e0204 */
[----:B------:R-:W-:-:S05]  /*1640*/  IMAD.WIDE.U32 R10, R10, UR9, R12 ;  /* 0x000000090a0a7c25 */ /* 0x000fca000f8e000c */
[----:B------:R-:W-:-:S05]  /*1650*/  IADD3 R9, R11, R9, RZ ;  /* 0x000000090b097210 */ /* 0x000fca0007ffe0ff */
[----:B------:R-:W-:Y:S05]  /*1660*/  @P0 BRA `(.L_x_2925) ;  /* 0x0000000000500947 */ /* 0x000fea0003800000 */
[----:B------:R-:W0:Y:S01]  /*1670*/  LDC.64 R12, c[0x0][0x2a8] ;  /* 0x0000aa00ff0c7b82 */ /* 0x000e220000000a00 */
[----:B------:R-:W-:Y:S01]  /*1680*/  SHF.R.S32.HI R3, RZ, 0x1f, R0 ;  /* 0x0000001fff037819 */ /* 0x000fe20000011400 */
[----:B------:R-:W-:Y:S01]  /*1690*/  ULDC.64 UR4, c[0x0][0x2a0] ;  /* 0x0000a80000047ab9 */ /* 0x000fe20000000a00 */
[----:B------:R-:W-:-:S04]  /*16a0*/  IADD3 R4, P0, R44, R0, RZ ;  /* 0x000000002c047210 */ /* 0x000fc80007f1e0ff */
[----:B------:R-:W-:Y:S01]  /*16b0*/  LEA.HI.X.SX32 R5, R44, R3, 0x1, P0 ;  /* 0x000000032c057211 */ /* 0x000fe200000f0eff */
[----:B------:R-:W1:Y:S01]  /*16c0*/  LDC.64 R14, c[0x0][0x2b0] ;  /* 0x0000ac00ff0e7b82 */ /* 0x000e620000000a00 */
[----:B-----5:R-:W-:Y:S01]  /*16d0*/  FSETP.NEU.FTZ.AND P0, PT, R17, -INF , PT ;  /* 0xff8000001100780b */ /* 0x020fe20003f1d000 */
[C---:B0-----:R-:W-:Y:S02]  /*16e0*/  IMAD R6, R12.reuse, UR10, RZ ;  /* 0x0000000a0c067c24 */ /* 0x041fe4000f8e02ff */
[----:B------:R-:W-:-:S04]  /*16f0*/  IMAD.WIDE.U32 R4, R12, UR8, R4 ;  /* 0x000000080c047c25 */ /* 0x000fc8000f8e0004 */
[----:B------:R-:W-:Y:S02]  /*1700*/  IMAD R3, R13, UR8, R6 ;  /* 0x000000080d037c24 */ /* 0x000fe4000f8e0206 */
[C---:B-1----:R-:W-:Y:S02]  /*1710*/  IMAD R6, R14.reuse, UR11, RZ ;  /* 0x0000000b0e067c24 */ /* 0x042fe4000f8e02ff */
[----:B------:R-:W-:Y:S02]  /*1720*/  IMAD.IADD R5, R5, 0x1, R3 ;  /* 0x0000000105057824 */ /* 0x000fe400078e0203 */
[----:B------:R-:W-:Y:S01]  /*1730*/  FMUL.FTZ R3, R17, 1.4426950216293334961 ;  /* 0x3fb8aa3b11037820 */ /* 0x000fe20000410000 */
[----:B------:R-:W-:Y:S02]  /*1740*/  IMAD R7, R15, UR9, R6 ;  /* 0x000000090f077c24 */ /* 0x000fe4000f8e0206 */
[----:B------:R-:W-:Y:S02]  /*1750*/  IMAD.WIDE.U32 R4, R14, UR9, R4 ;  /* 0x000000090e047c25 */ /* 0x000fe4000f8e0004 */
[----:B------:R-:W-:-:S03]  /*1760*/  FSEL R3, R3, RZ, P0 ;  /* 0x000000ff03037208 */ /* 0x000fc60000000000 */
[----:B------:R-:W-:Y:S02]  /*1770*/  IADD3 R5, R5, R7, RZ ;  /* 0x0000000705057210 */ /* 0x000fe40007ffe0ff */
[----:B------:R-:W-:-:S04]  /*1780*/  LEA R6, P1, R4, UR4, 0x2 ;  /* 0x0000000404067c11 */ /* 0x000fc8000f8210ff */
[----:B------:R-:W-:-:S05]  /*1790*/  LEA.HI.X R7, R4, UR5, R5, 0x2, P1 ;  /* 0x0000000504077c11 */ /* 0x000fca00088f1405 */
[----:B------:R0:W-:Y:S04]  /*17a0*/  STG.E desc[UR6][R6.64], R3 ;  /* 0x0000000306007986 */ /* 0x0001e8000c101906 */
.L_x_2925:
[----:B------:R-:W-:Y:S05]  /*17b0*/  BSYNC B0 ;  /* 0x0000000000007941 */ /* 0x000fea0003800000 */
.L_x_2924:
[----:B------:R-:W-:Y:S01]  /*17c0*/  ULDC.64 UR12, c[0x0][0x2e8] ;  /* 0x0000ba00000c7ab9 */ /* 0x000fe20000000a00 */
[----:B------:R-:W-:Y:S01]  /*17d0*/  ULDC.64 UR4, c[0x0][0x2b8] ;  /* 0x0000ae0000047ab9 */ /* 0x000fe20000000a00 */
[----:B------:R-:W-:Y:S02]  /*17e0*/  ISETP.NE.U32.AND P0, PT, RZ, UR12, PT ;  /* 0x0000000cff007c0c */ /* 0x000fe4000bf05070 */
[C---:B------:R-:W-:Y:S02]  /*17f0*/  LEA R4, P1, R10.reuse, UR4, 0x2 ;  /* 0x000000040a047c11 */ /* 0x040fe4000f8210ff */
[----:B------:R-:W-:Y:S02]  /*1800*/  ISETP.NE.AND.EX P0, PT, RZ, UR13, PT, P0 ;  /* 0x0000000dff007c0c */ /* 0x000fe4000bf05300 */
[----:B------:R-:W-:Y:S02]  /*1810*/  LEA.HI.X R5, R10, UR5, R9, 0x2, P1 ;  /* 0x000000050a057c11 */ /* 0x000fe400088f1409 */
[----:B------:R-:W-:-:S03]  /*1820*/  ISETP.NE.OR P0, PT, R0, RZ, !P0 ;  /* 0x000000ff0000720c */ /* 0x000fc60004705670 */
[----:B------:R1:W-:Y:S04]  /*1830*/  STG.E.128 desc[UR6][R4.64], RZ ;  /* 0x000000ff04007986 */ /* 0x0003e8000c101d06 */
[----:B------:R1:W-:Y:S04]  /*1840*/  STG.E.128 desc[UR6][R4.64+0x1000], RZ ;  /* 0x001000ff04007986 */ /* 0x0003e8000c101d06 */
[----:B------:R1:W-:Y:S04]  /*1850*/  STG.E.128 desc[UR6][R4.64+0x2000], RZ ;  /* 0x002000ff04007986 */ /* 0x0003e8000c101d06 */
[----:B------:R1:W-:Y:S04]  /*1860*/  STG.E.128 desc[UR6][R4.64+0x3000], RZ ;  /* 0x003000ff04007986 */ /* 0x0003e8000c101d06 */
[----:B------:R1:W-:Y:S04]  /*1870*/  STG.E.128 desc[UR6][R4.64+0x4000], RZ ;  /* 0x004000ff04007986 */ /* 0x0003e8000c101d06 */
[----:B------:R1:W-:Y:S04]  /*1880*/  STG.E.128 desc[UR6][R4.64+0x5000], RZ ;  /* 0x005000ff04007986 */ /* 0x0003e8000c101d06 */
[----:B------:R1:W-:Y:S04]  /*1890*/  STG.E.128 desc[UR6][R4.64+0x6000], RZ ;  /* 0x006000ff04007986 */ /* 0x0003e8000c101d06 */
[----:B------:R1:W-:Y:S01]  /*18a0*/  STG.E.128 desc[UR6][R4.64+0x7000], RZ ;  /* 0x007000ff04007986 */ /* 0x0003e2000c101d06 */
[----:B------:R-:W-:Y:S05]  /*18b0*/  @P0 EXIT ;  /* 0x000000000000094d */ /* 0x000fea0003800000 */
[----:B0-----:R-:W0:Y:S08]  /*18c0*/  LDC R3, c[0x0][0x2e0] ;  /* 0x0000b800ff037b82 */ /* 0x001e300000000800 */
[----:B------:R-:W2:Y:S08]  /*18d0*/  LDC R7, c[0x0][0x220] ;  /* 0x00008800ff077b82 */ /* 0x000eb00000000800 */
[----:B-1----:R-:W1:Y:S01]  /*18e0*/  LDC.64 R4, c[0x0][0x2e8] ;  /* 0x0000ba00ff047b82 */ /* 0x002e620000000a00 */
[----:B0-----:R-:W-:-:S04]  /*18f0*/  IMAD R2, R2, R3, UR9 ;  /* 0x0000000902027e24 */ /* 0x001fc8000f8e0203 */
[----:B--2---:R-:W-:-:S04]  /*1900*/  IMAD R3, R2, R7, UR8 ;  /* 0x0000000802037e24 */ /* 0x004fc8000f8e0207 */
[----:B-1----:R-:W-:-:S05]  /*1910*/  IMAD.WIDE R2, R3, 0x4, R4 ;  /* 0x0000000403027825 */ /* 0x002fca00078e0204 */
[----:B------:R-:W-:Y:S01]  /*1920*/  STG.E desc[UR6][R2.64], RZ ;  /* 0x000000ff02007986 */ /* 0x000fe2000c101906 */
[----:B------:R-:W-:Y:S05]  /*1930*/  EXIT ;  /* 0x000000000000794d */ /* 0x000fea0003800000 */
.L_x_2926:
        /* <DEDUP_REMOVED lines=12> */
.L_x_3673:


//--------------------- .text._ZN7cutlass13device_kernelIN5flash11enable_sm90INS1_16FlashAttnBwdSm90INS1_25CollectiveMainloopBwdSm90ILi2ELi2ELi2EN4cute5tupleIJNS5_1CILi1EEES8_S8_EEENS6_IJNS7_ILi64EEENS7_ILi128EEESB_EEENS_10bfloat16_tEfNS_4arch4Sm90ELb1ELb0ELb1ELb1ELb0ELb1ELb0ELb0ELi2ELi1ELi2ELi1ELb0EEENS1_21CollectiveEpilogueBwdISC_SD_SF_Li256ELb1ELb0ELi1EEENS1_25SingleTileBwdLPTSchedulerILb1ELi128ELb0EEEEEEEEEvNT_6ParamsE --------------------------
	.section	.text._ZN7cutlass13device_kernelIN5flash11enable_sm90INS1_16FlashAttnBwdSm90INS1_25CollectiveMainloopBwdSm90ILi2ELi2ELi2EN4cute5tupleIJNS5_1CILi1EEES8_S8_EEENS6_IJNS7_ILi64EEENS7_ILi128EEESB_EEENS_10bfloat16_tEfNS_4arch4Sm90ELb1ELb0ELb1ELb1ELb0ELb1ELb0ELb0ELi2ELi1ELi2ELi1ELb0EEENS1_21CollectiveEpilogueBwdISC_SD_SF_Li256ELb1ELb0ELi1EEENS1_25SingleTileBwdLPTSchedulerILb1ELi128ELb0EEEEEEEEEvNT_6ParamsE,"ax",@progbits
	.align	128
.text._ZN7cutlass13device_kernelIN5flash11enable_sm90INS1_16FlashAttnBwdSm90INS1_25CollectiveMainloopBwdSm90ILi2ELi2ELi2EN4cute5tupleIJNS5_1CILi1EEES8_S8_EEENS6_IJNS7_ILi64EEENS7_ILi128EEESB_EEENS_10bfloat16_tEfNS_4arch4Sm90ELb1ELb0ELb1ELb1ELb0ELb1ELb0ELb0ELi2ELi1ELi2ELi1ELb0EEENS1_21CollectiveEpilogueBwdISC_SD_SF_Li256ELb1ELb0ELi1EEENS1_25SingleTileBwdLPTSchedulerILb1ELi128ELb0EEEEEEEEEvNT_6ParamsE:
        .type           _ZN7cutlass13device_kernelIN5flash11enable_sm90INS1_16FlashAttnBwdSm90INS1_25CollectiveMainloopBwdSm90ILi2ELi2ELi2EN4cute5tupleIJNS5_1CILi1EEES8_S8_EEENS6_IJNS7_ILi64EEENS7_ILi128EEESB_EEENS_10bfloat16_tEfNS_4arch4Sm90ELb1ELb0ELb1ELb1ELb0ELb1ELb0ELb0ELi2ELi1ELi2ELi1ELb0EEENS1_21CollectiveEpilogueBwdISC_SD_SF_Li256ELb1ELb0ELi1EEENS1_25SingleTileBwdLPTSchedulerILb1ELi128ELb0EEEEEEEEEvNT_6ParamsE,@function
        .size           _ZN7cutlass13device_kernelIN5flash11enable_sm90INS1_16FlashAttnBwdSm90INS1_25CollectiveMainloopBwdSm90ILi2ELi2ELi2EN4cute5tupleIJNS5_1CILi1EEES8_S8_EEENS6_IJNS7_ILi64EEENS7_ILi128EEESB_EEENS_10bfloat16_tEfNS_4arch4Sm90ELb1ELb0ELb1ELb1ELb0ELb1ELb0ELb0ELi2ELi1ELi2ELi1ELb0EEENS1_21CollectiveEpilogueBwdISC_SD_SF_Li256ELb1ELb0ELi1EEENS1_25SingleTileBwdLPTSchedulerILb1ELi128ELb0EEEEEEEEEvNT_6ParamsE,(.L_x_3674 - _ZN7cutlass13device_kernelIN5flash11enable_sm90INS1_16FlashAttnBwdSm90INS1_25CollectiveMainloopBwdSm90ILi2ELi2ELi2EN4cute5tupleIJNS5_1CILi1EEES8_S8_EEENS6_IJNS7_ILi64EEENS7_ILi128EEESB_EEENS_10bfloat16_tEfNS_4arch4Sm90ELb1ELb0ELb1ELb1ELb0ELb1ELb0ELb0ELi2ELi1ELi2ELi1ELb0EEENS1_21CollectiveEpilogueBwdISC_SD_SF_Li256ELb1ELb0ELi1EEENS1_25SingleTileBwdLPTSchedulerILb1ELi128ELb0EEEEEEEEEvNT_6ParamsE)
        .other          _ZN7cutlass13device_kernelIN5flash11enable_sm90INS1_16FlashAttnBwdSm90INS1_25CollectiveMainloopBwdSm90ILi2ELi2ELi2EN4cute5tupleIJNS5_1CILi1EEES8_S8_EEENS6_IJNS7_ILi64EEENS7_ILi128EEESB_EEENS_10bfloat16_tEfNS_4arch4Sm90ELb1ELb0ELb1ELb1ELb0ELb1ELb0ELb0ELi2ELi1ELi2ELi1ELb0EEENS1_21CollectiveEpilogueBwdISC_SD_SF_Li256ELb1ELb0ELi1EEENS1_25SingleTileBwdLPTSchedulerILb1ELi128ELb0EEEEEEEEEvNT_6ParamsE,@"STO_CUDA_ENTRY STV_DEFAULT"
_ZN7cutlass13device_kernelIN5flash11enable_sm90INS1_16FlashAttnBwdSm90INS1_25CollectiveMainloopBwdSm90ILi2ELi2ELi2EN4cute5tupleIJNS5_1CILi1EEES8_S8_EEENS6_IJNS7_ILi64EEENS7_ILi128EEESB_EEENS_10bfloat16_tEfNS_4arch4Sm90ELb1ELb0ELb1ELb1ELb0ELb1ELb0ELb0ELi2ELi1ELi2ELi1ELb0EEENS1_21CollectiveEpilogueBwdISC_SD_SF_Li256ELb1ELb0ELi1EEENS1_25SingleTileBwdLPTSchedulerILb1ELi128ELb0EEEEEEEEEvNT_6ParamsE:
        /* <DEDUP_REMOVED lines=24> */
.L_x_2928:
[----:B------:R-:W-:Y:S05]  /*0180*/  BSYNC B0 ;  /* 0x0000000000007941 */ /* 0x000fea0003800000 */
.L_x_2927:
        /* <DEDUP_REMOVED lines=37> */
.L_x_2929:
        /* <DEDUP_REMOVED lines=22> */
.L_x_2930:
[----:B------:R-:W-:Y:S01]  /*0540*/  PLOP3.LUT P0, PT, PT, PT, UP0, 0x80, 0x0 ;  /* 0x000000000000781c */ /* 0x000fe20003f0f008 */
[----:B------:R-:W-:Y:S01]  /*0550*/  NOP ;  /* 0x0000000000007918 */ /* 0x000fe20000000000 */
[----:B------:R-:W-:Y:S01]  /*0560*/  ULDC.64 UR46, c[0x0][0x208] ;  /* 0x00008200002e7ab9 */ /* 0x000fe20000000a00 */
[----:B------:R-:W-:Y:S01]  /*0570*/  BSSY B6, `(.L_x_2931) ;  /* 0x0000c05000067945 */ /* 0x000fe20003800000 */
[----:B-12-4-:R-:W-:Y:S09]  /*0580*/  BAR.SYNC.DEFER_BLOCKING 0x0 ;  /* 0x0000000000007b1d */ /* 0x016ff20000010000 */
[----:B------:R-:W-:Y:S05]  /*0590*/  @!P0 BRA `(.L_x_2932) ;  /* 0x0000008000508947 */ /* 0x000fea0003800000 */
.L_x_2933:
        /* <DEDUP_REMOVED lines=32> */
.L_x_2934:
[----:B------:R-:W-:Y:S01]  /*07a0*/  ULDC UR7, c[0x0][0x8c4] ;  /* 0x0002310000077ab9 */ /* 0x000fe20000000800 */
[----:B------:R-:W-:Y:S01]  /*07b0*/  UMOV UR36, UR10 ;  /* 0x0000000a00247c82 */ /* 0x000fe20008000000 */
[----:B------:R-:W-:-:S11]  /*07c0*/  UISETP.NE.AND UP0, UPT, UR7, 0x1, UPT ;  /* 0x000000010700788c */ /* 0x000fd6000bf05270 */
[----:B------:R-:W-:Y:S02]  /*07d0*/  @UP0 ULDC.64 UR8, c[0x0][0x8c8] ;  /* 0x0002320000080ab9 */ /* 0x000fe40000000a00 */
[----:B------:R-:W-:-:S04]  /*07e0*/  UIMAD.WIDE.U32 UR4, UR10, UR8, URZ ;  /* 0x000000080a0472a5 */ /* 0x000fc8000f8e003f */
[----:B------:R-:W-:-:S04]  /*07f0*/  @UP0 USHF.R.U32.HI UR36, URZ, UR9, UR5 ;  /* 0x000000093f240299 */ /* 0x000fc80008011605 */
[----:B------:R-:W-:-:S12]  /*0800*/  UIMAD UR4, UR36, UR7, URZ ;  /* 0x00000007240472a4 */ /* 0x000fd8000f8e023f */
.L_x_2935:
        /* <DEDUP_REMOVED lines=9> */
[----:B------:R-:W-:-:S03]  /*08a0*/  @UP0 USHF.R.U32.HI UR39, URZ, UR7, UR5 ;  /* 0x000000073f270299 */ /* 0x000fc60008011605 */
[----:B------:R-:W-:Y:S02]  /*08b0*/  ULDC.64 UR4, c[0x0][0x8f8] ;  /* 0x00023e0000047ab9 */ /* 0x000fe40000000a00 */
[----:B------:R-:W-:Y:S01]  /*08c0*/  ISETP.NE.U32.AND P0, PT, RZ, UR4, PT ;  /* 0x00000004ff007c0c */ /* 0x000fe2000bf05070 */
[----:B------:R-:W-:-:S03]  /*08d0*/  UIADD3 UR4, -UR39, URZ, URZ ;  /* 0x0000003f27047290 */ /* 0x000fc6000fffe13f */
[----:B------:R-:W-:Y:S01]  /*08e0*/  ISETP.NE.AND.EX P0, PT, RZ, UR5, PT, P0 ;  /* 0x00000005ff007c0c */ /* 0x000fe2000bf05300 */
[----:B------:R-:W-:-:S12]  /*08f0*/  UIMAD UR37, UR37, UR4, UR6 ;  /* 0x00000004252572a4 */ /* 0x000fd8000f8e0206 */
        /* <DEDUP_REMOVED lines=8> */
.L_x_2936:
        /* <DEDUP_REMOVED lines=14> */
.L_x_2938:
[----:B------:R-:W-:-:S05]  /*0a60*/  ULDC UR4, c[0x0][0x8ec] ;  /* 0x00023b0000047ab9 */ /* 0x000fca0000000800 */
.L_x_2937:
[----:B------:R-:W-:-:S04]  /*0a70*/  UIADD3 UR4, UR4, 0x7f, URZ ;  /* 0x0000007f04047890 */ /* 0x000fc8000fffe03f */
[----:B------:R-:W-:-:S04]  /*0a80*/  USHF.R.S32.HI UR5, URZ, 0x1f, UR4 ;  /* 0x0000001f3f057899 */ /* 0x000fc80008011404 */
[----:B------:R-:W-:-:S04]  /*0a90*/  ULEA.HI UR5, UR5, UR4, URZ, 0x7 ;  /* 0x0000000405057291 */ /* 0x000fc8000f8f383f */
[----:B------:R-:W-:-:S04]  /*0aa0*/  USHF.R.S32.HI UR5, URZ, 0x7, UR5 ;  /* 0x000000073f057899 */ /* 0x000fc80008011405 */
        /* <DEDUP_REMOVED lines=16> */
.L_x_2940:
        /* <DEDUP_REMOVED lines=14> */
.L_x_2941:
        /* <DEDUP_REMOVED lines=11> */
.L_x_2942:
        /* <DEDUP_REMOVED lines=13> */
.L_x_2943:
[----:B------:R-:W-:Y:S01]  /*0e10*/  UIADD3 UR5, UR41, -UR40, URZ ;  /* 0x8000002829057290 */ /* 0x000fe2000fffe03f */
[----:B------:R-:W-:Y:S01]  /*0e20*/  PLOP3.LUT P0, PT, PT, PT, PT, 0x80, 0x0 ;  /* 0x000000000000781c */ /* 0x000fe20003f0f070 */
[----:B------:R-:W-:Y:S01]  /*0e30*/  ULDC UR6, c[0x0][0x74c] ;  /* 0x0001d30000067ab9 */ /* 0x000fe20000000800 */
[----:B------:R-:W-:Y:S01]  /*0e40*/  UIADD3 UR4, UR41, 0x3f, URZ ;  /* 0x0000003f29047890 */ /* 0x000fe2000fffe03f */
[----:B------:R-:W-:Y:S01]  /*0e50*/  CS2R R86, SRZ ;  /* 0x0000000000567805 */ /* 0x000fe2000001ff00 */
[----:B------:R-:W-:Y:S01]  /*0e60*/  ULEA UR5, UR36, UR5, 0x7 ;  /* 0x0000000524057291 */ /* 0x000fe2000f8e383f */
[----:B------:R-:W-:Y:S02]  /*0e70*/  CS2R R84, SRZ ;  /* 0x0000000000547805 */ /* 0x000fe4000001ff00 */
[----:B------:R-:W-:Y:S02]  /*0e80*/  CS2R R82, SRZ ;  /* 0x0000000000527805 */ /* 0x000fe4000001ff00 */
[----:B------:R-:W-:Y:S01]  /*0e90*/  CS2R R80, SRZ ;  /* 0x0000000000507805 */ /* 0x000fe2000001ff00 */
[----:B------:R-:W-:Y:S01]  /*0ea0*/  UIADD3 UR5, UR5, -UR6, URZ ;  /* 0x8000000605057290 */ /* 0x000fe2000fffe03f */
[----:B------:R-:W-:-:S02]  /*0eb0*/  CS2R R78, SRZ ;  /* 0x00000000004e7805 */ /* 0x000fc4000001ff00 */
[----:B------:R-:W-:Y:S02]  /*0ec0*/  CS2R R76, SRZ ;  /* 0x00000000004c7805 */ /* 0x000fe4000001ff00 */
[----:B------:R-:W-:Y:S01]  /*0ed0*/  CS2R R74, SRZ ;  /* 0x00000000004a7805 */ /* 0x000fe2000001ff00 */
[----:B------:R-:W-:Y:S01]  /*0ee0*/  USHF.R.S32.HI UR6, URZ, 0x1f, UR5 ;  /* 0x0000001f3f067899 */ /* 0x000fe20008011405 */
[----:B------:R-:W-:Y:S02]  /*0ef0*/  CS2R R72, SRZ ;  /* 0x0000000000487805 */ /* 0x000fe4000001ff00 */
        /* <DEDUP_REMOVED lines=24> */
[----:B------:R-:W-:Y:S01]  /*1080*/  PLOP3.LUT P1, PT, PT, PT, UP0, 0x80, 0x0 ;  /* 0x000000000000781c */ /* 0x000fe20003f2f008 */
[----:B------:R-:W-:Y:S01]  /*1090*/  IMAD.MOV.U32 R12, RZ, RZ, RZ ;  /* 0x000000ffff0c7224 */ /* 0x000fe200078e00ff */
[----:B------:R-:W-:Y:S02]  /*10a0*/  CS2R R10, SRZ ;  /* 0x00000000000a7805 */ /* 0x000fe4000001ff00 */
[----:B------:R-:W-:Y:S02]  /*10b0*/  CS2R R36, SRZ ;  /* 0x0000000000247805 */ /* 0x000fe4000001ff00 */
[----:B------:R-:W-:Y:S02]  /*10c0*/  CS2R R8, SRZ ;  /* 0x0000000000087805 */ /* 0x000fe4000001ff00 */
[----:B------:R-:W-:-:S02]  /*10d0*/  CS2R R32, SRZ ;  /* 0x0000000000207805 */ /* 0x000fc4000001ff00 */
[----:B------:R-:W-:Y:S01]  /*10e0*/  CS2R R6, SRZ ;  /* 0x0000000000067805 */ /* 0x000fe2000001ff00 */
[----:B------:R-:W-:Y:S01]  /*10f0*/  IMAD.MOV.U32 R29, RZ, RZ, RZ ;  /* 0x000000ffff1d7224 */ /* 0x000fe200078e00ff */
[----:B------:R-:W-:Y:S01]  /*1100*/  CS2R R4, SRZ ;  /* 0x0000000000047805 */ /* 0x000fe2000001ff00 */
[----:B------:R-:W-:Y:S01]  /*1110*/  IMAD.MOV.U32 R2, RZ, RZ, RZ ;  /* 0x000000ffff027224 */ /* 0x000fe200078e00ff */
[----:B------:R-:W-:Y:S01]  /*1120*/  CS2R R150, SRZ ;  /* 0x0000000000967805 */ /* 0x000fe2000001ff00 */
[----:B------:R-:W-:Y:S01]  /*1130*/  IMAD.MOV.U32 R25, RZ, RZ, RZ ;  /* 0x000000ffff197224 */ /* 0x000fe200078e00ff */
        /* <DEDUP_REMOVED lines=53> */
.L_x_2946:
        /* <DEDUP_REMOVED lines=15> */
.L_x_2945:
        /* <DEDUP_REMOVED lines=23> */
.L_x_2948:
        /* <DEDUP_REMOVED lines=15> */
.L_x_2947:
        /* <DEDUP_REMOVED lines=8> */
.L_x_3093:
        /* <DEDUP_REMOVED lines=15> */
.L_x_2950:
[----:B------:R-:W4:Y:S01]  /*1950*/  S2R R15, SR_CgaCtaId ;  /* 0x00000000000f7919 */ /* 0x000f220000008800 */
[----:B---3--:R-:W-:Y:S01]  /*1960*/  SHF.R.S32.HI R0, RZ, 0x1f, R5 ;  /* 0x0000001fff007819 */ /* 0x008fe20000011405 */
[----:B------:R-:W-:Y:S01]  /*1970*/  UIMAD UR4, UR36, -0x80, UR40 ;  /* 0xffffff80240478a4 */ /* 0x000fe2000f8e0228 */
[----:B------:R-:W-:Y:S02]  /*1980*/  SHF.R.S32.HI R8, RZ, 0x4, R3 ;  /* 0x00000004ff087819 */ /* 0x000fe40000011403 */
[----:B------:R-:W-:Y:S02]  /*1990*/  CS2R R86, SRZ ;  /* 0x0000000000567805 */ /* 0x000fe4000001ff00 */
[----:B------:R-:W-:Y:S02]  /*19a0*/  LOP3.LUT R9, R7, 0x8, R2, 0xf8, !PT ;  /* 0x0000000807097812 */ /* 0x000fe400078ef802 */
[----:B------:R-:W-:Y:S02]  /*19b0*/  CS2R R84, SRZ ;  /* 0x0000000000547805 */ /* 0x000fe4000001ff00 */
[----:B------:R-:W-:Y:S01]  /*19c0*/  LEA.HI R2, R0, R5, RZ, 0x2 ;  /* 0x0000000500027211 */ /* 0x000fe200078f10ff */
[----:B------:R-:W-:Y:S01]  /*19d0*/  IMAD.U32 R10, RZ, RZ, UR4 ;  /* 0x00000004ff0a7e24 */ /* 0x000fe2000f8e00ff */
[----:B------:R-:W-:-:S02]  /*19e0*/  LEA.HI R3, R3, R8, RZ, 0x1 ;  /* 0x0000000803037211 */ /* 0x000fc400078f08ff */
[----:B------:R-:W-:Y:S02]  /*19f0*/  CS2R R82, SRZ ;  /* 0x0000000000527805 */ /* 0x000fe4000001ff00 */
        /* <DEDUP_REMOVED lines=91> */
[----:B--2---:R-:W-:Y:S02]  /*1fb0*/  IMAD R2, R0, 0x4, R12 ;  /* 0x0000000400027824 */ /* 0x004fe400078e020c */
[----:B------:R-:W-:-:S07]  /*1fc0*/  IMAD.SHL.U32 R230, R230, 0x2, RZ ;  /* 0x00000002e6e67824 */ /* 0x000fce00078e00ff */
.L_x_2962:
[----:B------:R-:W-:-:S05]  /*1fd0*/  IMAD.U32 R0, RZ, RZ, UR38 ;  /* 0x00000026ff007e24 */ /* 0x000fca000f8e00ff */
[----:B------:R-:W-:-:S04]  /*1fe0*/  LOP3.LUT R0, R0, 0x1, RZ, 0xfc, !PT ;  /* 0x0000000100007812 */ /* 0x000fc800078efcff */
[----:B------:R-:W-:-:S13]  /*1ff0*/  ISETP.NE.AND P0, PT, R0, 0x3, PT ;  /* 0x000000030000780c */ /* 0x000fda0003f05270 */
[----:B------:R-:W-:Y:S05]  /*2000*/  @!P0 BRA `(.L_x_2952) ;  /* 0x0000000000048947 */ /* 0x000fea0003800000 */
[----:B------:R-:W-:Y:S01]  /*2010*/  BPT.TRAP 0x1 ;  /* 0x000000040000795c */ /* 0x000fe20000300000 */
.L_x_2952:
        /* <DEDUP_REMOVED lines=8> */
.L_x_2953:
[----:B---3--:R-:W-:Y:S05]  /*20a0*/  @P1 BRA `(.L_x_2954) ;  /* 0x0000000000081947 */ /* 0x008fea0003800000 */
[----:B------:R-:W3:Y:S02]  /*20b0*/  SYNCS.PHASECHK.TRANS64.TRYWAIT P1, [R0+URZ+0x30810], R209 ;  /* 0x030810d1000075a7 */ /* 0x000ee4000802017f */
[----:B---3--:R-:W-:Y:S05]  /*20c0*/  @!P1 BRA `(.L_x_2955) ;  /* 0x000000a400809947 */ /* 0x008fea0003800000 */
.L_x_2954:
        /* <DEDUP_REMOVED lines=84> */
.L_x_2956:
[----:B------:R1:W1:Y:S01]  /*2610*/  SYNCS.PHASECHK.TRANS64.TRYWAIT P1, [R0+URZ+0x30830], R209 ;  /* 0x030830d1000075a7 */ /* 0x000262000802017f */
[----:B------:R-:W-:Y:S05]  /*2620*/  @!P0 BRA `(.L_x_2957) ;  /* 0x0000000000048947 */ /* 0x000fea0003800000 */
[----:B------:R-:W-:Y:S01]  /*2630*/  BPT.TRAP 0x1 ;  /* 0x000000040000795c */ /* 0x000fe20000300000 */
.L_x_2957:
        /* <DEDUP_REMOVED lines=54> */
.L_x_2958:
        /* <DEDUP_REMOVED lines=492> */
.L_x_2960:
        /* <DEDUP_REMOVED lines=49> */
.L_x_2961:
        /* <DEDUP_REMOVED lines=78> */
.L_x_2944:
        /* <DEDUP_REMOVED lines=8> */
[----:B------:R-:W-:Y:S01]  /*50d0*/  F2FP.BF16.F32.PACK_AB R90, R93, R92 ;  /* 0x0000005c5d5a723e */ /* 0x000fe200000010ff */
[----:B------:R-:W-:Y:S01]  /*50e0*/  ULDC.64 UR6, c[0x0][0x878] ;  /* 0x00021e0000067ab9 */ /* 0x000fe20000000a00 */
[----:B------:R-:W-:Y:S01]  /*50f0*/  F2FP.BF16.F32.PACK_AB R91, R95, R94 ;  /* 0x0000005e5f5b723e */ /* 0x000fe200000010ff */
[----:B------:R-:W-:Y:S01]  /*5100*/  UISETP.NE.U32.AND UP1, UPT, UR6, URZ, UPT ;  /* 0x0000003f0600728c */ /* 0x000fe2000bf25070 */
[----:B------:R-:W-:Y:S02]  /*5110*/  F2FP.BF16.F32.PACK_AB R97, R99, R98 ;  /* 0x000000626361723e */ /* 0x000fe400000010ff */
[----:B------:R-:W-:Y:S01]  /*5120*/  F2FP.BF16.F32.PACK_AB R104, R105, R104 ;  /* 0x000000686968723e */ /* 0x000fe200000010ff */
[----:B------:R-:W-:Y:S01]  /*5130*/  UISETP.NE.AND.EX UP1, UPT, UR7, URZ, UPT, UP1 ;  /* 0x0000003f0700728c */ /* 0x000fe2000bf25310 */
[----:B------:R-:W-:-:S02]  /*5140*/  F2FP.BF16.F32.PACK_AB R98, R101, R100 ;  /* 0x000000646562723e */ /* 0x000fc400000010ff */
        /* <DEDUP_REMOVED lines=94> */
[----:B-1----:R-:W-:Y:S01]  /*5730*/  IMAD.U32 R4, RZ, RZ, UR4 ;  /* 0x00000004ff047e24 */ /* 0x002fe2000f8e00ff */
[----:B------:R-:W-:Y:S01]  /*5740*/  F2FP.BF16.F32.PACK_AB R65, R67, R66 ;  /* 0x000000424341723e */ /* 0x000fe200000010ff */
[----:B------:R-:W-:Y:S01]  /*5750*/  IMAD.U32 R5, RZ, RZ, UR5 ;  /* 0x00000005ff057e24 */ /* 0x000fe2000f8e00ff */
[----:B------:R-:W-:Y:S01]  /*5760*/  F2FP.BF16.F32.PACK_AB R72, R73, R72 ;  /* 0x000000484948723e */ /* 0x000fe200000010ff */
[----:B------:R3:W-:Y:S01]  /*5770*/  STSM.16.M88.4 [R15+0x4000], R56 ;  /* 0x004000380f007844 */ /* 0x0007e20000000200 */
[----:B------:R-:W-:Y:S01]  /*5780*/  F2FP.BF16.F32.PACK_AB R66, R69, R68 ;  /* 0x000000444542723e */ /* 0x000fe200000010ff */
[----:B------:R-:W-:Y:S01]  /*5790*/  @UP1 ULDC.64 UR4, c[0x0][0x878] ;  /* 0x00021e0000041ab9 */ /* 0x000fe20000000a00 */
        /* <DEDUP_REMOVED lines=10> */
[----:B------:R-:W-:-:S03]  /*5840*/  PLOP3.LUT P0, PT, PT, PT, UP0, 0x80, 0x0 ;  /* 0x000000000000781c */ /* 0x000fc60003f0f008 */
[----:B------:R3:W-:Y:S01]  /*5850*/  STSM.16.M88.4 [R17+-0x4000], R80 ;  /* 0xffc0005011007844 */ /* 0x0007e20000000200 */
[----:B------:R-:W-:Y:S01]  /*5860*/  BAR.SYNC.DEFER_BLOCKING 0x1, 0x100 ;  /* 0x0044000000007b1d */ /* 0x000fe20000010000 */
[----:B------:R-:W-:Y:S01]  /*5870*/  PLOP3.LUT P1, PT, PT, PT, UP1, 0x80, 0x0 ;  /* 0x000000000000781c */ /* 0x000fe20003f2f018 */
[----:B------:R-:W-:-:S06]  /*5880*/  @UP1 UIMAD.WIDE UR4, UR39, 0x4, UR4 ;  /* 0x00000004270418a5 */ /* 0x000fcc000f8e0204 */
[----:B------:R-:W-:Y:S01]  /*5890*/  IMAD.U32 R6, RZ, RZ, UR4 ;  /* 0x00000004ff067e24 */ /* 0x000fe2000f8e00ff */
[----:B--2---:R-:W2:Y:S01]  /*58a0*/  @P0 LDG.E R9, desc[UR46][R4.64] ;  /* 0x0000002e04090981 */ /* 0x004ea2000c1e1900 */
[----:B------:R-:W-:-:S05]  /*58b0*/  IMAD.U32 R7, RZ, RZ, UR5 ;  /* 0x00000005ff077e24 */ /* 0x000fca000f8e00ff */
[----:B------:R-:W4:Y:S01]  /*58c0*/  @P1 LDG.E R6, desc[UR46][R6.64] ;  /* 0x0000002e06061981 */ /* 0x000f22000c1e1900 */
[----:B------:R-:W-:Y:S01]  /*58d0*/  LEA.HI R8, R19, R20, RZ, 0x7 ;  /* 0x0000001413087211 */ /* 0x000fe200078f38ff */
[----:B------:R-:W-:Y:S01]  /*58e0*/  IMAD.SHL.U32 R2, R0, 0x40, RZ ;  /* 0x0000004000027824 */ /* 0x000fe200078e00ff */
[----:B------:R-:W-:Y:S01]  /*58f0*/  ULDC UR7, c[0x0][0x808] ;  /* 0x0002020000077ab9 */ /* 0x000fe20000000800 */
[----:B------:R-:W-:Y:S01]  /*5900*/  IMAD.SHL.U32 R14, R14, 0x8, RZ ;  /* 0x000000080e0e7824 */ /* 0x000fe200078e00ff */
[----:B------:R-:W-:Y:S01]  /*5910*/  UMOV UR4, URZ ;  /* 0x0000003f00047c82 */ /* 0x000fe20008000000 */
[----:B------:R-:W-:Y:S01]  /*5920*/  IMAD.SHL.U32 R8, R8, 0x4, RZ ;  /* 0x0000000408087824 */ /* 0x000fe200078e00ff */
[----:B------:R-:W-:Y:S01]  /*5930*/  UMOV UR5, URZ ;  /* 0x0000003f00057c82 */ /* 0x000fe20008000000 */
[----:B------:R-:W-:-:S03]  /*5940*/  USHF.R.S32.HI UR6, URZ, 0x1f, UR37 ;  /* 0x0000001f3f067899 */ /* 0x000fc60008011425 */
[----:B------:R-:W-:-:S05]  /*5950*/  LOP3.LUT R8, R8, 0x7ffffe00, RZ, 0xc0, !PT ;  /* 0x7ffffe0008087812 */ /* 0x000fca00078ec0ff */
[----:B------:R-:W-:Y:S01]  /*5960*/  IMAD R8, R13, 0x2000, R8 ;  /* 0x000020000d087824 */ /* 0x000fe200078e0208 */
[----:B--2---:R-:W-:Y:S02]  /*5970*/  @P0 R2UR UR9, R9 ;  /* 0x00000000090902ca */ /* 0x004fe400000e0000 */
[----:B------:R-:W-:-:S04]  /*5980*/  LOP3.LUT R9, R2, 0x1c0, RZ, 0xc0, !PT ;  /* 0x000001c002097812 */ /* 0x000fc800078ec0ff */
[----:B------:R-:W-:Y:S02]  /*5990*/  LOP3.LUT R14, R9, 0x38, R14, 0xf8, !PT ;  /* 0x00000038090e7812 */ /* 0x000fe400078ef80e */
[----:B------:R-:W-:Y:S02]  /*59a0*/  SHF.R.U32.HI R9, RZ, 0x3, R9 ;  /* 0x00000003ff097819 */ /* 0x000fe40000011609 */
[----:B----4-:R-:W-:Y:S02]  /*59b0*/  @P1 R2UR UR7, R6 ;  /* 0x00000000060712ca */ /* 0x010fe400000e0000 */
[----:B------:R-:W-:Y:S01]  /*59c0*/  LOP3.LUT R9, R14, R9, RZ, 0x3c, !PT ;  /* 0x000000090e097212 */ /* 0x000fe200078e3cff */
[----:B------:R-:W-:Y:S02]  /*59d0*/  @UP0 USHF.R.S32.HI UR10, URZ, 0x1f, UR9 ;  /* 0x0000001f3f0a0899 */ /* 0x000fe40008011409 */
[----:B------:R-:W-:Y:S02]  /*59e0*/  @UP0 UMOV UR4, UR9 ;  /* 0x0000000900040c82 */ /* 0x000fe40008000000 */
[----:B------:R-:W-:-:S03]  /*59f0*/  IMAD.IADD R8, R8, 0x1, R9 ;  /* 0x0000000108087824 */ /* 0x000fc600078e0209 */
[----:B------:R-:W-:Y:S01]  /*5a00*/  @UP0 UMOV UR5, UR10 ;  /* 0x0000000a00050c82 */ /* 0x000fe20008000000 */
[----:B---3--:R-:W-:Y:S05]  /*5a10*/  @P1 BRA `(.L_x_2964) ;  /* 0x0000000000181947 */ /* 0x008fea0003800000 */
[----:B------:R-:W-:Y:S05]  /*5a20*/  @!P0 BRA `(.L_x_2964) ;  /* 0x0000000000148947 */ /* 0x000fea0003800000 */
[----:B------:R-:W2:Y:S04]  /*5a30*/  LDG.E R6, desc[UR46][R4.64] ;  /* 0x0000002e04067981 */ /* 0x000ea8000c1e1900 */
[----:B------:R-:W3:Y:S01]  /*5a40*/  LDG.E R2, desc[UR46][R4.64+0x4] ;  /* 0x0000042e04027981 */ /* 0x000ee2000c1e1900 */
[----:B--2---:R-:W-:Y:S02]  /*5a50*/  R2UR UR9, R6 ;  /* 0x00000000060972ca */ /* 0x004fe400000e0000 */
[----:B---3--:R-:W-:-:S13]  /*5a60*/  R2UR UR7, R2 ;  /* 0x00000000020772ca */ /* 0x008fda00000e0000 */
[----:B------:R-:W-:-:S12]  /*5a70*/  UIADD3 UR7, -UR9, UR7, URZ ;  /* 0x0000000709077290 */ /* 0x000fd8000fffe13f */
.L_x_2964:
[----:B------:R-:W-:Y:S01]  /*5a80*/  LEA R46, R8, UR8, 0x1 ;  /* 0x00000008082e7c11 */ /* 0x000fe2000f8e08ff */
[----:B------:R-:W-:Y:S01]  /*5a90*/  UIMAD UR7, UR36, -0x80, UR7 ;  /* 0xffffff80240778a4 */ /* 0x000fe2000f8e0207 */
[----:B------:R-:W-:Y:S01]  /*5aa0*/  IMAD.SHL.U32 R36, R3, 0x8, RZ ;  /* 0x0000000803247824 */ /* 0x000fe200078e00ff */
[----:B------:R-:W-:Y:S01]  /*5ab0*/  ULDC.64 UR10, c[0x0][0x850] ;  /* 0x00021400000a7ab9 */ /* 0x000fe20000000a00 */
[C---:B------:R-:W-:Y:S01]  /*5ac0*/  VIADD R32, R0.reuse, 0x20 ;  /* 0x0000002000207836 */ /* 0x040fe20000000000 */
[----:B------:R-:W-:Y:S01]  /*5ad0*/  UISETP.LT.AND UP1, UPT, UR7, 0x80, UPT ;  /* 0x000000800700788c */ /* 0x000fe2000bf21270 */
[----:B------:R1:W2:Y:S01]  /*5ae0*/  LDS.128 R28, [R46+0x8800] ;  /* 0x008800002e1c7984 */ /* 0x0002a20000000c00 */
[C---:B------:R-:W-:Y:S01]  /*5af0*/  VIADD R2, R0.reuse, 0x10 ;  /* 0x0000001000027836 */ /* 0x040fe20000000000 */
[----:B------:R-:W-:Y:S01]  /*5b00*/  UIMAD UR8, UR6, UR10, URZ ;  /* 0x0000000a060872a4 */ /* 0x000fe2000f8e023f */
[--C-:B------:R-:W-:Y:S01]  /*5b10*/  SHF.R.S32.HI R37, RZ, 0x1f, R36.reuse ;  /* 0x0000001fff257819 */ /* 0x100fe20000011424 */
[----:B------:R1:W3:Y:S01]  /*5b20*/  LDS.128 R24, [R46+0x1000] ;  /* 0x001000002e187984 */ /* 0x0002e20000000c00 */
[----:B------:R-:W-:Y:S01]  /*5b30*/  USEL UR9, UR7, 0x80, UP1 ;  /* 0x0000008007097887 */ /* 0x000fe20008800000 */
[----:B------:R-:W-:Y:S01]  /*5b40*/  IMAD.U32 R3, RZ, RZ, UR10 ;  /* 0x0000000aff037e24 */ /* 0x000fe2000f8e00ff */
[----:B------:R-:W-:Y:S01]  /*5b50*/  UIMAD UR8, UR37, UR11, UR8 ;  /* 0x0000000b250872a4 */ /* 0x000fe2000f8e0208 */
[----:B------:R1:W4:Y:S01]  /*5b60*/  LDS.128 R20, [R46+0x1800] ;  /* 0x001800002e147984 */ /* 0x0003220000000c00 */
[----:B------:R-:W-:Y:S01]  /*5b70*/  VIADD R33, R0, 0x30 ;  /* 0x0000003000217836 */ /* 0x000fe20000000000 */
[----:B------:R-:W-:Y:S01]  /*5b80*/  USHF.R.S32.HI UR7, URZ, 0x1f, UR39 ;  /* 0x0000001f3f077899 */ /* 0x000fe20008011427 */
[----:B------:R-:W-:Y:S01]  /*5b90*/  ISETP.GE.AND P0, PT, R32, UR9, PT ;  /* 0x0000000920007c0c */ /* 0x000fe2000bf06270 */
[----:B------:R1:W1:Y:S01]  /*5ba0*/  LDS.128 R16, [R46+0x2000] ;  /* 0x002000002e107984 */ /* 0x0002620000000c00 */
[----:B------:R-:W-:Y:S01]  /*5bb0*/  VIADD R32, R0, 0x40 ;  /* 0x0000004000207836 */ /* 0x000fe20000000000 */
[----:B------:R-:W-:Y:S01]  /*5bc0*/  ISETP.GE.AND P6, PT, R2, UR9, PT ;  /* 0x0000000902007c0c */ /* 0x000fe2000bfc6270 */
[----:B------:R-:W-:Y:S01]  /*5bd0*/  IMAD.WIDE.U32 R2, R3, UR37, R36 ;  /* 0x0000002503027c25 */ /* 0x000fe2000f8e0024 */
[----:B------:R1:W1:Y:S01]  /*5be0*/  LDS.128 R12, [R46+0x2800] ;  /* 0x002800002e0c7984 */ /* 0x0002620000000c00 */
[----:B------:R-:W-:Y:S01]  /*5bf0*/  ISETP.GE.AND P5, PT, R33, UR9, PT ;  /* 0x0000000921007c0c */ /* 0x000fe2000bfa6270 */
[----:B------:R-:W-:Y:S01]  /*5c00*/  ULDC.64 UR10, c[0x0][0x858] ;  /* 0x00021600000a7ab9 */ /* 0x000fe20000000a00 */
[----:B------:R-:W-:Y:S01]  /*5c10*/  ISETP.GE.AND P1, PT, R32, UR9, PT ;  /* 0x0000000920007c0c */ /* 0x000fe2000bf26270 */
[----:B------:R1:W1:Y:S01]  /*5c20*/  LDS.128 R8, [R46+0x3000] ;  /* 0x003000002e087984 */ /* 0x0002620000000c00 */
[----:B------:R-:W-:Y:S01]  /*5c30*/  IMAD.MOV.U32 R32, RZ, RZ, R2 ;  /* 0x000000ffff207224 */ /* 0x000fe200078e0002 */
[C---:B------:R-:W-:Y:S01]  /*5c40*/  ISETP.GE.AND P2, PT, R0.reuse, UR9, PT ;  /* 0x0000000900007c0c */ /* 0x040fe2000bf46270 */
[----:B------:R-:W-:Y:S01]  /*5c50*/  VIADD R33, R3, UR8 ;  /* 0x0000000803217c36 */ /* 0x000fe20008000000 */
[----:B------:R1:W1:Y:S01]  /*5c60*/  LDS.128 R4, [R46+0x3800] ;  /* 0x003800002e047984 */ /* 0x0002620000000c00 */
[----:B------:R-:W-:Y:S01]  /*5c70*/  IADD3 R2, P3, R0, UR4, RZ ;  /* 0x0000000400027c10 */ /* 0x000fe2000ff7e0ff */
[----:B------:R-:W-:Y:S01]  /*5c80*/  USEL UR8, UR7, URZ, !UP0 ;  /* 0x0000003f07087287 */ /* 0x000fe2000c000000 */
[----:B------:R-:W-:Y:S01]  /*5c90*/  IMAD.U32 R45, RZ, RZ, UR10 ;  /* 0x0000000aff2d7e24 */ /* 0x000fe2000f8e00ff */
[----:B------:R-:W-:Y:S01]  /*5ca0*/  ULDC UR4, c[0x0][0x83c] ;  /* 0x00020f0000047ab9 */ /* 0x000fe20000000800 */
[----:B------:R-:W-:Y:S01]  /*5cb0*/  USEL UR39, UR39, URZ, !UP0 ;  /* 0x0000003f27277287 */ /* 0x000fe2000c000000 */
[----:B------:R-:W-:Y:S01]  /*5cc0*/  ISETP.GE.OR P4, PT, R36, UR4, P2 ;  /* 0x0000000424007c0c */ /* 0x000fe20009786670 */
[----:B------:R-:W-:Y:S01]  /*5cd0*/  UIMAD UR7, UR8, UR10, URZ ;  /* 0x0000000a080772a4 */ /* 0x000fe2000f8e023f */
[----:B------:R-:W-:Y:S01]  /*5ce0*/  LEA.HI.X.SX32 R3, R0, UR5, 0x1, P3 ;  /* 0x0000000500037c11 */ /* 0x000fe200098f0eff */
[----:B------:R-:W-:Y:S01]  /*5cf0*/  IMAD.U32 R35, RZ, RZ, UR36 ;  /* 0x00000024ff237e24 */ /* 0x000fe2000f8e00ff */
[----:B------:R-:W-:Y:S01]  /*5d00*/  BSSY B0, `(.L_x_2965) ;  /* 0x0000014000007945 */ /* 0x000fe20003800000 */
[----:B------:R-:W-:-:S02]  /*5d10*/  UIMAD UR7, UR39, UR11, UR7 ;  /* 0x0000000b270772a4 */ /* 0x000fc4000f8e0207 */
[----:B------:R-:W-:Y:S01]  /*5d20*/  IMAD.WIDE.U32 R44, R45, UR39, R32 ;  /* 0x000000272d2c7c25 */ /* 0x000fe2000f8e0020 */
[----:B------:R-:W-:Y:S02]  /*5d30*/  P2R R47, PR, RZ, 0x40 ;  /* 0x00000040ff2f7803 */ /* 0x000fe40000000000 */
[----:B------:R-:W-:Y:S01]  /*5d40*/  P2R R48, PR, RZ, 0x20 ;  /* 0x00000020ff307803 */ /* 0x000fe20000000000 */
[----:B------:R-:W-:Y:S01]  /*5d50*/  IMAD.WIDE R2, R35, 0x80, R2 ;  /* 0x0000008023027825 */ /* 0x000fe200078e0202 */
[----:B------:R-:W-:-:S03]  /*5d60*/  ISETP.GE.OR P3, PT, R36, UR4, P6 ;  /* 0x0000000424007c0c */ /* 0x000fc6000b766670 */
[----:B------:R-:W-:Y:S01]  /*5d70*/  VIADD R41, R45, UR7 ;  /* 0x000000072d297c36 */ /* 0x000fe20008000000 */
[----:B--23--:R-:W-:Y:S09]  /*5d80*/  @P4 BRA `(.L_x_2966) ;  /* 0x00000000002c4947 */ /* 0x00cff20003800000 */
        /* <DEDUP_REMOVED lines=11> */
.L_x_2966:
[----:B------:R-:W-:Y:S05]  /*5e40*/  BSYNC B0 ;  /* 0x0000000000007941 */ /* 0x000fea0003800000 */
.L_x_2965:
        /* <DEDUP_REMOVED lines=15> */
.L_x_2968:
[----:B------:R-:W-:Y:S05]  /*5f40*/  BSYNC B0 ;  /* 0x0000000000007941 */ /* 0x000fea0003800000 */
.L_x_2967:
        /* <DEDUP_REMOVED lines=18> */
.L_x_2970:
[----:B------:R-:W-:Y:S05]  /*6070*/  BSYNC B0 ;  /* 0x0000000000007941 */ /* 0x000fea0003800000 */
.L_x_2969:
[----:B-1-3--:R1:W3:Y:S01]  /*6080*/  LDS.128 R28, [R46+0x9800] ;  /* 0x009800002e1c7984 */ /* 0x00a2e20000000c00 */
[----:B------:R-:W-:Y:S01]  /*6090*/  BSSY B0, `(.L_x_2971) ;  /* 0x0000010000007945 */ /* 0x000fe20003800000 */
[----:B------:R-:W-:-:S03]  /*60a0*/  VIADD R38, R0, 0x50 ;  /* 0x0000005000267836 */ /* 0x000fc60000000000 */
        /* <DEDUP_REMOVED lines=14> */
.L_x_2972:
[----:B------:R-:W-:Y:S05]  /*6190*/  BSYNC B0 ;  /* 0x0000000000007941 */ /* 0x000fea0003800000 */
.L_x_2971:
[----:B--23--:R2:W3:Y:S01]  /*61a0*/  LDS.128 R28, [R46+0xa000] ;  /* 0x00a000002e1c7984 */ /* 0x00c4e20000000c00 */
[----:B------:R-:W-:Y:S01]  /*61b0*/  ISETP.GE.OR P4, PT, R36, UR4, P1 ;  /* 0x0000000424007c0c */ /* 0x000fe20008f86670 */
[----:B------:R-:W-:Y:S01]  /*61c0*/  BSSY B0, `(.L_x_2973) ;  /* 0x0000010000007945 */ /* 0x000fe20003800000 */
[----:B------:R-:W-:-:S11]  /*61d0*/  ISETP.GE.AND P3, PT, R38, UR9, PT ;  /* 0x0000000926007c0c */ /* 0x000fd6000bf66270 */
        /* <DEDUP_REMOVED lines=14> */
.L_x_2974:
[----:B------:R-:W-:Y:S05]  /*62c0*/  BSYNC B0 ;  /* 0x0000000000007941 */ /* 0x000fea0003800000 */
.L_x_2973:
        /* <DEDUP_REMOVED lines=18> */
.L_x_2976:
[----:B------:R-:W-:Y:S05]  /*63f0*/  BSYNC B0 ;  /* 0x0000000000007941 */ /* 0x000fea0003800000 */
.L_x_2975:
[----:B--23--:R2:W3:Y:S01]  /*6400*/  LDS.128 R28, [R46+0xb000] ;  /* 0x00b000002e1c7984 */ /* 0x00c4e20000000c00 */
[----:B------:R-:W-:Y:S01]  /*6410*/  ISETP.GE.AND P4, PT, R38, UR9, PT ;  /* 0x0000000926007c0c */ /* 0x000fe2000bf86270 */
[----:B------:R-:W-:Y:S01]  /*6420*/  BSSY B0, `(.L_x_2977) ;  /* 0x0000011000007945 */ /* 0x000fe20003800000 */
[----:B------:R-:W-:Y:S02]  /*6430*/  VIADD R0, R0, 0x70 ;  /* 0x0000007000007836 */ /* 0x000fe40000000000 */
        /* <DEDUP_REMOVED lines=15> */
.L_x_2978:
[----:B------:R-:W-:Y:S05]  /*6530*/  BSYNC B0 ;  /* 0x0000000000007941 */ /* 0x000fea0003800000 */
.L_x_2977:
[----:B--23--:R2:W3:Y:S01]  /*6540*/  LDS.128 R28, [R46+0xb800] ;  /* 0x00b800002e1c7984 */ /* 0x00c4e20000000c00 */
[----:B------:R-:W-:Y:S01]  /*6550*/  ISETP.GE.AND P5, PT, R0, UR9, PT ;  /* 0x0000000900007c0c */ /* 0x000fe2000bfa6270 */
[----:B------:R-:W-:Y:S03]  /*6560*/  BSSY B0, `(.L_x_2979) ;  /* 0x0000010000007945 */ /* 0x000fe60003800000 */
        /* <DEDUP_REMOVED lines=15> */
.L_x_2980:
[----:B------:R-:W-:Y:S05]  /*6660*/  BSYNC B0 ;  /* 0x0000000000007941 */ /* 0x000fea0003800000 */
.L_x_2979:
[----:B------:R-:W-:Y:S01]  /*6670*/  ULDC.64 UR4, c[0x0][0x820] ;  /* 0x0002080000047ab9 */ /* 0x000fe20000000a00 */
[----:B------:R-:W-:Y:S01]  /*6680*/  ULDC.64 UR10, c[0x0][0x828] ;  /* 0x00020a00000a7ab9 */ /* 0x000fe20000000a00 */
[----:B------:R-:W-:Y:S02]  /*6690*/  UIMAD UR6, UR6, UR4, URZ ;  /* 0x00000004060672a4 */ /* 0x000fe4000f8e023f */
[----:B--23--:R-:W-:Y:S01]  /*66a0*/  IMAD.U32 R29, RZ, RZ, UR4 ;  /* 0x00000004ff1d7e24 */ /* 0x00cfe2000f8e00ff */
[----:B------:R-:W-:Y:S01]  /*66b0*/  ULDC UR7, c[0x0][0x80c] ;  /* 0x0002030000077ab9 */ /* 0x000fe20000000800 */
[----:B------:R-:W-:Y:S01]  /*66c0*/  IMAD.U32 R39, RZ, RZ, UR10 ;  /* 0x0000000aff277e24 */ /* 0x000fe2000f8e00ff */
[----:B------:R-:W-:Y:S02]  /*66d0*/  UIMAD UR6, UR37, UR5, UR6 ;  /* 0x00000005250672a4 */ /* 0x000fe4000f8e0206 */
[----:B------:R-:W-:Y:S01]  /*66e0*/  IMAD.WIDE.U32 R28, R29, UR37, R36 ;  /* 0x000000251d1c7c25 */ /* 0x000fe2000f8e0024 */
[----:B------:R-:W-:Y:S01]  /*66f0*/  ISETP.GE.OR P2, PT, R36, UR7, P2 ;  /* 0x0000000724007c0c */ /* 0x000fe20009746670 */
[----:B------:R-:W-:Y:S01]  /*6700*/  UIMAD UR4, UR8, UR10, URZ ;  /* 0x0000000a080472a4 */ /* 0x000fe2000f8e023f */
[----:B------:R-:W-:Y:S01]  /*6710*/  P2R R0, PR, RZ, 0x20 ;  /* 0x00000020ff007803 */ /* 0x000fe20000000000 */
[----:B------:R-:W-:Y:S01]  /*6720*/  BSSY B0, `(.L_x_2981) ;  /* 0x000001c000007945 */ /* 0x000fe20003800000 */
[----:B------:R-:W-:Y:S01]  /*6730*/  VIADD R29, R29, UR6 ;  /* 0x000000061d1d7c36 */ /* 0x000fe20008000000 */
[----:B------:R-:W-:Y:S01]  /*6740*/  ISETP.NE.AND P5, PT, R47, RZ, PT ;  /* 0x000000ff2f00720c */ /* 0x000fe20003fa5270 */
[----:B------:R-:W-:Y:S01]  /*6750*/  UIMAD UR4, UR39, UR11, UR4 ;  /* 0x0000000b270472a4 */ /* 0x000fe2000f8e0204 */
[----:B------:R-:W-:Y:S01]  /*6760*/  ISETP.NE.AND P6, PT, R48, RZ, PT ;  /* 0x000000ff3000720c */ /* 0x000fe20003fc5270 */
[----:B------:R-:W-:Y:S01]  /*6770*/  IMAD.WIDE.U32 R38, R39, UR39, R28 ;  /* 0x0000002727267c25 */ /* 0x000fe2000f8e001c */
[C---:B------:R-:W-:Y:S01]  /*6780*/  ISETP.GE.OR P5, PT, R36.reuse, UR7, P5 ;  /* 0x0000000724007c0c */ /* 0x040fe2000afa6670 */
[----:B------:R2:W3:Y:S01]  /*6790*/  LDS.128 R28, [R46] ;  /* 0x000000002e1c7984 */ /* 0x0004e20000000c00 */
[----:B------:R-:W-:Y:S01]  /*67a0*/  ISETP.GE.OR P0, PT, R36, UR7, P0 ;  /* 0x0000000724007c0c */ /* 0x000fe20008706670 */
[----:B------:R-:W-:Y:S01]  /*67b0*/  VIADD R35, R39, UR4 ;  /* 0x0000000427237c36 */ /* 0x000fe20008000000 */
[----:B------:R-:W-:-:S02]  /*67c0*/  P2R R40, PR, RZ, 0x20 ;  /* 0x00000020ff287803 */ /* 0x000fc40000000000 */
[----:B------:R-:W-:Y:S02]  /*67d0*/  ISETP.NE.AND P5, PT, R0, RZ, PT ;  /* 0x000000ff0000720c */ /* 0x000fe40003fa5270 */
[C---:B------:R-:W-:Y:S02]  /*67e0*/  ISETP.GE.OR P6, PT, R36.reuse, UR7, P6 ;  /* 0x0000000724007c0c */ /* 0x040fe4000b7c6670 */
[C---:B------:R-:W-:Y:S02]  /*67f0*/  ISETP.GE.OR P1, PT, R36.reuse, UR7, P1 ;  /* 0x0000000724007c0c */ /* 0x040fe40008f26670 */
[C---:B------:R-:W-:Y:S02]  /*6800*/  ISETP.GE.OR P3, PT, R36.reuse, UR7, P3 ;  /* 0x0000000724007c0c */ /* 0x040fe40009f66670 */
[C---:B------:R-:W-:Y:S02]  /*6810*/  ISETP.GE.OR P4, PT, R36.reuse, UR7, P4 ;  /* 0x0000000724007c0c */ /* 0x040fe4000a786670 */
[----:B------:R-:W-:Y:S01]  /*6820*/  ISETP.GE.OR P5, PT, R36, UR7, P5 ;  /* 0x0000000724007c0c */ /* 0x000fe2000afa6670 */
[----:B--2---:R-:W-:-:S12]  /*6830*/  @P2 BRA `(.L_x_2982) ;  /* 0x0000000000282947 */ /* 0x004fd80003800000 */
        /* <DEDUP_REMOVED lines=10> */
.L_x_2982:
[----:B------:R-:W-:Y:S05]  /*68e0*/  BSYNC B0 ;  /* 0x0000000000007941 */ /* 0x000fea0003800000 */
.L_x_2981:
[----:B--23--:R2:W3:Y:S01]  /*68f0*/  LDS.128 R28, [R46+0x800] ;  /* 0x000800002e1c7984 */ /* 0x00c4e20000000c00 */
[----:B------:R-:W-:Y:S01]  /*6900*/  ISETP.NE.AND P2, PT, R40, RZ, PT ;  /* 0x000000ff2800720c */ /* 0x000fe20003f45270 */
[----:B------:R-:W-:-:S12]  /*6910*/  BSSY B0, `(.L_x_2983) ;  /* 0x000000f000007945 */ /* 0x000fd80003800000 */
        /* <DEDUP_REMOVED lines=14> */
.L_x_2984:
[----:B------:R-:W-:Y:S05]  /*6a00*/  BSYNC B0 ;  /* 0x0000000000007941 */ /* 0x000fea0003800000 */
.L_x_2983:
        /* <DEDUP_REMOVED lines=15> */
.L_x_2986:
[----:B------:R-:W-:Y:S05]  /*6b00*/  BSYNC B0 ;  /* 0x0000000000007941 */ /* 0x000fea0003800000 */
.L_x_2985:
[----:B------:R-:W-:Y:S04]  /*6b10*/  BSSY B0, `(.L_x_2987) ;  /* 0x000000f000007945 */ /* 0x000fe80003800000 */
        /* <DEDUP_REMOVED lines=14> */
.L_x_2988:
[----:B------:R-:W-:Y:S05]  /*6c00*/  BSYNC B0 ;  /* 0x0000000000007941 */ /* 0x000fea0003800000 */
.L_x_2987:
[----:B------:R-:W-:Y:S04]  /*6c10*/  BSSY B0, `(.L_x_2989) ;  /* 0x000000f000007945 */ /* 0x000fe80003800000 */
[----:B------:R-:W-:Y:S05]  /*6c20*/  @P1 BRA `(.L_x_2990) ;  /* 0x0000000000341947 */ /* 0x000fea0003800000 */
[----:B--2-4-:R-:W-:Y:S01]  /*6c30*/  IADD3 R23, P0, R2, 0x40, RZ ;  /* 0x0000004002177810 */ /* 0x014fe20007f1e0ff */
        /* <DEDUP_REMOVED lines=12> */
.L_x_2990:
[----:B------:R-:W-:Y:S05]  /*6d00*/  BSYNC B0 ;  /* 0x0000000000007941 */ /* 0x000fea0003800000 */
.L_x_2989:
        /* <DEDUP_REMOVED lines=15> */
.L_x_2992:
[----:B------:R-:W-:Y:S05]  /*6e00*/  BSYNC B0 ;  /* 0x0000000000007941 */ /* 0x000fea0003800000 */
.L_x_2991:
        /* <DEDUP_REMOVED lines=15> */
.L_x_2994:
[----:B------:R-:W-:Y:S05]  /*6f00*/  BSYNC B0 ;  /* 0x0000000000007941 */ /* 0x000fea0003800000 */
.L_x_2993:
[----:B------:R-:W-:Y:S05]  /*6f10*/  @P5 BRA `(.L_x_2939) ;  /* 0x0000005400a85947 */ /* 0x000fea0003800000 */
[----:B--2---:R-:W-:Y:S01]  /*6f20*/  IADD3 R9, P0, R2, 0x70, RZ ;  /* 0x0000007002097810 */ /* 0x004fe20007f1e0ff */
        /* <DEDUP_REMOVED lines=13> */
.L_x_2963:
[----:B------:R-:W-:Y:S01]  /*7000*/  ULDC.64 UR4, c[0x0][0x870] ;  /* 0x00021c0000047ab9 */ /* 0x000fe20000000a00 */
[----:B------:R-:W-:Y:S01]  /*7010*/  ULDC.64 UR6, c[0x0][0x878] ;  /* 0x00021e0000067ab9 */ /* 0x000fe20000000a00 */
[----:B------:R-:W-:Y:S02]  /*7020*/  UISETP.NE.U32.AND UP0, UPT, UR4, URZ, UPT ;  /* 0x0000003f0400728c */ /* 0x000fe4000bf05070 */
[----:B------:R-:W-:Y:S02]  /*7030*/  UISETP.NE.U32.AND UP1, UPT, UR6, URZ, UPT ;  /* 0x0000003f0600728c */ /* 0x000fe4000bf25070 */
[----:B------:R-:W-:Y:S02]  /*7040*/  UISETP.NE.AND.EX UP0, UPT, UR5, URZ, UPT, UP0 ;  /* 0x0000003f0500728c */ /* 0x000fe4000bf05300 */
[----:B------:R-:W-:Y:S01]  /*7050*/  UISETP.NE.AND.EX UP1, UPT, UR7, URZ, UPT, UP1 ;  /* 0x0000003f0700728c */ /* 0x000fe2000bf25310 */
[----:B------:R-:W-:-:S03]  /*7060*/  ULDC.64 UR4, c[0x0][0x870] ;  /* 0x00021c0000047ab9 */ /* 0x000fc60000000a00 */
[----:B------:R-:W-:Y:S01]  /*7070*/  PLOP3.LUT P0, PT, PT, PT, UP0, 0x80, 0x0 ;  /* 0x000000000000781c */ /* 0x000fe20003f0f008 */
[----:B------:R-:W-:-:S06]  /*7080*/  UIMAD.WIDE UR4, UR39, 0x4, UR4 ;  /* 0x00000004270478a5 */ /* 0x000fcc000f8e0204 */
[----:B------:R-:W-:Y:S02]  /*7090*/  IMAD.U32 R2, RZ, RZ, UR4 ;  /* 0x00000004ff027e24 */ /* 0x000fe4000f8e00ff */
[----:B------:R-:W-:Y:S01]  /*70a0*/  IMAD.U32 R3, RZ, RZ, UR5 ;  /* 0x00000005ff037e24 */ /* 0x000fe2000f8e00ff */
[----:B------:R-:W-:-:S04]  /*70b0*/  @UP1 ULDC.64 UR4, c[0x0][0x878] ;  /* 0x00021e0000041ab9 */ /* 0x000fc80000000a00 */
[----:B------:R-:W2:Y:S01]  /*70c0*/  @P0 LDG.E R6, desc[UR46][R2.64] ;  /* 0x0000002e02060981 */ /* 0x000ea2000c1e1900 */
[----:B------:R-:W-:Y:S01]  /*70d0*/  PLOP3.LUT P1, PT, PT, PT, UP1, 0x80, 0x0 ;  /* 0x000000000000781c */ /* 0x000fe20003f2f018 */
[----:B------:R-:W-:-:S06]  /*70e0*/  @UP1 UIMAD.WIDE UR4, UR39, 0x4, UR4 ;  /* 0x00000004270418a5 */ /* 0x000fcc000f8e0204 */
[----:B------:R-:W-:Y:S02]  /*70f0*/  IMAD.U32 R4, RZ, RZ, UR4 ;  /* 0x00000004ff047e24 */ /* 0x000fe4000f8e00ff */
[----:B------:R-:W-:-:S05]  /*7100*/  IMAD.U32 R5, RZ, RZ, UR5 ;  /* 0x00000005ff057e24 */ /* 0x000fca000f8e00ff */
[----:B------:R-:W3:Y:S01]  /*7110*/  @P1 LDG.E R4, desc[UR46][R4.64] ;  /* 0x0000002e04041981 */ /* 0x000ee2000c1e1900 */
[----:B------:R-:W-:Y:S01]  /*7120*/  ULDC UR6, c[0x0][0x808] ;  /* 0x0002020000067ab9 */ /* 0x000fe20000000800 */
[----:B------:R-:W-:Y:S01]  /*7130*/  UMOV UR4, URZ ;  /* 0x0000003f00047c82 */ /* 0x000fe20008000000 */
[----:B------:R-:W-:Y:S01]  /*7140*/  UMOV UR5, URZ ;  /* 0x0000003f00057c82 */ /* 0x000fe20008000000 */
[----:B------:R-:W1:Y:S02]  /*7150*/  S2R R0, SR_TID.X ;  /* 0x0000000000007919 */ /* 0x000e640000002100 */
[----:B-1----:R-:W-:-:S05]  /*7160*/  VIADD R7, R0, 0xffffff80 ;  /* 0xffffff8000077836 */ /* 0x002fca0000000000 */
[----:B------:R-:W-:Y:S02]  /*7170*/  SHF.R.S32.HI R0, RZ, 0x1f, R7 ;  /* 0x0000001fff007819 */ /* 0x000fe40000011407 */
[----:B--2---:R-:W-:Y:S02]  /*7180*/  @P0 R2UR UR7, R6 ;  /* 0x00000000060702ca */ /* 0x004fe400000e0000 */
[----:B------:R-:W-:-:S04]  /*7190*/  LEA.HI R6, R0, R7, RZ, 0x4 ;  /* 0x0000000700067211 */ /* 0x000fc800078f20ff */
[----:B------:R-:W-:Y:S02]  /*71a0*/  LOP3.LUT R0, R6, 0x1ffffff0, RZ, 0xc0, !PT ;  /* 0x1ffffff006007812 */ /* 0x000fe400078ec0ff */
[----:B------:R-:W-:-:S03]  /*71b0*/  SHF.R.S32.HI R12, RZ, 0x4, R6 ;  /* 0x00000004ff0c7819 */ /* 0x000fc60000011406 */
[----:B------:R-:W-:Y:S02]  /*71c0*/  IMAD.IADD R0, R7, 0x1, -R0 ;  /* 0x0000000107007824 */ /* 0x000fe400078e0a00 */
[----:B------:R-:W-:Y:S01]  /*71d0*/  @UP0 USHF.R.S32.HI UR8, URZ, 0x1f, UR7 ;  /* 0x0000001f3f080899 */ /* 0x000fe20008011407 */
[----:B---3--:R-:W-:Y:S01]  /*71e0*/  @P1 R2UR UR6, R4 ;  /* 0x00000000040612ca */ /* 0x008fe200000e0000 */
[----:B------:R-:W-:-:S05]  /*71f0*/  @UP0 UMOV UR4, UR7 ;  /* 0x0000000700040c82 */ /* 0x000fca0008000000 */
[----:B------:R-:W-:Y:S01]  /*7200*/  @UP0 UMOV UR5, UR8 ;  /* 0x0000000800050c82 */ /* 0x000fe20008000000 */
[----:B------:R-:W-:Y:S08]  /*7210*/  @P1 BRA `(.L_x_2995) ;  /* 0x0000000000181947 */ /* 0x000ff00003800000 */
[----:B------:R-:W-:Y:S05]  /*7220*/  @!P0 BRA `(.L_x_2995) ;  /* 0x0000000000148947 */ /* 0x000fea0003800000 */
[----:B------:R-:W2:Y:S04]  /*7230*/  LDG.E R5, desc[UR46][R2.64] ;  /* 0x0000002e02057981 */ /* 0x000ea8000c1e1900 */
[----:B------:R-:W3:Y:S01]  /*7240*/  LDG.E R4, desc[UR46][R2.64+0x4] ;  /* 0x0000042e02047981 */ /* 0x000ee2000c1e1900 */
[----:B--2---:R-:W-:Y:S02]  /*7250*/  R2UR UR7, R5 ;  /* 0x00000000050772ca */ /* 0x004fe400000e0000 */
[----:B---3--:R-:W-:-:S13]  /*7260*/  R2UR UR6, R4 ;  /* 0x00000000040672ca */ /* 0x008fda00000e0000 */
[----:B------:R-:W-:-:S12]  /*7270*/  UIADD3 UR6, -UR7, UR6, URZ ;  /* 0x0000000607067290 */ /* 0x000fd8000fffe13f */
.L_x_2995:
[----:B------:R-:W-:Y:S01]  /*7280*/  IMAD.SHL.U32 R4, R0, 0x8, RZ ;  /* 0x0000000800047824 */ /* 0x000fe200078e00ff */
[----:B------:R-:W-:Y:S01]  /*7290*/  USHF.R.S32.HI UR9, URZ, 0x1f, UR37 ;  /* 0x0000001f3f097899 */ /* 0x000fe20008011425 */
[C---:B------:R-:W-:Y:S01]  /*72a0*/  VIADD R2, R12.reuse, 0x10 ;  /* 0x000000100c027836 */ /* 0x040fe20000000000 */
[----:B------:R-:W-:Y:S01]  /*72b0*/  UIMAD UR7, UR36, -0x80, UR6 ;  /* 0xffffff80240778a4 */ /* 0x000fe2000f8e0206 */
[----:B------:R-:W-:Y:S01]  /*72c0*/  VIADD R6, R12, 0x30 ;  /* 0x000000300c067836 */ /* 0x000fe20000000000 */
[----:B------:R-:W-:Y:S01]  /*72d0*/  ULDC.64 UR10, c[0x0][0x820] ;  /* 0x00020800000a7ab9 */ /* 0x000fe20000000a00 */
[----:B------:R-:W-:Y:S01]  /*72e0*/  SHF.R.S32.HI R5, RZ, 0x1f, R4 ;  /* 0x0000001fff057819 */ /* 0x000fe20000011404 */
[----:B------:R-:W-:Y:S02]  /*72f0*/  UIMAD UR6, UR9, UR10, URZ ;  /* 0x0000000a090672a4 */ /* 0x000fe4000f8e023f */
[----:B------:R-:W-:Y:S01]  /*7300*/  IMAD.U32 R3, RZ, RZ, UR10 ;  /* 0x0000000aff037e24 */ /* 0x000fe2000f8e00ff */
[----:B------:R-:W-:Y:S01]  /*7310*/  ISETP.GE.AND P6, PT, R2, UR7, PT ;  /* 0x0000000702007c0c */ /* 0x000fe2000bfc6270 */
[----:B------:R-:W-:Y:S01]  /*7320*/  VIADD R0, R12, 0x20 ;  /* 0x000000200c007836 */ /* 0x000fe20000000000 */
[----:B------:R-:W-:-:S02]  /*7330*/  UIMAD UR8, UR37, UR11, UR6 ;  /* 0x0000000b250872a4 */ /* 0x000fc4000f8e0206 */
[----:B------:R-:W-:Y:S01]  /*7340*/  IMAD.WIDE.U32 R2, R3, UR37, R4 ;  /* 0x0000002503027c25 */ /* 0x000fe2000f8e0004 */
[----:B------:R-:W-:Y:S01]  /*7350*/  USHF.R.S32.HI UR6, URZ, 0x1f, UR39 ;  /* 0x0000001f3f067899 */ /* 0x000fe20008011427 */
[----:B------:R-:W-:Y:S01]  /*7360*/  ISETP.GE.AND P0, PT, R6, UR7, PT ;  /* 0x0000000706007c0c */ /* 0x000fe2000bf06270 */
[----:B------:R-:W-:Y:S01]  /*7370*/  ULDC.64 UR10, c[0x0][0x828] ;  /* 0x00020a00000a7ab9 */ /* 0x000fe20000000a00 */
[----:B------:R-:W-:Y:S01]  /*7380*/  IMAD.MOV.U32 R6, RZ, RZ, R2 ;  /* 0x000000ffff067224 */ /* 0x000fe200078e0002 */
[C---:B------:R-:W-:Y:S01]  /*7390*/  ISETP.GE.AND P2, PT, R12.reuse, UR7, PT ;  /* 0x000000070c007c0c */ /* 0x040fe2000bf46270 */
[----:B------:R-:W-:Y:S01]  /*73a0*/  VIADD R7, R3, UR8 ;  /* 0x0000000803077c36 */ /* 0x000fe20008000000 */
        /* <DEDUP_REMOVED lines=9> */
[----:B------:R-:W-:Y:S01]  /*7440*/  ISETP.GE.AND P5, PT, R0, UR7, PT ;  /* 0x0000000700007c0c */ /* 0x000fe2000bfa6270 */
[----:B------:R-:W-:-:S02]  /*7450*/  UIMAD UR6, UR39, UR11, UR6 ;  /* 0x0000000b270672a4 */ /* 0x000fc4000f8e0206 */
[----:B------:R-:W-:Y:S01]  /*7460*/  IMAD.WIDE.U32 R10, R11, UR39, R6 ;  /* 0x000000270b0a7c25 */ /* 0x000fe2000f8e0006 */
[----:B------:R-:W-:Y:S01]  /*7470*/  BSSY B0, `(.L_x_2996) ;  /* 0x0000013000007945 */ /* 0x000fe20003800000 */
[----:B------:R-:W-:Y:S02]  /*7480*/  P2R R14, PR, RZ, 0x40 ;  /* 0x00000040ff0e7803 */ /* 0x000fe40000000000 */
[----:B------:R-:W-:Y:S01]  /*7490*/  VIADD R0, R12, 0x40 ;  /* 0x000000400c007836 */ /* 0x000fe20000000000 */
[----:B------:R-:W-:Y:S01]  /*74a0*/  P2R R15, PR, RZ, 0x20 ;  /* 0x00000020ff0f7803 */ /* 0x000fe20000000000 */
[----:B------:R-:W-:Y:S01]  /*74b0*/  IMAD.WIDE R2, R9, 0x80, R2 ;  /* 0x0000008009027825 */ /* 0x000fe200078e0202 */
[----:B------:R-:W-:Y:S02]  /*74c0*/  ISETP.GE.OR P3, PT, R4, UR4, P6 ;  /* 0x0000000404007c0c */ /* 0x000fe4000b766670 */
[----:B------:R-:W-:Y:S01]  /*74d0*/  ISETP.GE.AND P1, PT, R0, UR7, PT ;  /* 0x0000000700007c0c */ /* 0x000fe2000bf26270 */
[----:B------:R-:W-:Y:S01]  /*74e0*/  VIADD R9, R11, UR6 ;  /* 0x000000060b097c36 */ /* 0x000fe20008000000 */
[----:B------:R-:W-:Y:S11]  /*74f0*/  @P4 BRA `(.L_x_2997) ;  /* 0x0000000000284947 */ /* 0x000ff60003800000 */
        /* <DEDUP_REMOVED lines=10> */
.L_x_2997:
[----:B------:R-:W-:Y:S05]  /*75a0*/  BSYNC B0 ;  /* 0x0000000000007941 */ /* 0x000fea0003800000 */
.L_x_2996:
        /* <DEDUP_REMOVED lines=16> */
.L_x_2999:
[----:B------:R-:W-:Y:S05]  /*76b0*/  BSYNC B0 ;  /* 0x0000000000007941 */ /* 0x000fea0003800000 */
.L_x_2998:
        /* <DEDUP_REMOVED lines=12> */
[----:B-12---:R-:W-:Y:S01]  /*7780*/  LEA R16, P4, R6, UR10, 0x1 ;  /* 0x0000000a06107c11 */ /* 0x006fe2000f8808ff */
[----:B------:R-:W-:-:S05]  /*7790*/  IMAD.IADD R7, R7, 0x1, R13 ;  /* 0x0000000107077824 */ /* 0x000fca00078e020d */
[----:B------:R-:W-:-:S05]  /*77a0*/  LEA.HI.X R17, R6, UR11, R7, 0x1, P4 ;  /* 0x0000000b06117c11 */ /* 0x000fca000a0f0c07 */
[----:B------:R3:W-:Y:S02]  /*77b0*/  STG.E.128 desc[UR46][R16.64], RZ ;  /* 0x000000ff10007986 */ /* 0x0007e4000c101d2e */
.L_x_3001:
[----:B------:R-:W-:Y:S05]  /*77c0*/  BSYNC B0 ;  /* 0x0000000000007941 */ /* 0x000fea0003800000 */
.L_x_3000:
        /* <DEDUP_REMOVED lines=13> */
[----:B-123--:R-:W-:Y:S01]  /*78a0*/  LEA R16, P3, R6, UR10, 0x1 ;  /* 0x0000000a06107c11 */ /* 0x00efe2000f8608ff */
[----:B------:R-:W-:-:S05]  /*78b0*/  IMAD.IADD R7, R7, 0x1, R13 ;  /* 0x0000000107077824 */ /* 0x000fca00078e020d */
[----:B------:R-:W-:-:S05]  /*78c0*/  LEA.HI.X R17, R6, UR11, R7, 0x1, P3 ;  /* 0x0000000b06117c11 */ /* 0x000fca00098f0c07 */
[----:B------:R4:W-:Y:S02]  /*78d0*/  STG.E.128 desc[UR46][R16.64], RZ ;  /* 0x000000ff10007986 */ /* 0x0009e4000c101d2e */
.L_x_3003:
[----:B------:R-:W-:Y:S05]  /*78e0*/  BSYNC B0 ;  /* 0x0000000000007941 */ /* 0x000fea0003800000 */
.L_x_3002:
        /* <DEDUP_REMOVED lines=16> */
.L_x_3005:
[----:B------:R-:W-:Y:S05]  /*79f0*/  BSYNC B0 ;  /* 0x0000000000007941 */ /* 0x000fea0003800000 */
.L_x_3004:
[----:B------:R-:W-:Y:S01]  /*7a00*/  ISETP.GE.OR P4, PT, R4, UR4, P3 ;  /* 0x0000000404007c0c */ /* 0x000fe20009f86670 */
[----:B------:R-:W-:Y:S01]  /*7a10*/  BSSY B0, `(.L_x_3006) ;  /* 0x0000010000007945 */ /* 0x000fe20003800000 */
[----:B------:R-:W-:-:S11]  /*7a20*/  VIADD R18, R12, 0x60 ;  /* 0x000000600c127836 */ /* 0x000fd60000000000 */
        /* <DEDUP_REMOVED lines=14> */
.L_x_3007:
[----:B------:R-:W-:Y:S05]  /*7b10*/  BSYNC B0 ;  /* 0x0000000000007941 */ /* 0x000fea0003800000 */
.L_x_3006:
[----:B------:R-:W-:Y:S01]  /*7b20*/  ISETP.GE.AND P4, PT, R18, UR7, PT ;  /* 0x0000000712007c0c */ /* 0x000fe2000bf86270 */
[----:B------:R-:W-:Y:S01]  /*7b30*/  BSSY B0, `(.L_x_3008) ;  /* 0x0000011000007945 */ /* 0x000fe20003800000 */
[----:B------:R-:W-:Y:S02]  /*7b40*/  VIADD R12, R12, 0x70 ;  /* 0x000000700c0c7836 */ /* 0x000fe40000000000 */
        /* <DEDUP_REMOVED lines=15> */
.L_x_3009:
[----:B------:R-:W-:Y:S05]  /*7c40*/  BSYNC B0 ;  /* 0x0000000000007941 */ /* 0x000fea0003800000 */
.L_x_3008:
[----:B------:R-:W-:Y:S01]  /*7c50*/  ISETP.GE.AND P5, PT, R12, UR7, PT ;  /* 0x000000070c007c0c */ /* 0x000fe2000bfa6270 */
        /* <DEDUP_REMOVED lines=16> */
.L_x_3011:
[----:B------:R-:W-:Y:S05]  /*7d60*/  BSYNC B0 ;  /* 0x0000000000007941 */ /* 0x000fea0003800000 */
.L_x_3010:
[----:B------:R-:W-:Y:S01]  /*7d70*/  ULDC.64 UR4, c[0x0][0x850] ;  /* 0x0002140000047ab9 */ /* 0x000fe20000000a00 */
[----:B------:R-:W-:Y:S01]  /*7d80*/  ULDC UR10, c[0x0][0x83c] ;  /* 0x00020f00000a7ab9 */ /* 0x000fe20000000800 */
[----:B------:R-:W-:Y:S01]  /*7d90*/  IMAD.U32 R7, RZ, RZ, UR4 ;  /* 0x00000004ff077e24 */ /* 0x000fe2000f8e00ff */
[----:B------:R-:W-:Y:S01]  /*7da0*/  UIMAD UR4, UR9, UR4, URZ ;  /* 0x00000004090472a4 */ /* 0x000fe2000f8e023f */
[----:B------:R-:W-:Y:S01]  /*7db0*/  ISETP.GE.OR P2, PT, R4, UR10, P2 ;  /* 0x0000000a04007c0c */ /* 0x000fe20009746670 */
[----:B------:R-:W-:Y:S01]  /*7dc0*/  ULDC.64 UR6, c[0x0][0x858] ;  /* 0x0002160000067ab9 */ /* 0x000fe20000000a00 */
[----:B------:R-:W-:Y:S01]  /*7dd0*/  IMAD.WIDE.U32 R6, R7, UR37, R4 ;  /* 0x0000002507067c25 */ /* 0x000fe2000f8e0004 */
[----:B------:R-:W-:Y:S01]  /*7de0*/  UIMAD UR4, UR37, UR5, UR4 ;  /* 0x00000005250472a4 */ /* 0x000fe2000f8e0204 */
[----:B------:R-:W-:Y:S01]  /*7df0*/  P2R R0, PR, RZ, 0x20 ;  /* 0x00000020ff007803 */ /* 0x000fe20000000000 */
[----:B------:R-:W-:Y:S01]  /*7e00*/  BSSY B0, `(.L_x_3012) ;  /* 0x000001d000007945 */ /* 0x000fe20003800000 */
[----:B------:R-:W-:Y:S01]  /*7e10*/  ISETP.NE.AND P5, PT, R14, RZ, PT ;  /* 0x000000ff0e00720c */ /* 0x000fe20003fa5270 */
[----:B-1----:R-:W-:Y:S01]  /*7e20*/  IMAD.U32 R9, RZ, RZ, UR6 ;  /* 0x00000006ff097e24 */ /* 0x002fe2000f8e00ff */
[----:B------:R-:W-:Y:S01]  /*7e30*/  ISETP.NE.AND P6, PT, R15, RZ, PT ;  /* 0x000000ff0f00720c */ /* 0x000fe20003fc5270 */
[----:B------:R-:W-:Y:S01]  /*7e40*/  VIADD R7, R7, UR4 ;  /* 0x0000000407077c36 */ /* 0x000fe20008000000 */
[----:B------:R-:W-:Y:S01]  /*7e50*/  UIMAD UR4, UR8, UR6, URZ ;  /* 0x00000006080472a4 */ /* 0x000fe2000f8e023f */
[----:B------:R-:W-:Y:S01]  /*7e60*/  ISETP.GE.OR P5, PT, R4, UR10, P5 ;  /* 0x0000000a04007c0c */ /* 0x000fe2000afa6670 */
[----:B------:R-:W-:-:S02]  /*7e70*/  IMAD.WIDE.U32 R8, R9, UR39, R6 ;  /* 0x0000002709087c25 */ /* 0x000fc4000f8e0006 */
[----:B------:R-:W-:Y:S01]  /*7e80*/  UIMAD UR4, UR39, UR7, UR4 ;  /* 0x00000007270472a4 */ /* 0x000fe2000f8e0204 */
[----:B------:R-:W-:Y:S02]  /*7e90*/  P2R R10, PR, RZ, 0x20 ;  /* 0x00000020ff0a7803 */ /* 0x000fe40000000000 */
[----:B------:R-:W-:Y:S02]  /*7ea0*/  ISETP.NE.AND P5, PT, R0, RZ, PT ;  /* 0x000000ff0000720c */ /* 0x000fe40003fa5270 */
[C---:B------:R-:W-:Y:S01]  /*7eb0*/  ISETP.GE.OR P6, PT, R4.reuse, UR10, P6 ;  /* 0x0000000a04007c0c */ /* 0x040fe2000b7c6670 */
[----:B------:R-:W-:Y:S01]  /*7ec0*/  VIADD R7, R9, UR4 ;  /* 0x0000000409077c36 */ /* 0x000fe20008000000 */
[C---:B------:R-:W-:Y:S02]  /*7ed0*/  ISETP.GE.OR P0, PT, R4.reuse, UR10, P0 ;  /* 0x0000000a04007c0c */ /* 0x040fe40008706670 */
[C---:B------:R-:W-:Y:S02]  /*7ee0*/  ISETP.GE.OR P1, PT, R4.reuse, UR10, P1 ;  /* 0x0000000a04007c0c */ /* 0x040fe40008f26670 */
[----:B------:R-:W-:-:S02]  /*7ef0*/  ISETP.GE.OR P3, PT, R4, UR10, P3 ;  /* 0x0000000a04007c0c */ /* 0x000fc40009f66670 */
        /* <DEDUP_REMOVED lines=13> */
.L_x_3013:
[----:B------:R-:W-:Y:S05]  /*7fd0*/  BSYNC B0 ;  /* 0x0000000000007941 */ /* 0x000fea0003800000 */
.L_x_3012:
        /* <DEDUP_REMOVED lines=16> */
.L_x_3015:
[----:B------:R-:W-:Y:S05]  /*80e0*/  BSYNC B0 ;  /* 0x0000000000007941 */ /* 0x000fea0003800000 */
.L_x_3014:
        /* <DEDUP_REMOVED lines=15> */
.L_x_3017:
[----:B------:R-:W-:Y:S05]  /*81e0*/  BSYNC B0 ;  /* 0x0000000000007941 */ /* 0x000fea0003800000 */
.L_x_3016:
        /* <DEDUP_REMOVED lines=15> */
.L_x_3019:
[----:B------:R-:W-:Y:S05]  /*82e0*/  BSYNC B0 ;  /* 0x0000000000007941 */ /* 0x000fea0003800000 */
.L_x_3018:
        /* <DEDUP_REMOVED lines=15> */
.L_x_3021:
[----:B------:R-:W-:Y:S05]  /*83e0*/  BSYNC B0 ;  /* 0x0000000000007941 */ /* 0x000fea0003800000 */
.L_x_3020:
        /* <DEDUP_REMOVED lines=15> */
.L_x_3023:
[----:B------:R-:W-:Y:S05]  /*84e0*/  BSYNC B0 ;  /* 0x0000000000007941 */ /* 0x000fea0003800000 */
.L_x_3022:
        /* <DEDUP_REMOVED lines=15> */
.L_x_3025:
[----:B------:R-:W-:Y:S05]  /*85e0*/  BSYNC B0 ;  /* 0x0000000000007941 */ /* 0x000fea0003800000 */
.L_x_3024:
        /* <DEDUP_REMOVED lines=15> */
.L_x_2932:
        /* <DEDUP_REMOVED lines=29> */
.L_x_3027:
[----:B------:R-:W-:Y:S01]  /*88b0*/  ULDC UR9, c[0x0][0x8c4] ;  /* 0x0002310000097ab9 */ /* 0x000fe20000000800 */
[----:B------:R-:W-:Y:S01]  /*88c0*/  UMOV UR7, UR8 ;  /* 0x0000000800077c82 */ /* 0x000fe20008000000 */
[----:B------:R-:W-:-:S11]  /*88d0*/  UISETP.NE.AND UP0, UPT, UR9, 0x1, UPT ;  /* 0x000000010900788c */ /* 0x000fd6000bf05270 */
[----:B------:R-:W-:Y:S02]  /*88e0*/  @UP0 ULDC.64 UR10, c[0x0][0x8c8] ;  /* 0x00023200000a0ab9 */ /* 0x000fe40000000a00 */
[----:B------:R-:W-:-:S04]  /*88f0*/  UIMAD.WIDE.U32 UR4, UR8, UR10, URZ ;  /* 0x0000000a080472a5 */ /* 0x000fc8000f8e003f */
[----:B------:R-:W-:-:S04]  /*8900*/  @UP0 USHF.R.U32.HI UR7, URZ, UR11, UR5 ;  /* 0x0000000b3f070299 */ /* 0x000fc80008011605 */
[----:B------:R-:W-:-:S12]  /*8910*/  UIMAD UR4, UR7, UR9, URZ ;  /* 0x00000009070472a4 */ /* 0x000fd8000f8e023f */
.L_x_3028:
        /* <DEDUP_REMOVED lines=10> */
[----:B------:R-:W-:Y:S01]  /*89c0*/  ULDC.64 UR4, c[0x0][0x8f8] ;  /* 0x00023e0000047ab9 */ /* 0x000fe20000000a00 */
[----:B------:R-:W-:Y:S01]  /*89d0*/  UIADD3 UR6, -UR13, URZ, URZ ;  /* 0x0000003f0d067290 */ /* 0x000fe2000fffe13f */
[----:B------:R-:W-:-:S03]  /*89e0*/  ISETP.NE.U32.AND P0, PT, RZ, UR4, PT ;  /* 0x00000004ff007c0c */ /* 0x000fc6000bf05070 */
[----:B------:R-:W-:Y:S01]  /*89f0*/  UIMAD UR6, UR9, UR6, UR8 ;  /* 0x00000006090672a4 */ /* 0x000fe2000f8e0208 */
        /* <DEDUP_REMOVED lines=9> */
.L_x_3029:
        /* <DEDUP_REMOVED lines=11> */
[----:B------:R-:W-:Y:S01]  /*8b40*/  R2UR UR4, R0 ;  /* 0x00000000000472ca */ /* 0x000fe200000e0000 */
[----:B------:R-:W-:-:S14]  /*8b50*/  BRA `(.L_x_3030) ;  /* 0x0000000000047947 */ /* 0x000fdc0003800000 */
.L_x_3031:
[----:B------:R-:W-:-:S05]  /*8b60*/  ULDC UR4, c[0x0][0x8ec] ;  /* 0x00023b0000047ab9 */ /* 0x000fca0000000800 */
.L_x_3030:
        /* <DEDUP_REMOVED lines=9> */
[----:B------:R-:W-:Y:S01]  /*8c00*/  ULDC.64 UR14, c[0x0][0x788] ;  /* 0x0001e200000e7ab9 */ /* 0x000fe20000000a00 */
        /* <DEDUP_REMOVED lines=19> */
[----:B------:R-:W-:-:S11]  /*8d40*/  USHF.R.S32.HI UR11, URZ, 0x1f, UR6 ;  /* 0x0000001f3f0b7899 */ /* 0x000fd60008011406 */
        /* <DEDUP_REMOVED lines=16> */
.L_x_3032:
        /* <DEDUP_REMOVED lines=13> */
.L_x_3033:
        /* <DEDUP_REMOVED lines=12> */
.L_x_3034:
[----:B------:R-:W-:Y:S01]  /*8fe0*/  ULEA UR7, UR7, UR10, 0x7 ;  /* 0x0000000a07077291 */ /* 0x000fe2000f8e383f */
[----:B------:R-:W-:Y:S01]  /*8ff0*/  ULDC UR9, c[0x0][0x74c] ;  /* 0x0001d30000097ab9 */ /* 0x000fe20000000800 */
[----:B------:R-:W-:Y:S02]  /*9000*/  UIADD3 UR10, UR10, 0x3f, URZ ;  /* 0x0000003f0a0a7890 */ /* 0x000fe4000fffe03f */
[----:B------:R-:W-:-:S04]  /*9010*/  UIADD3 UR7, UR7, -UR9, -UR8 ;  /* 0x8000000907077290 */ /* 0x000fc8000fffe808 */
        /* <DEDUP_REMOVED lines=11> */
[----:B------:R-:W-:Y:S01]  /*90d0*/  ULDC.64 UR14, c[0x0][0x2d8] ;  /* 0x0000b600000e7ab9 */ /* 0x000fe20000000a00 */
[----:B------:R-:W-:Y:S01]  /*90e0*/  ULDC.64 UR28, c[0x0][0x2e0] ;  /* 0x0000b800001c7ab9 */ /* 0x000fe20000000a00 */
[----:B------:R-:W-:Y:S02]  /*90f0*/  UIMAD UR10, UR11, UR14, URZ ;  /* 0x0000000e0b0a72a4 */ /* 0x000fe4000f8e023f */
[----:B------:R-:W-:Y:S02]  /*9100*/  UIMAD.WIDE.U32 UR8, UR6, UR14, URZ ;  /* 0x0000000e060872a5 */ /* 0x000fe4000f8e003f */
[----:B------:R-:W-:Y:S02]  /*9110*/  UIMAD UR15, UR6, UR15, UR10 ;  /* 0x0000000f060f72a4 */ /* 0x000fe4000f8e020a */
[----:B------:R-:W-:Y:S02]  /*9120*/  UIADD3 UR6, UR7, -UR12, URZ ;  /* 0x8000000c07067290 */ /* 0x000fe4000fffe03f */
[----:B------:R-:W-:-:S02]  /*9130*/  USHF.R.S32.HI UR11, URZ, 0x1f, UR13 ;  /* 0x0000001f3f0b7899 */ /* 0x000fc4000801140d */
[----:B------:R-:W-:Y:S02]  /*9140*/  ULOP3.LUT UR6, UR6, 0x1, URZ, 0xc0, !UPT ;  /* 0x0000000106067892 */ /* 0x000fe4000f8ec03f */
[----:B------:R-:W-:Y:S02]  /*9150*/  USEL UR13, UR13, URZ, !UP0 ;  /* 0x0000003f0d0d7287 */ /* 0x000fe4000c000000 */
[----:B------:R-:W-:Y:S02]  /*9160*/  USEL UR14, UR11, URZ, !UP0 ;  /* 0x0000003f0b0e7287 */ /* 0x000fe4000c000000 */
[----:B------:R-:W-:Y:S02]  /*9170*/  UISETP.NE.U32.AND UP0, UPT, UR6, 0x1, UPT ;  /* 0x000000010600788c */ /* 0x000fe4000bf05070 */
[----:B------:R-:W-:Y:S02]  /*9180*/  UIADD3 UR10, UP1, UR4, UR8, URZ ;  /* 0x00000008040a7290 */ /* 0x000fe4000ff3e03f */
[----:B------:R-:W-:-:S02]  /*9190*/  UIADD3 UR15, UR9, UR15, URZ ;  /* 0x0000000f090f7290 */ /* 0x000fc4000fffe03f */
[----:B------:R-:W-:Y:S01]  /*91a0*/  PLOP3.LUT P1, PT, PT, PT, UP0, 0x80, 0x0 ;  /* 0x000000000000781c */ /* 0x000fe20003f2f008 */
[----:B------:R-:W-:Y:S02]  /*91b0*/  UIMAD UR14, UR14, UR28, URZ ;  /* 0x0000001c0e0e72a4 */ /* 0x000fe4000f8e023f */
[----:B------:R-:W-:Y:S02]  /*91c0*/  UIADD3.X UR11, UR5, UR15, URZ, UP1, !UPT ;  /* 0x0000000f050b7290 */ /* 0x000fe40008ffe43f */
[----:B------:R-:W-:Y:S02]  /*91d0*/  UIMAD UR14, UR13, UR29, UR14 ;  /* 0x0000001d0d0e72a4 */ /* 0x000fe4000f8e020e */
[----:B------:R-:W-:Y:S01]  /*91e0*/  UIMAD.WIDE.U32 UR10, UR13, UR28, UR10 ;  /* 0x0000001c0d0a72a5 */ /* 0x000fe2000f8e000a */
[----:B------:R-:W-:-:S03]  /*91f0*/  ELECT P0, URZ, PT ;  /* 0x00000000003f782f */ /* 0x000fc60003800000 */
[----:B------:R-:W-:Y:S02]  /*9200*/  UIADD3 UR27, UR11, UR14, URZ ;  /* 0x0000000e0b1b7290 */ /* 0x000fe4000fffe03f */
[----:B------:R-:W-:Y:S10]  /*9210*/  @P1 BRA `(.L_x_3035) ;  /* 0x0000000000bc1947 */ /* 0x000ff40003800000 */
        /* <DEDUP_REMOVED lines=18> */
.L_x_3037:
[----:B------:R-:W-:Y:S05]  /*9340*/  BSYNC B0 ;  /* 0x0000000000007941 */ /* 0x000fea0003800000 */
.L_x_3036:
        /* <DEDUP_REMOVED lines=19> */
.L_x_3039:
[----:B------:R-:W-:Y:S05]  /*9480*/  BSYNC B0 ;  /* 0x0000000000007941 */ /* 0x000fea0003800000 */
.L_x_3038:
[----:B------:R-:W-:Y:S06]  /*9490*/  BAR.ARV 0xa, 0xa0 ;  /* 0x0282800000007b1d */ /* 0x000fec0000002000 */
[----:B------:R-:W-:Y:S04]  /*94a0*/  BSSY B0, `(.L_x_3040) ;  /* 0x0000003000007945 */ /* 0x000fe80003800000 */
[----:B------:R-:W-:Y:S05]  /*94b0*/  @!P0 BRA `(.L_x_3041) ;  /* 0x0000000000048947 */ /* 0x000fea0003800000 */
[----:B------:R-:W-:-:S04]  /*94c0*/  DEPBAR.LE SB0, 0x0 ;  /* 0x000080000000791a */ /* 0x000fc80000000000 */
.L_x_3041:
[----:B------:R-:W-:Y:S05]  /*94d0*/  BSYNC B0 ;  /* 0x0000000000007941 */ /* 0x000fea0003800000 */
.L_x_3040:
[----:B------:R-:W-:Y:S06]  /*94e0*/  BAR.ARV 0xb, 0xa0 ;  /* 0x02c2800000007b1d */ /* 0x000fec0000002000 */
[----:B------:R-:W-:Y:S01]  /*94f0*/  UIADD3 UR18, UR12, 0x1, URZ ;  /* 0x000000010c127890 */ /* 0x000fe2000fffe03f */
[----:B------:R-:W-:Y:S11]  /*9500*/  BRA `(.L_x_3042) ;  /* 0x0000000000047947 */ /* 0x000ff60003800000 */
.L_x_3035:
[----:B------:R-:W-:-:S05]  /*9510*/  UMOV UR18, UR12 ;  /* 0x0000000c00127c82 */ /* 0x000fca0008000000 */
.L_x_3042:
[----:B------:R-:W-:-:S04]  /*9520*/  UIADD3 UR6, UR12, 0x1, URZ ;  /* 0x000000010c067890 */ /* 0x000fc8000fffe03f */
[----:B------:R-:W-:-:S06]  /*9530*/  UISETP.NE.AND UP0, UPT, UR7, UR6, UPT ;  /* 0x000000060700728c */ /* 0x000fcc000bf05270 */
[----:B------:R-:W-:-:S13]  /*9540*/  PLOP3.LUT P1, PT, PT, PT, UP0, 0x80, 0x0 ;  /* 0x000000000000781c */ /* 0x000fda0003f2f008 */
[----:B------:R-:W-:Y:S05]  /*9550*/  @!P1 BRA `(.L_x_2939) ;  /* 0x0000003000189947 */ /* 0x000fea0003800000 */
[----:B------:R-:W-:Y:S01]  /*9560*/  UMOV UR16, UR8 ;  /* 0x0000000800107c82 */ /* 0x000fe20008000000 */
[----:B------:R-:W-:Y:S01]  /*9570*/  UMOV UR17, UR15 ;  /* 0x0000000f00117c82 */ /* 0x000fe20008000000 */
[----:B------:R-:W-:Y:S01]  /*9580*/  ULDC.64 UR20, c[0x0][0x2c0] ;  /* 0x0000b00000147ab9 */ /* 0x000fe20000000a00 */
[----:B------:R-:W-:Y:S02]  /*9590*/  UIMAD.WIDE.U32 UR16, UR13, UR28, UR16 ;  /* 0x0000001c0d1072a5 */ /* 0x000fe4000f8e0010 */
[----:B------:R-:W-:Y:S02]  /*95a0*/  USHF.L.U32 UR19, UR18, 0xd, URZ ;  /* 0x0000000d12137899 */ /* 0x000fe4000800063f */
[----:B------:R-:W-:Y:S01]  /*95b0*/  UIADD3 UR25, UP0, UR4, UR16, URZ ;  /* 0x0000001004197290 */ /* 0x000fe2000ff1e03f */
[----:B------:R-:W-:Y:S01]  /*95c0*/  UMOV UR6, URZ ;  /* 0x0000003f00067c82 */ /* 0x000fe20008000000 */
[----:B------:R-:W-:Y:S02]  /*95d0*/  ULDC.64 UR30, c[0x0][0x2c0] ;  /* 0x0000b000001e7ab9 */ /* 0x000fe40000000a00 */
[----:B------:R-:W-:-:S02]  /*95e0*/  UIADD3.X UR16, UR5, UR14, UR17, UP0, !UPT ;  /* 0x0000000e05107290 */ /* 0x000fc400087fe411 */
[----:B------:R-:W-:Y:S01]  /*95f0*/  ULEA UR24, UP0, UR25, UR20, 0x2 ;  /* 0x0000001419187291 */ /* 0x000fe2000f80103f */
[----:B------:R-:W-:-:S03]  /*9600*/  UMOV UR26, UR19 ;  /* 0x00000013001a7c82 */ /* 0x000fc60008000000 */
[----:B------:R-:W-:Y:S02]  /*9610*/  ULEA.HI.X UR25, UR25, UR21, UR16, 0x2, UP0 ;  /* 0x0000001519197291 */ /* 0x000fe400080f1410 */
[----:B------:R-:W-:Y:S02]  /*9620*/  UIADD3 UR20, UP0, UR24, 0x4000, URZ ;  /* 0x0000400018147890 */ /* 0x000fe4000ff1e03f */
[----:B------:R-:W-:Y:S02]  /*9630*/  UIADD3 UR22, UP1, UR24, 0x8000, URZ ;  /* 0x0000800018167890 */ /* 0x000fe4000ff3e03f */
[----:B------:R-:W-:Y:S02]  /*9640*/  UIADD3 UR24, UP2, UR24, 0xc000, URZ ;  /* 0x0000c00018187890 */ /* 0x000fe4000ff5e03f */
[----:B------:R-:W-:Y:S02]  /*9650*/  UIADD3.X UR21, URZ, UR25, URZ, UP0, !UPT ;  /* 0x000000193f157290 */ /* 0x000fe400087fe43f */
[----:B------:R-:W-:-:S02]  /*9660*/  UIADD3.X UR23, URZ, UR25, URZ, UP1, !UPT ;  /* 0x000000193f177290 */ /* 0x000fc40008ffe43f */
[----:B------:R-:W-:-:S12]  /*9670*/  UIADD3.X UR25, URZ, UR25, URZ, UP2, !UPT ;  /* 0x000000193f197290 */ /* 0x000fd800097fe43f */
.L_x_3055:
        /* <DEDUP_REMOVED lines=20> */
.L_x_3044:
[----:B------:R-:W-:Y:S05]  /*97c0*/  BSYNC B0 ;  /* 0x0000000000007941 */ /* 0x000fea0003800000 */
.L_x_3043:
        /* <DEDUP_REMOVED lines=13> */
.L_x_3046:
[----:B------:R-:W-:Y:S05]  /*98a0*/  BSYNC B0 ;  /* 0x0000000000007941 */ /* 0x000fea0003800000 */
.L_x_3045:
[----:B------:R-:W-:Y:S06]  /*98b0*/  BAR.ARV 0xa, 0xa0 ;  /* 0x0282800000007b1d */ /* 0x000fec0000002000 */
[----:B------:R-:W-:Y:S04]  /*98c0*/  BSSY B0, `(.L_x_3047) ;  /* 0x0000003000007945 */ /* 0x000fe80003800000 */
[----:B------:R-:W-:Y:S05]  /*98d0*/  @!P0 BRA `(.L_x_3048) ;  /* 0x0000000000048947 */ /* 0x000fea0003800000 */
[----:B------:R-:W-:-:S04]  /*98e0*/  DEPBAR.LE SB0, 0x0 ;  /* 0x000080000000791a */ /* 0x000fc80000000000 */
.L_x_3048:
[----:B------:R-:W-:Y:S05]  /*98f0*/  BSYNC B0 ;  /* 0x0000000000007941 */ /* 0x000fea0003800000 */
.L_x_3047:
        /* <DEDUP_REMOVED lines=13> */
.L_x_3050:
[----:B------:R-:W-:Y:S05]  /*99d0*/  BSYNC B0 ;  /* 0x0000000000007941 */ /* 0x000fea0003800000 */
.L_x_3049:
        /* <DEDUP_REMOVED lines=13> */
.L_x_3052:
[----:B------:R-:W-:Y:S05]  /*9ab0*/  BSYNC B0 ;  /* 0x0000000000007941 */ /* 0x000fea0003800000 */
.L_x_3051:
[----:B------:R-:W-:Y:S01]  /*9ac0*/  UIADD3 UR18, UR18, 0x2, URZ ;  /* 0x0000000212127890 */ /* 0x000fe2000fffe03f */
[----:B------:R-:W-:Y:S06]  /*9ad0*/  BAR.ARV 0xa, 0xa0 ;  /* 0x0282800000007b1d */ /* 0x000fec0000002000 */
[----:B------:R-:W-:Y:S01]  /*9ae0*/  UISETP.GE.AND UP0, UPT, UR18, UR7, UPT ;  /* 0x000000071200728c */ /* 0x000fe2000bf06270 */
[----:B------:R-:W-:Y:S04]  /*9af0*/  BSSY B0, `(.L_x_3053) ;  /* 0x0000003000007945 */ /* 0x000fe80003800000 */
[----:B------:R-:W-:Y:S06]  /*9b00*/  @!P0 BRA `(.L_x_3054) ;  /* 0x0000000000048947 */ /* 0x000fec0003800000 */
[----:B------:R-:W-:-:S04]  /*9b10*/  DEPBAR.LE SB0, 0x0 ;  /* 0x000080000000791a */ /* 0x000fc80000000000 */
.L_x_3054:
[----:B------:R-:W-:Y:S05]  /*9b20*/  BSYNC B0 ;  /* 0x0000000000007941 */ /* 0x000fea0003800000 */
.L_x_3053:
[----:B------:R-:W-:Y:S06]  /*9b30*/  BAR.ARV 0xb, 0xa0 ;  /* 0x02c2800000007b1d */ /* 0x000fec0000002000 */
[----:B------:R-:W-:Y:S01]  /*9b40*/  PLOP3.LUT P1, PT, PT, PT, UP0, 0x80, 0x0 ;  /* 0x000000000000781c */ /* 0x000fe20003f2f008 */
[----:B------:R-:W-:Y:S02]  /*9b50*/  UIADD3 UR26, UR26, 0x4000, URZ ;  /* 0x000040001a1a7890 */ /* 0x000fe4000fffe03f */
[----:B------:R-:W-:-:S10]  /*9b60*/  UIADD3 UR6, UR6, 0x4000, URZ ;  /* 0x0000400006067890 */ /* 0x000fd4000fffe03f */
[----:B------:R-:W-:Y:S05]  /*9b70*/  @!P1 BRA `(.L_x_3055) ;  /* 0xfffffff800c09947 */ /* 0x000fea000383ffff */
[----:B------:R-:W-:Y:S05]  /*9b80*/  BRA `(.L_x_2939) ;  /* 0x00000028008c7947 */ /* 0x000fea0003800000 */
.L_x_3026:
[----:B------:R-:W1:Y:S01]  /*9b90*/  S2UR UR7, SR_CTAID.X ;  /* 0x00000000000779c3 */ /* 0x000e620000002500 */
[----:B------:R-:W-:Y:S02]  /*9ba0*/  ULDC UR8, c[0x0][0x8d0] ;  /* 0x0002340000087ab9 */ /* 0x000fe40000000800 */
[----:B------:R-:W-:-:S11]  /*9bb0*/  UISETP.NE.AND UP0, UPT, UR8, 0x1, UPT ;  /* 0x000000010800788c */ /* 0x000fd6000bf05270 */
[----:B------:R-:W-:Y:S01]  /*9bc0*/  @UP0 ULDC UR4, c[0x0][0x8d4] ;  /* 0x0002350000040ab9 */ /* 0x000fe20000000800 */
[----:B------:R-:W-:Y:S01]  /*9bd0*/  @UP0 ULDC UR9, c[0x0][0x8d8] ;  /* 0x0002360000090ab9 */ /* 0x000fe20000000800 */
[----:B-1----:R-:W-:Y:S02]  /*9be0*/  UIMAD.WIDE.U32 UR4, UR7, UR4, URZ ;  /* 0x00000004070472a5 */ /* 0x002fe4000f8e003f */
[----:B------:R-:W-:Y:S02]  /*9bf0*/  UMOV UR6, UR7 ;  /* 0x0000000700067c82 */ /* 0x000fe40008000000 */
[----:B------:R-:W-:-:S03]  /*9c00*/  @UP0 USHF.R.U32.HI UR6, URZ, UR9, UR5 ;  /* 0x000000093f060299 */ /* 0x000fc60008011605 */
[----:B------:R-:W-:Y:S02]  /*9c10*/  ULDC UR4, c[0x0][0x8e8] ;  /* 0x00023a0000047ab9 */ /* 0x000fe40000000800 */
[----:B------:R-:W-:Y:S02]  /*9c20*/  UISETP.GE.AND UP0, UPT, UR6, UR4, UPT ;  /* 0x000000040600728c */ /* 0x000fe4000bf06270 */
[----:B------:R-:W-:-:S04]  /*9c30*/  UIADD3 UR4, -UR6, URZ, URZ ;  /* 0x0000003f06047290 */ /* 0x000fc8000fffe13f */
[----:B------:R-:W-:Y:S01]  /*9c40*/  PLOP3.LUT P0, PT, PT, PT, UP0, 0x80, 0x0 ;  /* 0x000000000000781c */ /* 0x000fe20003f0f008 */
[----:B------:R-:W-:-:S12]  /*9c50*/  UIMAD UR8, UR8, UR4, UR7 ;  /* 0x00000004080872a4 */ /* 0x000fd8000f8e0207 */
        /* <DEDUP_REMOVED lines=9> */
.L_x_3056:
[----:B------:R-:W-:Y:S01]  /*9cf0*/  ULDC UR9, c[0x0][0x8c4] ;  /* 0x0002310000097ab9 */ /* 0x000fe20000000800 */
[----:B------:R-:W-:Y:S01]  /*9d00*/  UMOV UR7, UR8 ;  /* 0x0000000800077c82 */ /* 0x000fe20008000000 */
[----:B------:R-:W-:-:S11]  /*9d10*/  UISETP.NE.AND UP0, UPT, UR9, 0x1, UPT ;  /* 0x000000010900788c */ /* 0x000fd6000bf05270 */
[----:B------:R-:W-:Y:S02]  /*9d20*/  @UP0 ULDC.64 UR10, c[0x0][0x8c8] ;  /* 0x00023200000a0ab9 */ /* 0x000fe40000000a00 */
[----:B------:R-:W-:-:S04]  /*9d30*/  UIMAD.WIDE.U32 UR4, UR8, UR10, URZ ;  /* 0x0000000a080472a5 */ /* 0x000fc8000f8e003f */
[----:B------:R-:W-:-:S04]  /*9d40*/  @UP0 USHF.R.U32.HI UR7, URZ, UR11, UR5 ;  /* 0x0000000b3f070299 */ /* 0x000fc80008011605 */
[----:B------:R-:W-:-:S12]  /*9d50*/  UIMAD UR4, UR7, UR9, URZ ;  /* 0x00000009070472a4 */ /* 0x000fd8000f8e023f */
.L_x_3057:
        /* <DEDUP_REMOVED lines=23> */
.L_x_3058:
        /* <DEDUP_REMOVED lines=14> */
.L_x_3060:
[----:B------:R-:W-:-:S05]  /*9fb0*/  ULDC UR4, c[0x0][0x8ec] ;  /* 0x00023b0000047ab9 */ /* 0x000fca0000000800 */
.L_x_3059:
[----:B------:R-:W-:Y:S01]  /*9fc0*/  UIADD3 UR4, UR4, 0x7f, URZ ;  /* 0x0000007f04047890 */ /* 0x000fe2000fffe03f */
[----:B------:R-:W-:Y:S02]  /*9fd0*/  IMAD.MOV.U32 R10, RZ, RZ, 0x1 ;  /* 0x00000001ff0a7424 */ /* 0x000fe400078e00ff */
[----:B------:R-:W-:Y:S01]  /*9fe0*/  IMAD.MOV.U32 R2, RZ, RZ, RZ ;  /* 0x000000ffff027224 */ /* 0x000fe200078e00ff */
        /* <DEDUP_REMOVED lines=13> */
[----:B------:R-:W1:Y:S02]  /*a0c0*/  LDC R0, c[0x0][0x280] ;  /* 0x0000a000ff007b82 */ /* 0x000e640000000800 */
[----:B------:R-:W-:Y:S01]  /*a0d0*/  IMAD.U32 R2, RZ, RZ, UR8 ;  /* 0x00000008ff027e24 */ /* 0x000fe2000f8e00ff */
[----:B------:R-:W-:Y:S01]  /*a0e0*/  UISETP.NE.U32.AND UP0, UPT, UR4, URZ, UPT ;  /* 0x0000003f0400728c */ /* 0x000fe2000bf05070 */
[----:B------:R-:W-:Y:S01]  /*a0f0*/  PLOP3.LUT P1, PT, PT, PT, UP1, 0x80, 0x0 ;  /* 0x000000000000781c */ /* 0x000fe20003f2f018 */
[----:B------:R-:W-:Y:S01]  /*a100*/  IMAD.U32 R3, RZ, RZ, UR9 ;  /* 0x00000009ff037e24 */ /* 0x000fe2000f8e00ff */
[----:B------:R-:W-:Y:S01]  /*a110*/  ULDC.64 UR14, c[0x0][0x778] ;  /* 0x0001de00000e7ab9 */ /* 0x000fe20000000a00 */
[----:B------:R-:W-:Y:S01]  /*a120*/  UISETP.NE.AND.EX UP0, UPT, UR5, URZ, UPT, UP0 ;  /* 0x0000003f0500728c */ /* 0x000fe2000bf05300 */
[----:B------:R-:W-:-:S02]  /*a130*/  ULDC.64 UR18, c[0x0][0x788] ;  /* 0x0001e20000127ab9 */ /* 0x000fc40000000a00 */
[----:B------:R-:W-:-:S07]  /*a140*/  ULDC.64 UR4, c[0x0][0x780] ;  /* 0x0001e00000047ab9 */ /* 0x000fce0000000a00 */
[----:B------:R-:W2:Y:S01]  /*a150*/  @P1 LDG.E R6, desc[UR46][R2.64] ;  /* 0x0000002e02061981 */ /* 0x000ea2000c1e1900 */
[----:B------:R-:W-:Y:S01]  /*a160*/  UISETP.NE.U32.AND UP2, UPT, UR4, URZ, UPT ;  /* 0x0000003f0400728c */ /* 0x000fe2000bf45070 */
[----:B------:R-:W-:Y:S01]  /*a170*/  PLOP3.LUT P2, PT, PT, PT, UP0, 0x80, 0x0 ;  /* 0x000000000000781c */ /* 0x000fe20003f4f008 */
[----:B------:R-:W-:Y:S01]  /*a180*/  UIMAD.WIDE UR14, UR13, 0x4, UR14 ;  /* 0x000000040d0e78a5 */ /* 0x000fe2000f8e020e */
[----:B------:R3:W4:Y:S01]  /*a190*/  @P1 LDG.E R4, desc[UR46][R2.64] ;  /* 0x0000002e02041981 */ /* 0x000722000c1e1900 */
[----:B------:R-:W-:-:S06]  /*a1a0*/  UISETP.NE.AND.EX UP2, UPT, UR5, URZ, UPT, UP2 ;  /* 0x0000003f0500728c */ /* 0x000fcc000bf45320 */
[----:B------:R-:W-:Y:S01]  /*a1b0*/  PLOP3.LUT P3, PT, PT, PT, UP2, 0x80, 0x0 ;  /* 0x000000000000781c */ /* 0x000fe20003f6f028 */
[----:B---3--:R-:W-:-:S04]  /*a1c0*/  IMAD.U32 R2, RZ, RZ, UR14 ;  /* 0x0000000eff027e24 */ /* 0x008fc8000f8e00ff */
[----:B------:R-:W-:Y:S01]  /*a1d0*/  @UP2 ULDC.64 UR4, c[0x0][0x780] ;  /* 0x0001e00000042ab9 */ /* 0x000fe20000000a00 */
[----:B------:R-:W-:Y:S01]  /*a1e0*/  IMAD.U32 R3, RZ, RZ, UR15 ;  /* 0x0000000fff037e24 */ /* 0x000fe2000f8e00ff */
[----:B------:R-:W-:-:S04]  /*a1f0*/  @UP2 UIMAD.WIDE UR4, UR13, 0x4, UR4 ;  /* 0x000000040d0428a5 */ /* 0x000fc8000f8e0204 */
[----:B------:R3:W4:Y:S02]  /*a200*/  @P2 LDG.E R5, desc[UR46][R2.64] ;  /* 0x0000002e02052981 */ /* 0x000724000c1e1900 */
[----:B---3--:R-:W-:Y:S02]  /*a210*/  IMAD.U32 R2, RZ, RZ, UR4 ;  /* 0x00000004ff027e24 */ /* 0x008fe4000f8e00ff */
[----:B------:R-:W-:-:S05]  /*a220*/  IMAD.U32 R3, RZ, RZ, UR5 ;  /* 0x00000005ff037e24 */ /* 0x000fca000f8e00ff */
[----:B-1----:R1:W5:Y:S01]  /*a230*/  @P3 LDG.E R0, desc[UR46][R2.64] ;  /* 0x0000002e02003981 */ /* 0x002362000c1e1900 */
        /* <DEDUP_REMOVED lines=10> */
[----:B------:R-:W-:-:S03]  /*a2e0*/  @P2 R2UR UR11, R5 ;  /* 0x00000000050b22ca */ /* 0x000fc600000e0000 */
[----:B------:R-:W-:-:S04]  /*a2f0*/  @UP1 ULOP3.LUT UR10, UR5, 0xffffffc0, URZ, 0xc0, !UPT ;  /* 0xffffffc0050a1892 */ /* 0x000fc8000f8ec03f */
[----:B------:R-:W-:Y:S01]  /*a300*/  @UP1 USHF.R.S32.HI UR12, URZ, 0x1f, UR10 ;  /* 0x0000001f3f0c1899 */ /* 0x000fe2000801140a */
[----:B-1----:R-:W-:Y:S11]  /*a310*/  @P3 BRA `(.L_x_3062) ;  /* 0x0000000000183947 */ /* 0x002ff60003800000 */
[----:B------:R-:W-:Y:S05]  /*a320*/  @!P1 BRA `(.L_x_3062) ;  /* 0x0000000000149947 */ /* 0x000fea0003800000 */
[----:B------:R-:W-:Y:S02]  /*a330*/  IMAD.U32 R2, RZ, RZ, UR8 ;  /* 0x00000008ff027e24 */ /* 0x000fe4000f8e00ff */
[----:B------:R-:W-:-:S05]  /*a340*/  IMAD.U32 R3, RZ, RZ, UR9 ;  /* 0x00000009ff037e24 */ /* 0x000fca000f8e00ff */
[----:B------:R-:W2:Y:S04]  /*a350*/  LDG.E R5, desc[UR46][R2.64] ;  /* 0x0000002e02057981 */ /* 0x000ea8000c1e1900 */
[----:B-----5:R-:W2:Y:S02]  /*a360*/  LDG.E R0, desc[UR46][R2.64+0x4] ;  /* 0x0000042e02007981 */ /* 0x020ea4000c1e1900 */
[----:B--2---:R-:W-:-:S07]  /*a370*/  IMAD.IADD R0, R0, 0x1, -R5 ;  /* 0x0000000100007824 */ /* 0x004fce00078e0a05 */
.L_x_3062:
[----:B------:R-:W-:Y:S01]  /*a380*/  UMOV UR4, URZ ;  /* 0x0000003f00047c82 */ /* 0x000fe20008000000 */
[----:B------:R-:W-:Y:S01]  /*a390*/  UMOV UR5, URZ ;  /* 0x0000003f00057c82 */ /* 0x000fe20008000000 */
[----:B------:R-:W-:Y:S01]  /*a3a0*/  IMAD.U32 R4, RZ, RZ, UR18 ;  /* 0x00000012ff047e24 */ /* 0x000fe2000f8e00ff */
[----:B------:R-:W-:Y:S01]  /*a3b0*/  @UP1 UMOV UR4, UR10 ;  /* 0x0000000a00041c82 */ /* 0x000fe20008000000 */
[----:B------:R-:W-:Y:S01]  /*a3c0*/  @UP1 UMOV UR5, UR12 ;  /* 0x0000000c00051c82 */ /* 0x000fe20008000000 */
[----:B------:R-:W-:Y:S05]  /*a3d0*/  @!P0 BRA `(.L_x_3063) ;  /* 0x0000000000188947 */ /* 0x000fea0003800000 */
[----:B------:R-:W-:Y:S02]  /*a3e0*/  ULDC.64 UR8, c[0x0][0x788] ;  /* 0x0001e20000087ab9 */ /* 0x000fe40000000a00 */
[----:B------:R-:W-:-:S06]  /*a3f0*/  UIMAD.WIDE UR8, UR13, 0x4, UR8 ;  /* 0x000000040d0878a5 */ /* 0x000fcc000f8e0208 */
[----:B------:R-:W-:Y:S02]  /*a400*/  IMAD.U32 R2, RZ, RZ, UR8 ;  /* 0x00000008ff027e24 */ /* 0x000fe4000f8e00ff */
[----:B------:R-:W-:-:S05]  /*a410*/  IMAD.U32 R3, RZ, RZ, UR9 ;  /* 0x00000009ff037e24 */ /* 0x000fca000f8e00ff */
[----:B------:R1:W5:Y:S01]  /*a420*/  LDG.E R4, desc[UR46][R2.64] ;  /* 0x0000002e02047981 */ /* 0x000362000c1e1900 */
[----:B------:R-:W-:Y:S05]  /*a430*/  BRA `(.L_x_3064) ;  /* 0x0000000000187947 */ /* 0x000fea0003800000 */
.L_x_3063:
[----:B------:R-:W-:Y:S05]  /*a440*/  @!P2 BRA `(.L_x_3064) ;  /* 0x000000000014a947 */ /* 0x000fea0003800000 */
[----:B------:R-:W-:Y:S02]  /*a450*/  IMAD.U32 R2, RZ, RZ, UR14 ;  /* 0x0000000eff027e24 */ /* 0x000fe4000f8e00ff */
[----:B------:R-:W-:-:S05]  /*a460*/  IMAD.U32 R3, RZ, RZ, UR15 ;  /* 0x0000000fff037e24 */ /* 0x000fca000f8e00ff */
[----:B------:R-:W2:Y:S04]  /*a470*/  LDG.E R5, desc[UR46][R2.64] ;  /* 0x0000002e02057981 */ /* 0x000ea8000c1e1900 */
[----:B------:R-:W2:Y:S02]  /*a480*/  LDG.E R4, desc[UR46][R2.64+0x4] ;  /* 0x0000042e02047981 */ /* 0x000ea4000c1e1900 */
[----:B--2---:R-:W-:-:S07]  /*a490*/  IMAD.IADD R4, R4, 0x1, -R5 ;  /* 0x0000000104047824 */ /* 0x004fce00078e0a05 */
.L_x_3064:
[----:B-1----:R-:W-:Y:S01]  /*a4a0*/  IMAD.U32 R3, RZ, RZ, UR7 ;  /* 0x00000007ff037e24 */ /* 0x002fe2000f8e00ff */
[----:B------:R-:W-:-:S03]  /*a4b0*/  ULDC UR8, c[0x0][0x74c] ;  /* 0x0001d30000087ab9 */ /* 0x000fc60000000800 */
[----:B-----5:R-:W-:Y:S02]  /*a4c0*/  IMAD R3, R3, 0x80, R0 ;  /* 0x0000008003037824 */ /* 0x020fe400078e0200 */
[----:B------:R-:W-:-:S03]  /*a4d0*/  VIADD R0, R0, 0x3f ;  /* 0x0000003f00007836 */ /* 0x000fc60000000000 */
[----:B------:R-:W-:-:S04]  /*a4e0*/  IADD3 R3, R3, -UR8, -R4 ;  /* 0x8000000803037c10 */ /* 0x000fc8000fffe804 */
[----:B------:R-:W-:-:S04]  /*a4f0*/  SHF.R.S32.HI R2, RZ, 0x1f, R3 ;  /* 0x0000001fff027819 */ /* 0x000fc80000011403 */
[----:B------:R-:W-:Y:S02]  /*a500*/  LEA.HI R2, R2, R3, RZ, 0x6 ;  /* 0x0000000302027211 */ /* 0x000fe400078f30ff */
[----:B------:R-:W-:Y:S02]  /*a510*/  SHF.R.S32.HI R3, RZ, 0x1f, R0 ;  /* 0x0000001fff037819 */ /* 0x000fe40000011400 */
[----:B------:R-:W-:Y:S02]  /*a520*/  SHF.R.S32.HI R2, RZ, 0x6, R2 ;  /* 0x00000006ff027819 */ /* 0x000fe40000011402 */
[----:B------:R-:W-:Y:S02]  /*a530*/  LEA.HI R0, R3, R0, RZ, 0x6 ;  /* 0x0000000003007211 */ /* 0x000fe400078f30ff */
[----:B------:R-:W-:Y:S01]  /*a540*/  VIMNMX R4, RZ, R2, !PT ;  /* 0x00000002ff047248 */ /* 0x000fe20007fe0100 */
[----:B------:R-:W-:Y:S01]  /*a550*/  IMAD.MOV.U32 R2, RZ, RZ, RZ ;  /* 0x000000ffff027224 */ /* 0x000fe200078e00ff */
[----:B------:R-:W-:-:S04]  /*a560*/  SHF.R.S32.HI R0, RZ, 0x6, R0 ;  /* 0x00000006ff007819 */ /* 0x000fc80000011400 */
[----:B------:R-:W-:-:S13]  /*a570*/  ISETP.GT.AND P0, PT, R0, R4, PT ;  /* 0x000000040000720c */ /* 0x000fda0003f04270 */
[----:B------:R-:W-:Y:S05]  /*a580*/  @!P0 BRA `(.L_x_3061) ;  /* 0x0000001c00788947 */ /* 0x000fea0003800000 */
[----:B------:R-:W-:Y:S01]  /*a590*/  USHF.R.S32.HI UR10, URZ, 0x1f, UR20 ;  /* 0x0000001f3f0a7899 */ /* 0x000fe20008011414 */
[----:B------:R-:W-:Y:S01]  /*a5a0*/  BSSY B0, `(.L_x_3061) ;  /* 0x00001dc000007945 */ /* 0x000fe20003800000 */
[----:B------:R-:W-:Y:S01]  /*a5b0*/  UISETP.NE.U32.AND UP1, UPT, UR16, URZ, UPT ;  /* 0x0000003f1000728c */ /* 0x000fe2000bf25070 */
[----:B------:R-:W-:Y:S01]  /*a5c0*/  IMAD.MOV.U32 R2, RZ, RZ, RZ ;  /* 0x000000ffff027224 */ /* 0x000fe200078e00ff */
[----:B------:R-:W-:Y:S01]  /*a5d0*/  ULDC.64 UR14, c[0x0][0x718] ;  /* 0x0001c600000e7ab9 */ /* 0x000fe20000000a00 */
[----:B------:R-:W-:Y:S01]  /*a5e0*/  UMOV UR8, UR4 ;  /* 0x0000000400087c82 */ /* 0x000fe20008000000 */
[----:B------:R-:W-:Y:S02]  /*a5f0*/  UIMAD UR12, UR10, UR14, URZ ;  /* 0x0000000e0a0c72a4 */ /* 0x000fe4000f8e023f */
[----:B------:R-:W-:Y:S02]  /*a600*/  UISETP.NE.AND.EX UP1, UPT, UR17, URZ, UPT, UP1 ;  /* 0x0000003f1100728c */ /* 0x000fe4000bf25310 */
[----:B------:R-:W-:Y:S01]  /*a610*/  UIMAD UR12, UR20, UR15, UR12 ;  /* 0x0000000f140c72a4 */ /* 0x000fe2000f8e020c */
[----:B------:R-:W-:-:S02]  /*a620*/  ULDC.64 UR16, c[0x0][0x730] ;  /* 0x0001cc0000107ab9 */ /* 0x000fc40000000a00 */
[----:B------:R-:W-:Y:S01]  /*a630*/  ULDC UR15, c[0x0][0x2e8] ;  /* 0x0000ba00000f7ab9 */ /* 0x000fe20000000800 */
[----:B------:R-:W-:Y:S01]  /*a640*/  UIMAD UR10, UR10, UR16, URZ ;  /* 0x000000100a0a72a4 */ /* 0x000fe2000f8e023f */
[----:B------:R-:W-:Y:S01]  /*a650*/  UMOV UR9, UR5 ;  /* 0x0000000500097c82 */ /* 0x000fe20008000000 */
[----:B------:R-:W-:Y:S02]  /*a660*/  UISETP.NE.AND UP2, UPT, UR15, 0x1, UPT ;  /* 0x000000010f00788c */ /* 0x000fe4000bf45270 */
[----:B------:R-:W-:Y:S02]  /*a670*/  UIMAD.WIDE.U32 UR4, UR20, UR14, UR8 ;  /* 0x0000000e140472a5 */ /* 0x000fe4000f8e0008 */
[----:B------:R-:W-:Y:S02]  /*a680*/  UIMAD.WIDE.U32 UR8, UR20, UR16, UR8 ;  /* 0x00000010140872a5 */ /* 0x000fe4000f8e0008 */
[----:B------:R-:W-:Y:S02]  /*a690*/  UIMAD UR14, UR20, UR17, UR10 ;  /* 0x00000011140e72a4 */ /* 0x000fe4000f8e020a */
[----:B------:R-:W-:Y:S01]  /*a6a0*/  USHF.R.S32.HI UR10, URZ, 0x1f, UR13 ;  /* 0x0000001f3f0a7899 */ /* 0x000fe2000801140d */
[----:B------:R-:W-:Y:S01]  /*a6b0*/  ELECT P0, URZ, PT ;  /* 0x00000000003f782f */ /* 0x000fe20003800000 */
[----:B------:R-:W-:-:S02]  /*a6c0*/  USEL UR21, UR13, URZ, !UP1 ;  /* 0x0000003f0d157287 */ /* 0x000fc4000c800000 */
[----:B------:R-:W-:Y:S01]  /*a6d0*/  UIADD3 UR9, UR9, UR14, URZ ;  /* 0x0000000e09097290 */ /* 0x000fe2000fffe03f */
[----:B------:R-:W-:Y:S01]  /*a6e0*/  ULDC.64 UR18, c[0x0][0x738] ;  /* 0x0001ce0000127ab9 */ /* 0x000fe20000000a00 */
[----:B------:R-:W-:Y:S01]  /*a6f0*/  USEL UR10, UR10, URZ, !UP1 ;  /* 0x0000003f0a0a7287 */ /* 0x000fe2000c800000 */
[----:B------:R-:W-:Y:S01]  /*a700*/  ULDC.64 UR16, c[0x0][0x720] ;  /* 0x0001c80000107ab9 */ /* 0x000fe20000000a00 */
[----:B------:R-:W-:Y:S02]  /*a710*/  UIMAD.WIDE.U32 UR14, UR18, UR21, UR8 ;  /* 0x00000015120e72a5 */ /* 0x000fe4000f8e0008 */
[----:B------:R-:W-:Y:S01]  /*a720*/  UIADD3 UR23, UR5, UR12, URZ ;  /* 0x0000000c05177290 */ /* 0x000fe2000fffe03f */
[----:B------:R-:W-:Y:S01]  /*a730*/  @UP2 ULDC UR8, c[0x0][0x2ec] ;  /* 0x0000bb0000082ab9 */ /* 0x000fe20000000800 */
[----:B------:R-:W-:Y:S02]  /*a740*/  UIMAD UR5, UR10, UR16, URZ ;  /* 0x000000100a0572a4 */ /* 0x000fe4000f8e023f */
[----:B------:R-:W-:-:S02]  /*a750*/  UIMAD UR10, UR10, UR18, URZ ;  /* 0x000000120a0a72a4 */ /* 0x000fc4000f8e023f */
[----:B------:R-:W-:Y:S02]  /*a760*/  UIMAD.WIDE.U32 UR8, UR20, UR8, URZ ;  /* 0x00000008140872a5 */ /* 0x000fe4000f8e003f */
[----:B------:R-:W-:Y:S01]  /*a770*/  ULEA UR11, UR7, UR11, 0x7 ;  /* 0x0000000b070b7291 */ /* 0x000fe2000f8e383f */
[----:B------:R-:W-:Y:S02]  /*a780*/  UMOV UR22, UR4 ;  /* 0x0000000400167c82 */ /* 0x000fe40008000000 */
[----:B------:R-:W-:Y:S01]  /*a790*/  @UP2 ULDC UR7, c[0x0][0x2f0] ;  /* 0x0000bc0000072ab9 */ /* 0x000fe20000000800 */
[----:B------:R-:W-:Y:S01]  /*a7a0*/  UMOV UR12, UR20 ;  /* 0x00000014000c7c82 */ /* 0x000fe20008000000 */
[----:B------:R-:W-:Y:S02]  /*a7b0*/  UIMAD UR5, UR17, UR21, UR5 ;  /* 0x00000015110572a4 */ /* 0x000fe4000f8e0205 */
[----:B------:R-:W-:Y:S02]  /*a7c0*/  UIMAD.WIDE.U32 UR22, UR16, UR21, UR22 ;  /* 0x00000015101672a5 */ /* 0x000fe4000f8e0016 */
[----:B------:R-:W-:-:S02]  /*a7d0*/  UIMAD UR4, UR19, UR21, UR10 ;  /* 0x00000015130472a4 */ /* 0x000fc4000f8e020a */
        /* <DEDUP_REMOVED lines=10> */
.L_x_3094:
        /* <DEDUP_REMOVED lines=15> */
.L_x_3067:
[----:B------:R-:W-:Y:S01]  /*a970*/  R2UR UR19, R4 ;  /* 0x00000000041372ca */ /* 0x000fe200000e0000 */
[----:B------:R-:W2:Y:S01]  /*a980*/  LDC.64 R12, c[0x0][0x198] ;  /* 0x00006600ff0c7b82 */ /* 0x000ea20000000a00 */
[----:B------:R-:W-:Y:S01]  /*a990*/  ULDC.64 UR8, c[0x0][0x700] ;  /* 0x0001c00000087ab9 */ /* 0x000fe20000000a00 */
[----:B------:R-:W-:Y:S01]  /*a9a0*/  UMOV UR36, 0x0 ;  /* 0x0000000000247882 */ /* 0x000fe20000000000 */
[----:B------:R-:W-:Y:S01]  /*a9b0*/  IMAD.U32 R9, RZ, RZ, UR8 ;  /* 0x00000008ff097e24 */ /* 0x000fe2000f8e00ff */
[----:B------:R-:W-:Y:S01]  /*a9c0*/  R2UR UR8, R15 ;  /* 0x000000000f0872ca */ /* 0x000fe200000e0000 */
[----:B------:R-:W-:Y:S01]  /*a9d0*/  IMAD.U32 R8, RZ, RZ, UR9 ;  /* 0x00000009ff087e24 */ /* 0x000fe2000f8e00ff */
[----:B------:R-:W-:Y:S01]  /*a9e0*/  UMOV UR37, 0x14f00000 ;  /* 0x14f0000000257882 */ /* 0x000fe20000000000 */
[----:B------:R-:W-:Y:S01]  /*a9f0*/  UMOV UR18, URZ ;  /* 0x0000003f00127c82 */ /* 0x000fe20008000000 */
[----:B------:R-:W-:Y:S01]  /*aa00*/  UMOV UR26, 0x40 ;  /* 0x00000040001a7882 */ /* 0x000fe20000000000 */
[----:B------:R-:W-:Y:S01]  /*aa10*/  UMOV UR28, UR20 ;  /* 0x00000014001c7c82 */ /* 0x000fe20008000000 */
[----:B------:R-:W-:Y:S01]  /*aa20*/  UMOV UR29, UR21 ;  /* 0x00000015001d7c82 */ /* 0x000fe20008000000 */
[----:B------:R-:W-:Y:S01]  /*aa30*/  UMOV UR50, 0x0 ;  /* 0x0000000000327882 */ /* 0x000fe20000000000 */
[----:B------:R-:W-:Y:S01]  /*aa40*/  USHF.L.U32 UR19, UR19, 0x6, URZ ;  /* 0x0000000613137899 */ /* 0x000fe2000800063f */
[----:B------:R-:W-:Y:S01]  /*aa50*/  IMAD.MOV.U32 R16, RZ, RZ, RZ ;  /* 0x000000ffff107224 */ /* 0x000fe200078e00ff */
[----:B------:R-:W-:Y:S01]  /*aa60*/  UMOV UR51, 0x10000000 ;  /* 0x1000000000337882 */ /* 0x000fe20000000000 */
[----:B------:R-:W-:Y:S01]  /*aa70*/  UMOV UR10, UR18 ;  /* 0x00000012000a7c82 */ /* 0x000fe20008000000 */
[----:B------:R-:W-:-:S02]  /*aa80*/  UIADD3 UR7, UP0, UR19, UR22, URZ ;  /* 0x0000001613077290 */ /* 0x000fc4000ff1e03f */
[----:B------:R-:W-:Y:S01]  /*aa90*/  IMAD.U32 R3, RZ, RZ, UR19 ;  /* 0x00000013ff037e24 */ /* 0x000fe2000f8e00ff */
[----:B------:R-:W-:Y:S02]  /*aaa0*/  UIADD3 UR16, UR8, 0x18000, URZ ;  /* 0x0001800008107890 */ /* 0x000fe4000fffe03f */
[----:B------:R-:W-:Y:S01]  /*aab0*/  UIADD3 UR17, UR8, 0x30810, URZ ;  /* 0x0003081008117890 */ /* 0x000fe2000fffe03f */
[----:B------:R-:W-:Y:S01]  /*aac0*/  PLOP3.LUT P1, PT, PT, PT, UP0, 0x80, 0x0 ;  /* 0x000000000000781c */ /* 0x000fe20003f2f008 */
[----:B-1----:R-:W-:Y:S01]  /*aad0*/  IMAD.U32 R2, RZ, RZ, UR7 ;  /* 0x00000007ff027e24 */ /* 0x002fe2000f8e00ff */
[----:B------:R-:W-:Y:S01]  /*aae0*/  UIADD3 UR19, UR19, UR6, URZ ;  /* 0x0000000613137290 */ /* 0x000fe2000fffe03f */
[----:B--2---:R-:W-:Y:S01]  /*aaf0*/  IMAD.MOV.U32 R7, RZ, RZ, R12 ;  /* 0x000000ffff077224 */ /* 0x004fe200078e000c */
[----:B------:R-:W-:Y:S01]  /*ab00*/  LEA.HI.X.SX32 R3, R3, R14, 0x1, P1 ;  /* 0x0000000e03037211 */ /* 0x000fe200008f0eff */
[----:B------:R-:W-:Y:S01]  /*ab10*/  IMAD.MOV.U32 R6, RZ, RZ, R13 ;  /* 0x000000ffff067224 */ /* 0x000fe200078e000d */
[C---:B------:R-:W-:Y:S01]  /*ab20*/  LEA R5, P1, R2.reuse, R9, 0x2 ;  /* 0x0000000902057211 */ /* 0x040fe200078210ff */
[----:B------:R-:W-:Y:S01]  /*ab30*/  UIADD3 UR24, UR8, 0x1a000, URZ ;  /* 0x0001a00008187890 */ /* 0x000fe2000fffe03f */
[----:B------:R-:W-:Y:S01]  /*ab40*/  IMAD.MOV.U32 R12, RZ, RZ, 0x10000 ;  /* 0x00010000ff0c7424 */ /* 0x000fe200078e00ff */
[----:B------:R-:W-:Y:S01]  /*ab50*/  UIADD3 UR52, UR8, 0x28000, URZ ;  /* 0x0002800008347890 */ /* 0x000fe2000fffe03f */
[----:B------:R-:W-:Y:S01]  /*ab60*/  LEA.HI.X R2, R2, R8, R3, 0x2, P1 ;  /* 0x0000000802027211 */ /* 0x000fe200008f1403 */
[----:B------:R-:W-:Y:S01]  /*ab70*/  UMOV UR25, UR17 ;  /* 0x0000001100197c82 */ /* 0x000fe20008000000 */
[----:B------:R-:W-:Y:S01]  /*ab80*/  R2UR UR32, R5 ;  /* 0x00000000052072ca */ /* 0x000fe200000e0000 */
[----:B------:R-:W-:Y:S01]  /*ab90*/  VIADD R5, R0, 0xffffffff ;  /* 0xffffffff00057836 */ /* 0x000fe20000000000 */
[----:B------:R-:W-:Y:S01]  /*aba0*/  R2UR UR33, R2 ;  /* 0x00000000022172ca */ /* 0x000fe200000e0000 */
[----:B------:R-:W-:Y:S01]  /*abb0*/  UMOV UR27, UR19 ;  /* 0x00000013001b7c82 */ /* 0x000fe20008000000 */
[C---:B------:R-:W-:Y:S01]  /*abc0*/  IADD3 R2, P1, R7.reuse, 0x2f0, RZ ;  /* 0x000002f007027810 */ /* 0x040fe20007f3e0ff */
[----:B------:R-:W-:Y:S01]  /*abd0*/  UMOV UR7, 0x10 ;  /* 0x0000001000077882 */ /* 0x000fe20000000000 */
[----:B------:R1:W-:Y:S01]  /*abe0*/  STL [R1+0x4], R5 ;  /* 0x0000040501007387 */ /* 0x0003e20000100800 */
[----:B------:R-:W-:Y:S01]  /*abf0*/  UMOV UR53, UR17 ;  /* 0x0000001100357c82 */ /* 0x000fe20008000000 */
[----:B------:R-:W-:Y:S01]  /*ac00*/  R2UR UR30, R2 ;  /* 0x00000000021e72ca */ /* 0x000fe200000e0000 */
[----:B------:R-:W-:Y:S01]  /*ac10*/  UIADD3 UR9, UR8, 0x30800, URZ ;  /* 0x0003080008097890 */ /* 0x000fe2000fffe03f */
[----:B------:R-:W-:Y:S01]  /*ac20*/  IADD3 R2, P2, R7, 0x3f0, RZ ;  /* 0x000003f007027810 */ /* 0x000fe20007f5e0ff */
[----:B------:R-:W-:Y:S01]  /*ac30*/  UIADD3 UR40, UR8, 0x4000, URZ ;  /* 0x0000400008287890 */ /* 0x000fe2000fffe03f */
[----:B------:R-:W-:-:S02]  /*ac40*/  UMOV UR42, 0x40 ;  /* 0x00000040002a7882 */ /* 0x000fc40000000000 */
[----:B------:R-:W-:Y:S01]  /*ac50*/  R2UR UR48, R2 ;  /* 0x00000000023072ca */ /* 0x000fe200000e0000 */
[--C-:B------:R-:W-:Y:S01]  /*ac60*/  IMAD.X R2, RZ, RZ, R6.reuse, P1 ;  /* 0x000000ffff027224 */ /* 0x100fe200008e0606 */
[----:B------:R-:W-:Y:S01]  /*ac70*/  UMOV UR43, UR11 ;  /* 0x0000000b002b7c82 */ /* 0x000fe20008000000 */
[----:B------:R-:W-:Y:S01]  /*ac80*/  UMOV UR44, UR12 ;  /* 0x0000000c002c7c82 */ /* 0x000fe20008000000 */
[----:B------:R-:W-:Y:S01]  /*ac90*/  UMOV UR45, UR13 ;  /* 0x0000000d002d7c82 */ /* 0x000fe20008000000 */
[----:B------:R-:W-:Y:S01]  /*aca0*/  UMOV UR41, UR9 ;  /* 0x0000000900297c82 */ /* 0x000fe20008000000 */
[----:B------:R-:W-:Y:S01]  /*acb0*/  R2UR UR31, R2 ;  /* 0x00000000021f72ca */ /* 0x000fe200000e0000 */
[----:B------:R-:W-:-:S05]  /*acc0*/  IMAD.X R2, RZ, RZ, R6, P2 ;  /* 0x000000ffff027224 */ /* 0x000fca00010e0606 */
[----:B------:R-:W-:Y:S02]  /*acd0*/  R2UR UR49, R2 ;  /* 0x00000000023172ca */ /* 0x000fe400000e0000 */
[----:B------:R-:W-:-:S04]  /*ace0*/  IADD3 R2, P1, R7, 0xf0, RZ ;  /* 0x000000f007027810 */ /* 0x000fc80007f3e0ff */
[----:B------:R-:W-:Y:S01]  /*acf0*/  R2UR UR34, R2 ;  /* 0x00000000022272ca */ /* 0x000fe200000e0000 */
[----:B------:R-:W-:Y:S01]  /*ad00*/  IMAD.X R3, RZ, RZ, R6, P1 ;  /* 0x000000ffff037224 */ /* 0x000fe200008e0606 */
[----:B------:R-:W-:-:S04]  /*ad10*/  ISETP.GE.AND P1, PT, R4, R5, PT ;  /* 0x000000050400720c */ /* 0x000fc80003f26270 */
[----:B------:R-:W-:-:S13]  /*ad20*/  R2UR UR35, R3 ;  /* 0x00000000032372ca */ /* 0x000fda00000e0000 */
        /* <DEDUP_REMOVED lines=20> */
[-C--:B------:R-:W-:Y:S01]  /*ae70*/  LOP3.LUT R17, RZ, R4.reuse, RZ, 0x33, !PT ;  /* 0x00000004ff117212 */ /* 0x080fe200078e33ff */
[C---:B------:R-:W-:Y:S02]  /*ae80*/  VIADD R5, R0.reuse, 0xfffffffe ;  /* 0xfffffffe00057836 */ /* 0x040fe40000000000 */
[----:B------:R-:W-:Y:S02]  /*ae90*/  IMAD.MOV.U32 R10, RZ, RZ, 0x1 ;  /* 0x00000001ff0a7424 */ /* 0x000fe400078e00ff */
[----:B------:R-:W-:Y:S01]  /*aea0*/  IMAD.IADD R17, R0, 0x1, R17 ;  /* 0x0000000100117824 */ /* 0x000fe200078e0211 */
[----:B------:R-:W-:Y:S01]  /*aeb0*/  ISETP.NE.AND P1, PT, R5, R4, PT ;  /* 0x000000040500720c */ /* 0x000fe20003f25270 */
[----:B------:R-:W-:-:S03]  /*aec0*/  IMAD.MOV.U32 R0, RZ, RZ, R4 ;  /* 0x000000ffff007224 */ /* 0x000fc600078e0004 */
[----:B------:R-:W-:-:S05]  /*aed0*/  LOP3.LUT R5, R17, 0x1, RZ, 0xc0, !PT ;  /* 0x0000000111057812 */ /* 0x000fca00078ec0ff */
[----:B------:R1:W-:Y:S04]  /*aee0*/  STL [R1+0x8], R5 ;  /* 0x0000080501007387 */ /* 0x0003e80000100800 */
[----:B------:R-:W-:Y:S05]  /*aef0*/  @!P1 BRA `(.L_x_3069) ;  /* 0x0000000800d09947 */ /* 0x000fea0003800000 */
[----:B------:R-:W-:Y:S02]  /*af00*/  IMAD.IADD R17, R17, 0x1, -R5 ;  /* 0x0000000111117824 */ /* 0x000fe400078e0a05 */
[----:B------:R-:W-:Y:S02]  /*af10*/  IMAD.MOV.U32 R0, RZ, RZ, R4 ;  /* 0x000000ffff007224 */ /* 0x000fe400078e0004 */
[----:B------:R-:W-:-:S07]  /*af20*/  IMAD.MOV.U32 R10, RZ, RZ, 0x1 ;  /* 0x00000001ff0a7424 */ /* 0x000fce00078e00ff */
.L_x_3078:
[----:B-123--:R-:W-:-:S04]  /*af30*/  SHF.L.U32 R18, R10, 0x1f, RZ ;  /* 0x0000001f0a127819 */ /* 0x00efc800000006ff */
[----:B------:R-:W2:Y:S02]  /*af40*/  SYNCS.PHASECHK.TRANS64.TRYWAIT P1, [R15+URZ+0x30840], R18 ;  /* 0x030840120f0075a7 */ /* 0x000ea4000802017f */
[----:B--2---:R-:W-:Y:S05]  /*af50*/  @!P1 BRA `(.L_x_3070) ;  /* 0x0000001800189947 */ /* 0x004fea0003800000 */
.L_x_3095:
        /* <DEDUP_REMOVED lines=8> */
.L_x_3071:
        /* <DEDUP_REMOVED lines=37> */
.L_x_3096:
        /* <DEDUP_REMOVED lines=8> */
.L_x_3073:
        /* <DEDUP_REMOVED lines=37> */
.L_x_3097:
        /* <DEDUP_REMOVED lines=8> */
.L_x_3075:
        /* <DEDUP_REMOVED lines=31> */
.L_x_3099:
        /* <DEDUP_REMOVED lines=8> */
.L_x_3077:
        /* <DEDUP_REMOVED lines=37> */
.L_x_3069:
[----:B------:R-:W4:Y:S02]  /*ba40*/  LDL.LU R4, [R1+0x8] ;  /* 0x0000080001047983 */ /* 0x000f240000300800 */
[----:B----4-:R-:W-:Y:S02]  /*ba50*/  ISETP.NE.AND P1, PT, R4, RZ, PT ;  /* 0x000000ff0400720c */ /* 0x010fe40003f25270 */
[----:B------:R4:W5:Y:S11]  /*ba60*/  LDL R4, [R1+0x4] ;  /* 0x0000040001047983 */ /* 0x0009760000100800 */
[----:B----4-:R-:W-:Y:S05]  /*ba70*/  @!P1 BRA `(.L_x_3068) ;  /* 0x00000004005c9947 */ /* 0x010fea0003800000 */
[----:B------:R-:W-:-:S04]  /*ba80*/  SHF.L.U32 R12, R10, 0x1f, RZ ;  /* 0x0000001f0a0c7819 */ /* 0x000fc800000006ff */
[----:B------:R-:W4:Y:S02]  /*ba90*/  SYNCS.PHASECHK.TRANS64.TRYWAIT P1, [R15+URZ+0x30840], R12 ;  /* 0x0308400c0f0075a7 */ /* 0x000f24000802017f */
[----:B----4-:R-:W-:Y:S05]  /*baa0*/  @!P1 BRA `(.L_x_3079) ;  /* 0x0000000c00989947 */ /* 0x010fea0003800000 */
.L_x_3100:
        /* <DEDUP_REMOVED lines=8> */
.L_x_3080:
        /* <DEDUP_REMOVED lines=34> */
.L_x_3101:
        /* <DEDUP_REMOVED lines=8> */
.L_x_3082:
[----:B------:R2:W5:Y:S01]  /*bdd0*/  LDL.LU R4, [R1+0x4] ;  /* 0x0000040001047983 */ /* 0x0005620000300800 */
        /* <DEDUP_REMOVED lines=18> */
[----:B------:R-:W-:-:S02]  /*bf00*/  UIADD3 UR16, UR32, 0x1e000, URZ ;  /* 0x0001e00020107890 */ /* 0x000fc4000fffe03f */
[----:B------:R-:W-:Y:S01]  /*bf10*/  LEA.HI.X.SX32 R5, R5, R14, 0x1, P0 ;  /* 0x0000000e05057211 */ /* 0x000fe200000f0eff */
[----:B------:R-:W-:Y:S01]  /*bf20*/  UIADD3 UR32, UR32, 0x28100, URZ ;  /* 0x0002810020207890 */ /* 0x000fe2000fffe03f */
[C---:B------:R-:W-:Y:S01]  /*bf30*/  LEA R9, P0, R0.reuse, R9, 0x2 ;  /* 0x0000000900097211 */ /* 0x040fe200078010ff */
[----:B------:R-:W-:Y:S01]  /*bf40*/  UMOV UR17, UR25 ;  /* 0x0000001900117c82 */ /* 0x000fe20008000000 */
[----:B------:R-:W-:Y:S01]  /*bf50*/  UMOV UR19, UR27 ;  /* 0x0000001b00137c82 */ /* 0x000fe20008000000 */
[----:B------:R-:W-:Y:S01]  /*bf60*/  UMOV UR33, UR25 ;  /* 0x0000001900217c82 */ /* 0x000fe20008000000 */
[----:B------:R-:W-:Y:S01]  /*bf70*/  LEA.HI.X R8, R0, R8, R5, 0x2, P0 ;  /* 0x0000000800087211 */ /* 0x000fe200000f1405 */
[----:B------:R2:W-:Y:S01]  /*bf80*/  UTMALDG.4D [UR24], [UR8], desc[UR30] ;  /* 0x00001e18080075b4 */ /* 0x0005e20008019000 */
[----:B------:R-:W-:Y:S01]  /*bf90*/  R2UR UR34, R9 ;  /* 0x00000000092272ca */ /* 0x000fe200000e0000 */
[----:B------:R-:W-:Y:S01]  /*bfa0*/  UMOV UR7, 0x10 ;  /* 0x0000001000077882 */ /* 0x000fe20000000000 */
[----:B------:R-:W-:Y:S01]  /*bfb0*/  R2UR UR35, R8 ;  /* 0x00000000082372ca */ /* 0x000fe200000e0000 */
[----:B------:R2:W-:-:S12]  /*bfc0*/  UTMALDG.4D [UR16], [UR8], desc[UR30] ;  /* 0x00001e10080075b4 */ /* 0x0005d80008019000 */
[----:B------:R2:W-:Y:S02]  /*bfd0*/  UBLKCP.S.G [UR32], [UR34], UR7 ;  /* 0x00000020220073ba */ /* 0x0005e40008000207 */
[----:B--2---:R-:W-:-:S07]  /*bfe0*/  IMAD.MOV.U32 R16, RZ, RZ, 0x1 ;  /* 0x00000001ff107424 */ /* 0x004fce00078e00ff */
.L_x_3068:
[----:B------:R-:W1:Y:S01]  /*bff0*/  S2R R0, SR_TID.X ;  /* 0x0000000000007919 */ /* 0x000e620000002100 */
[----:B------:R-:W-:Y:S01]  /*c000*/  IMAD R3, R16, 0x8, R15 ;  /* 0x0000000810037824 */ /* 0x000fe200078e020f */
[----:B-1----:R-:W-:Y:S02]  /*c010*/  LOP3.LUT R2, R0, 0x7f, RZ, 0xc0, !PT ;  /* 0x0000007f00027812 */ /* 0x002fe400078ec0ff */
[----:B------:R-:W-:Y:S02]  /*c020*/  SHF.L.U32 R0, R10, 0x1f, RZ ;  /* 0x0000001f0a007819 */ /* 0x000fe400000006ff */
[----:B------:R-:W-:Y:S02]  /*c030*/  ISETP.NE.AND P1, PT, R2, RZ, PT ;  /* 0x000000ff0200720c */ /* 0x000fe40003f25270 */
[----:B------:R-:W1:Y:S02]  /*c040*/  SYNCS.PHASECHK.TRANS64.TRYWAIT P0, [R3+URZ+0x30840], R0 ;  /* 0x03084000030075a7 */ /* 0x000e64000800017f */
[----:B-1----:R-:W-:Y:S09]  /*c050*/  @!P0 BRA `(.L_x_3083) ;  /* 0x0000000800548947 */ /* 0x002ff20003800000 */
.L_x_3102:
[----:B------:R-:W-:Y:S05]  /*c060*/  @P1 BRA `(.L_x_3084) ;  /* 0x0000000000181947 */ /* 0x000fea0003800000 */
[----:B------:R-:W1:Y:S01]  /*c070*/  S2R R2, SR_TID.X ;  /* 0x0000000000027919 */ /* 0x000e620000002100 */
[----:B------:R-:W-:-:S04]  /*c080*/  IMAD.MOV.U32 R0, RZ, RZ, 0x4100 ;  /* 0x00004100ff007424 */ /* 0x000fc800078e00ff */
[----:B------:R1:W-:Y:S02]  /*c090*/  SYNCS.ARRIVE.TRANS64 RZ, [R3+URZ+0x30830], R0 ;  /* 0x0308300003ff79a7 */ /* 0x0003e4000800003f */
[----:B-1----:R-:W-:-:S13]  /*c0a0*/  LOP3.LUT P0, RZ, R2, 0x1f, RZ, 0xc0, !PT ;  /* 0x0000001f02ff7812 */ /* 0x002fda000780c0ff */
[----:B------:R-:W-:Y:S05]  /*c0b0*/  @!P0 BRA `(.L_x_3084) ;  /* 0x0000000000048947 */ /* 0x000fea0003800000 */
[----:B------:R-:W-:Y:S01]  /*c0c0*/  BPT.TRAP 0x1 ;  /* 0x000000040000795c */ /* 0x000fe20000300000 */
.L_x_3084:
        /* <DEDUP_REMOVED lines=41> */
.L_x_3065:
[----:B------:R-:W-:Y:S05]  /*c360*/  BSYNC B0 ;  /* 0x0000000000007941 */ /* 0x000fea0003800000 */
.L_x_3061:
[----:B------:R-:W-:-:S03]  /*c370*/  UMOV UR7, 0xffffffff ;  /* 0xffffffff00077882 */ /* 0x000fc60000000000 */
[----:B------:R-:W-:Y:S05]  /*c380*/  BRA.DIV UR7, `(.L_x_3085) ;  /* 0x00000006079c7947 */ /* 0x000fea000b800000 */
[----:B------:R-:W-:-:S13]  /*c390*/  ELECT P6, URZ, PT ;  /* 0x00000000003f782f */ /* 0x000fda00038c0000 */
.L_x_3105:
[----:B------:R-:W-:Y:S05]  /*c3a0*/  @!P6 BRA `(.L_x_2939) ;  /* 0x000000000084e947 */ /* 0x000fea0003800000 */
[----:B------:R-:W-:-:S06]  /*c3b0*/  ULOP3.LUT UR7, UR38, 0x2, URZ, 0xfc, !UPT ;  /* 0x0000000226077892 */ /* 0x000fcc000f8efc3f */
[----:B------:R-:W-:-:S05]  /*c3c0*/  IMAD.U32 R0, RZ, RZ, UR7 ;  /* 0x00000007ff007e24 */ /* 0x000fca000f8e00ff */
[----:B------:R-:W-:-:S13]  /*c3d0*/  ISETP.NE.AND P2, PT, R0, 0x3, PT ;  /* 0x000000030000780c */ /* 0x000fda0003f45270 */
[----:B------:R-:W-:Y:S05]  /*c3e0*/  @!P2 BRA `(.L_x_3086) ;  /* 0x000000000004a947 */ /* 0x000fea0003800000 */
[----:B------:R-:W-:Y:S01]  /*c3f0*/  BPT.TRAP 0x1 ;  /* 0x000000040000795c */ /* 0x000fe20000300000 */
.L_x_3086:
        /* <DEDUP_REMOVED lines=15> */
.L_x_3106:
[----:B------:R-:W2:Y:S02]  /*c4f0*/  SYNCS.PHASECHK.TRANS64.TRYWAIT P0, [R3+URZ], R0 ;  /* 0x00000000030075a7 */ /* 0x000ea4000800017f */
[----:B--2---:R-:W-:Y:S05]  /*c500*/  @!P0 BRA `(.L_x_3088) ;  /* 0x0000000400708947 */ /* 0x004fea0003800000 */
.L_x_3107:
[----:B------:R-:W-:Y:S05]  /*c510*/  @!P2 BRA `(.L_x_3089) ;  /* 0x000000000004a947 */ /* 0x000fea0003800000 */
[----:B------:R-:W-:Y:S01]  /*c520*/  BPT.TRAP 0x1 ;  /* 0x000000040000795c */ /* 0x000fe20000300000 */
.L_x_3089:
[----:B--2---:R-:W-:-:S04]  /*c530*/  VIADD R3, R8, 0x30840 ;  /* 0x0003084008037836 */ /* 0x004fc80000000000 */
[----:B------:R-:W-:-:S04]  /*c540*/  IMAD R5, R2, 0x8, R3 ;  /* 0x0000000802057824 */ /* 0x000fc800078e0203 */
[----:B------:R-:W2:Y:S02]  /*c550*/  SYNCS.PHASECHK.TRANS64.TRYWAIT P0, [R5+URZ], R4 ;  /* 0x00000004050075a7 */ /* 0x000ea4000800017f */
[----:B--2---:R-:W-:Y:S05]  /*c560*/  @!P0 BRA `(.L_x_3090) ;  /* 0x00000004006c8947 */ /* 0x004fea0003800000 */
.L_x_3108:
[----:B------:R-:W-:-:S07]  /*c570*/  IMAD R3, R6, 0x8, R3 ;  /* 0x0000000806037824 */ /* 0x000fce00078e0203 */
.L_x_3091:
[----:B---3--:R3:W4:Y:S02]  /*c580*/  SYNCS.PHASECHK.TRANS64.TRYWAIT P0, [R3+URZ], R0 ;  /* 0x00000000030075a7 */ /* 0x008724000800017f */
[----:B----4-:R-:W-:Y:S05]  /*c590*/  @!P0 NANOSLEEP.SYNCS 0x989680 ;  /* 0x009896800000895d */ /* 0x010fea0003900000 */
[----:B------:R-:W4:Y:S02]  /*c5a0*/  @!P0 SYNCS.PHASECHK.TRANS64 P0, [R3+URZ], R0 ;  /* 0x00000000030085a7 */ /* 0x000f24000800007f */
[----:B----4-:R-:W-:Y:S05]  /*c5b0*/  @!P0 BRA `(.L_x_3091) ;  /* 0xfffffffc00f08947 */ /* 0x010fea000383ffff */
.L_x_2939:
[----:B------:R-:W-:Y:S05]  /*c5c0*/  BSYNC B6 ;  /* 0x0000000000067941 */ /* 0x000fea0003800000 */
.L_x_2931:
[----:B------:R-:W-:Y:S05]  /*c5d0*/  EXIT ;  /* 0x000000000000794d */ /* 0x000fea0003800000 */
.L_x_2949:
[----:B------:R-:W-:Y:S02]  /*c5e0*/  IMAD.MOV.U32 R12, RZ, RZ, RZ ;  /* 0x000000ffff0c7224 */ /* 0x000fe400078e00ff */
[----:B------:R-:W-:Y:S02]  /*c5f0*/  IMAD.MOV.U32 R11, RZ, RZ, 0x1f ;  /* 0x0000001fff0b7424 */ /* 0x000fe400078e00ff */
[----:B------:R-:W-:-:S07]  /*c600*/  IMAD.MOV.U32 R15, RZ, RZ, -0x1 ;  /* 0xffffffffff0f7424 */ /* 0x000fce00078e00ff */
[----:B------:R-:W-:Y:S05]  /*c610*/  WARPSYNC.COLLECTIVE R15, `(.L_x_3092) ;  /* 0x000000000f087348 */ /* 0x000fea0003c00000 */
[----:B------:R1:W2:Y:S02]  /*c620*/  SHFL.IDX P6, R14, R13, R12, R11 ;  /* 0x0000000c0d0e7389 */ /* 0x0002a400000c000b */
[----:B-12---:R-:W-:Y:S01]  /*c630*/  ENDCOLLECTIVE ;  /* 0x000000000000791b */ /* 0x006fe20003800000 */
.L_x_3092:
[----:B------:R-:W-:Y:S05]  /*c640*/  BRA `(.L_x_3093) ;  /* 0xffffff5000847947 */ /* 0x000fea000383ffff */
.L_x_2951:
        /* <DEDUP_REMOVED lines=8> */
.L_x_2955:
[----:B---3--:R3:W4:Y:S02]  /*c6d0*/  SYNCS.PHASECHK.TRANS64.TRYWAIT P1, [R0+URZ+0x30810], R209 ;  /* 0x030810d1000075a7 */ /* 0x008724000802017f */
[----:B----4-:R-:W-:Y:S05]  /*c6e0*/  @!P1 NANOSLEEP.SYNCS 0x989680 ;  /* 0x009896800000995d */ /* 0x010fea0003900000 */
[----:B------:R-:W4:Y:S02]  /*c6f0*/  @!P1 SYNCS.PHASECHK.TRANS64 P1, [R0+URZ+0x30810], R209 ;  /* 0x030810d1000095a7 */ /* 0x000f24000802007f */
[----:B----4-:R-:W-:Y:S05]  /*c700*/  @!P1 BRA `(.L_x_2955) ;  /* 0xfffffffc00f09947 */ /* 0x010fea000383ffff */
[----:B------:R-:W-:Y:S05]  /*c710*/  BRA `(.L_x_2954) ;  /* 0xffffff58006c7947 */ /* 0x000fea000383ffff */
.L_x_2959:
[----:B------:R1:W1:Y:S02]  /*c720*/  SYNCS.PHASECHK.TRANS64.TRYWAIT P1, [R0+URZ+0x30830], R209 ;  /* 0x030830d1000075a7 */ /* 0x000264000802017f */
[----:B-1----:R-:W-:Y:S05]  /*c730*/  @!P1 NANOSLEEP.SYNCS 0x989680 ;  /* 0x009896800000995d */ /* 0x002fea0003900000 */
[----:B------:R-:W1:Y:S02]  /*c740*/  @!P1 SYNCS.PHASECHK.TRANS64 P1, [R0+URZ+0x30830], R209 ;  /* 0x030830d1000095a7 */ /* 0x000e64000802007f */
[----:B-1----:R-:W-:Y:S05]  /*c750*/  @!P1 BRA `(.L_x_2959) ;  /* 0xfffffffc00f09947 */ /* 0x002fea000383ffff */
[----:B------:R-:W-:Y:S05]  /*c760*/  BRA `(.L_x_2958) ;  /* 0xffffff60008c7947 */ /* 0x000fea000383ffff */
.L_x_3066:
[----:B-1----:R1:W2:Y:S02]  /*c770*/  SYNCS.PHASECHK.TRANS64.TRYWAIT P0, [R15+URZ+0x30820], R2 ;  /* 0x030820020f0075a7 */ /* 0x0022a4000800017f */
[----:B--2---:R-:W-:Y:S05]  /*c780*/  @!P0 NANOSLEEP.SYNCS 0x989680 ;  /* 0x009896800000895d */ /* 0x004fea0003900000 */
[----:B------:R-:W2:Y:S02]  /*c790*/  @!P0 SYNCS.PHASECHK.TRANS64 P0, [R15+URZ+0x30820], R2 ;  /* 0x030820020f0085a7 */ /* 0x000ea4000800007f */
[----:B--2---:R-:W-:Y:S05]  /*c7a0*/  @!P0 BRA `(.L_x_3066) ;  /* 0xfffffffc00f08947 */ /* 0x004fea000383ffff */
[----:B------:R-:W-:Y:S05]  /*c7b0*/  BRA `(.L_x_3094) ;  /* 0xffffffe000307947 */ /* 0x000fea000383ffff */
.L_x_3070:
[----:B--2---:R2:W3:Y:S02]  /*c7c0*/  SYNCS.PHASECHK.TRANS64.TRYWAIT P1, [R15+URZ+0x30840], R18 ;  /* 0x030840120f0075a7 */ /* 0x0044e4000802017f */
[----:B---3--:R-:W-:Y:S05]  /*c7d0*/  @!P1 NANOSLEEP.SYNCS 0x989680 ;  /* 0x009896800000995d */ /* 0x008fea0003900000 */
[----:B------:R-:W3:Y:S02]  /*c7e0*/  @!P1 SYNCS.PHASECHK.TRANS64 P1, [R15+URZ+0x30840], R18 ;  /* 0x030840120f0095a7 */ /* 0x000ee4000802007f */
[----:B---3--:R-:W-:Y:S05]  /*c7f0*/  @!P1 BRA `(.L_x_3070) ;  /* 0xfffffffc00f09947 */ /* 0x008fea000383ffff */
[----:B------:R-:W-:Y:S05]  /*c800*/  BRA `(.L_x_3095) ;  /* 0xffffffe400d47947 */ /* 0x000fea000383ffff */
.L_x_3072:
[----:B-1----:R1:W3:Y:S02]  /*c810*/  SYNCS.PHASECHK.TRANS64.TRYWAIT P1, [R15+URZ+0x30828], R18 ;  /* 0x030828120f0075a7 */ /* 0x0022e4000802017f */
[----:B---3--:R-:W-:Y:S05]  /*c820*/  @!P1 NANOSLEEP.SYNCS 0x989680 ;  /* 0x009896800000995d */ /* 0x008fea0003900000 */
[----:B------:R-:W3:Y:S02]  /*c830*/  @!P1 SYNCS.PHASECHK.TRANS64 P1, [R15+URZ+0x30828], R18 ;  /* 0x030828120f0095a7 */ /* 0x000ee4000802007f */
[----:B---3--:R-:W-:Y:S05]  /*c840*/  @!P1 BRA `(.L_x_3072) ;  /* 0xfffffffc00f09947 */ /* 0x008fea000383ffff */
[----:B------:R-:W-:Y:S05]  /*c850*/  BRA `(.L_x_3096) ;  /* 0xffffffe800747947 */ /* 0x000fea000383ffff */
.L_x_3074:
[----:B---3--:R3:W4:Y:S02]  /*c860*/  SYNCS.PHASECHK.TRANS64.TRYWAIT P1, [R15+URZ+0x30848], R18 ;  /* 0x030848120f0075a7 */ /* 0x008724000802017f */
[----:B----4-:R-:W-:Y:S05]  /*c870*/  @!P1 NANOSLEEP.SYNCS 0x989680 ;  /* 0x009896800000995d */ /* 0x010fea0003900000 */
[----:B------:R-:W4:Y:S02]  /*c880*/  @!P1 SYNCS.PHASECHK.TRANS64 P1, [R15+URZ+0x30848], R18 ;  /* 0x030848120f0095a7 */ /* 0x000f24000802007f */
[----:B----4-:R-:W-:Y:S05]  /*c890*/  @!P1 BRA `(.L_x_3074) ;  /* 0xfffffffc00f09947 */ /* 0x010fea000383ffff */
[----:B------:R-:W-:Y:S05]  /*c8a0*/  BRA `(.L_x_3097) ;  /* 0xffffffec00147947 */ /* 0x000fea000383ffff */
.L_x_3076:
[----:B------:R-:W-:-:S07]  /*c8b0*/  SHF.L.U32 R4, R10, 0x1f, RZ ;  /* 0x0000001f0a047819 */ /* 0x000fce00000006ff */
.L_x_3098:
[----:B----4-:R4:W1:Y:S02]  /*c8c0*/  SYNCS.PHASECHK.TRANS64.TRYWAIT P1, [R15+URZ+0x30820], R4 ;  /* 0x030820040f0075a7 */ /* 0x010864000802017f */
[----:B-1----:R-:W-:Y:S05]  /*c8d0*/  @!P1 NANOSLEEP.SYNCS 0x989680 ;  /* 0x009896800000995d */ /* 0x002fea0003900000 */
[----:B------:R-:W1:Y:S02]  /*c8e0*/  @!P1 SYNCS.PHASECHK.TRANS64 P1, [R15+URZ+0x30820], R4 ;  /* 0x030820040f0095a7 */ /* 0x000e64000802007f */
[----:B-1----:R-:W-:Y:S05]  /*c8f0*/  @!P1 BRA `(.L_x_3098) ;  /* 0xfffffffc00f09947 */ /* 0x002fea000383ffff */
[----:B------:R-:W-:Y:S05]  /*c900*/  BRA `(.L_x_3099) ;  /* 0xffffffec00987947 */ /* 0x000fea000383ffff */
.L_x_3079:
[----:B----4-:R4:W1:Y:S02]  /*c910*/  SYNCS.PHASECHK.TRANS64.TRYWAIT P1, [R15+URZ+0x30840], R12 ;  /* 0x0308400c0f0075a7 */ /* 0x010864000802017f */
[----:B-1----:R-:W-:Y:S05]  /*c920*/  @!P1 NANOSLEEP.SYNCS 0x989680 ;  /* 0x009896800000995d */ /* 0x002fea0003900000 */
[----:B------:R-:W1:Y:S02]  /*c930*/  @!P1 SYNCS.PHASECHK.TRANS64 P1, [R15+URZ+0x30840], R12 ;  /* 0x0308400c0f0095a7 */ /* 0x000e64000802007f */
[----:B-1----:R-:W-:Y:S05]  /*c940*/  @!P1 BRA `(.L_x_3079) ;  /* 0xfffffffc00f09947 */ /* 0x002fea000383ffff */
[----:B------:R-:W-:Y:S05]  /*c950*/  BRA `(.L_x_3100) ;  /* 0xfffffff000547947 */ /* 0x000fea000383ffff */
.L_x_3081:
[----:B-1----:R1:W2:Y:S02]  /*c960*/  SYNCS.PHASECHK.TRANS64.TRYWAIT P1, [R15+URZ+0x30828], R12 ;  /* 0x0308280c0f0075a7 */ /* 0x0022a4000802017f */
[----:B--2---:R-:W-:Y:S05]  /*c970*/  @!P1 NANOSLEEP.SYNCS 0x989680 ;  /* 0x009896800000995d */ /* 0x004fea0003900000 */
[----:B------:R-:W2:Y:S02]  /*c980*/  @!P1 SYNCS.PHASECHK.TRANS64 P1, [R15+URZ+0x30828], R12 ;  /* 0x0308280c0f0095a7 */ /* 0x000ea4000802007f */
[----:B--2---:R-:W-:Y:S05]  /*c990*/  @!P1 BRA `(.L_x_3081) ;  /* 0xfffffffc00f09947 */ /* 0x004fea000383ffff */
[----:B------:R-:W-:Y:S05]  /*c9a0*/  BRA `(.L_x_3101) ;  /* 0xfffffff000e87947 */ /* 0x000fea000383ffff */
.L_x_3083:
[----:B------:R1:W1:Y:S02]  /*c9b0*/  SYNCS.PHASECHK.TRANS64.TRYWAIT P0, [R3+URZ+0x30840], R0 ;  /* 0x03084000030075a7 */ /* 0x000264000800017f */
[----:B-1----:R-:W-:Y:S05]  /*c9c0*/  @!P0 NANOSLEEP.SYNCS 0x989680 ;  /* 0x009896800000895d */ /* 0x002fea0003900000 */
[----:B------:R-:W1:Y:S02]  /*c9d0*/  @!P0 SYNCS.PHASECHK.TRANS64 P0, [R3+URZ+0x30840], R0 ;  /* 0x03084000030085a7 */ /* 0x000e64000800007f */
[----:B-1----:R-:W-:Y:S05]  /*c9e0*/  @!P0 BRA `(.L_x_3083) ;  /* 0xfffffffc00f08947 */ /* 0x002fea000383ffff */
[----:B------:R-:W-:Y:S05]  /*c9f0*/  BRA `(.L_x_3102) ;  /* 0xfffffff400987947 */ /* 0x000fea000383ffff */
.L_x_3085:
[----:B------:R-:W-:Y:S01]  /*ca00*/  BSSY B0, `(.L_x_3103) ;  /* 0x0000006000007945 */ /* 0x000fe20003800000 */
[----:B------:R-:W-:-:S07]  /*ca10*/  IMAD.MOV.U32 R15, RZ, RZ, -0x1 ;  /* 0xffffffffff0f7424 */ /* 0x000fce00078e00ff */
[----:B------:R-:W-:Y:S05]  /*ca20*/  WARPSYNC.COLLECTIVE R15, `(.L_x_3104) ;  /* 0x000000000f0c7348 */ /* 0x000fea0003c00000 */
[----:B------:R-:W-:Y:S02]  /*ca30*/  ELECT P6, UR62, PT ;  /* 0x00000000003e782f */ /* 0x000fe400038c0000 */
[----:B------:R-:W-:Y:S01]  /*ca40*/  MOV R14, UR62 ;  /* 0x0000003e000e7c02 */ /* 0x000fe20008000f00 */
[----:B------:R-:W-:Y:S10]  /*ca50*/  ENDCOLLECTIVE ;  /* 0x000000000000791b */ /* 0x000ff40003800000 */
.L_x_3104:
[----:B------:R-:W-:Y:S05]  /*ca60*/  BSYNC B0 ;  /* 0x0000000000007941 */ /* 0x000fea0003800000 */
.L_x_3103:
[----:B------:R-:W-:Y:S05]  /*ca70*/  BRA `(.L_x_3105) ;  /* 0xfffffff800487947 */ /* 0x000fea000383ffff */
.L_x_3087:
[----:B-1----:R1:W2:Y:S02]  /*ca80*/  SYNCS.PHASECHK.TRANS64.TRYWAIT P0, [R7+URZ], R4 ;  /* 0x00000004070075a7 */ /* 0x0022a4000800017f */
[----:B--2---:R-:W-:Y:S05]  /*ca90*/  @!P0 NANOSLEEP.SYNCS 0x989680 ;  /* 0x009896800000895d */ /* 0x004fea0003900000 */
[----:B------:R-:W2:Y:S02]  /*caa0*/  @!P0 SYNCS.PHASECHK.TRANS64 P0, [R7+URZ], R4 ;  /* 0x00000004070085a7 */ /* 0x000ea4000800007f */
[----:B--2---:R-:W-:Y:S05]  /*cab0*/  @!P0 BRA `(.L_x_3087) ;  /* 0xfffffffc00f08947 */ /* 0x004fea000383ffff */
[----:B------:R-:W-:Y:S05]  /*cac0*/  BRA `(.L_x_3106) ;  /* 0xfffffff800887947 */ /* 0x000fea000383ffff */
.L_x_3088:
[----:B--2---:R2:W3:Y:S02]  /*cad0*/  SYNCS.PHASECHK.TRANS64.TRYWAIT P0, [R3+URZ], R0 ;  /* 0x00000000030075a7 */ /* 0x0044e4000800017f */
[----:B---3--:R-:W-:Y:S05]  /*cae0*/  @!P0 NANOSLEEP.SYNCS 0x989680 ;  /* 0x009896800000895d */ /* 0x008fea0003900000 */
[----:B------:R-:W3:Y:S02]  /*caf0*/  @!P0 SYNCS.PHASECHK.TRANS64 P0, [R3+URZ], R0 ;  /* 0x00000000030085a7 */ /* 0x000ee4000800007f */
[----:B---3--:R-:W-:Y:S05]  /*cb00*/  @!P0 BRA `(.L_x_3088) ;  /* 0xfffffffc00f08947 */ /* 0x008fea000383ffff */
[----:B------:R-:W-:Y:S05]  /*cb10*/  BRA `(.L_x_3107) ;  /* 0xfffffff8007c7947 */ /* 0x000fea000383ffff */
.L_x_3090:
[----:B--2---:R2:W3:Y:S02]  /*cb20*/  SYNCS.PHASECHK.TRANS64.TRYWAIT P0, [R5+URZ], R4 ;  /* 0x00000004050075a7 */ /* 0x0044e4000800017f */
[----:B---3--:R-:W-:Y:S05]  /*cb30*/  @!P0 NANOSLEEP.SYNCS 0x989680 ;  /* 0x009896800000895d */ /* 0x008fea0003900000 */
[----:B------:R-:W3:Y:S02]  /*cb40*/  @!P0 SYNCS.PHASECHK.TRANS64 P0, [R5+URZ], R4 ;  /* 0x00000004050085a7 */ /* 0x000ee4000800007f */
[----:B---3--:R-:W-:Y:S05]  /*cb50*/  @!P0 BRA `(.L_x_3090) ;  /* 0xfffffffc00f08947 */ /* 0x008fea000383ffff */
[----:B------:R-:W-:Y:S05]  /*cb60*/  BRA `(.L_x_3108) ;  /* 0xfffffff800807947 */ /* 0x000fea000383ffff */
.L_x_3109:
        /* <DEDUP_REMOVED lines=9> */
.L_x_3674:


//--------------------- .text._ZN7cutlass13device_kernelIN5flash11enable_sm90INS1_16FlashAttnBwdSm90INS1_25CollectiveMainloopBwdSm90ILi2ELi2ELi2EN4cute5tupleIJNS5_1CILi1EEES8_S8_EEENS6_IJNS7_ILi64EEENS7_ILi128EEESB_EEENS_10bfloat16_tEfNS_4arch4Sm90ELb1ELb0ELb1ELb1ELb1ELb1ELb0ELb0ELi2ELi1ELi2ELi1ELb0EEENS1_21CollectiveEpilogueBwdISC_SD_SF_Li256ELb1ELb0ELi1EEENS1_25SingleTileBwdLPTSchedulerILb1ELi128ELb1EEEEEEEEEvNT_6ParamsE --------------------------
	.section	.text._ZN7cutlass13device_kernelIN5flash11enable_sm90INS1_16FlashAttnBwdSm90INS1_25CollectiveMainloopBwdSm90ILi2ELi2ELi2EN4cute5tupleIJNS5_1CILi1EEES8_S8_EEENS6_IJNS7_ILi64EEENS7_ILi128EEESB_EEENS_10bfloat16_tEfNS_4arch4Sm90ELb1ELb0ELb1ELb1ELb1ELb1ELb0ELb0ELi2ELi1ELi2ELi1ELb0EEENS1_21CollectiveEpilogueBwdISC_SD_SF_Li256ELb1ELb0ELi1EEENS1_25SingleTileBwdLPTSchedulerILb1ELi128ELb1EEEEEEEEEvNT_6ParamsE,"ax",@progbits
	.align	128
.text._ZN7cutlass13device_kernelIN5flash11enable_sm90INS1_16FlashAttnBwdSm90INS1_25CollectiveMainloopBwdSm90ILi2ELi2ELi2EN4cute5tupleIJNS5_1CILi1EEES8_S8_EEENS6_IJNS7_ILi64EEENS7_ILi128EEESB_EEENS_10bfloat16_tEfNS_4arch4Sm90ELb1ELb0ELb1ELb1ELb1ELb1ELb0ELb0ELi2ELi1ELi2ELi1ELb0EEENS1_21CollectiveEpilogueBwdISC_SD_SF_Li256ELb1ELb0ELi1EEENS1_25SingleTileBwdLPTSchedulerILb1ELi128ELb1EEEEEEEEEvNT_6ParamsE:
        .type           _ZN7cutlass13device_kernelIN5flash11enable_sm90INS1_16FlashAttnBwdSm90INS1_25CollectiveMainloopBwdSm90ILi2ELi2ELi2EN4cute5tupleIJNS5_1CILi1EEES8_S8_EEENS6_IJNS7_ILi64EEENS7_ILi128EEESB_EEENS_10bfloat16_tEfNS_4arch4Sm90ELb1ELb0ELb1ELb1ELb1ELb1ELb0ELb0ELi2ELi1ELi2ELi1ELb0EEENS1_21CollectiveEpilogueBwdISC_SD_SF_Li256ELb1ELb0ELi1EEENS1_25SingleTileBwdLPTSchedulerILb1ELi128ELb1EEEEEEEEEvNT_6ParamsE,@function
        .size           _ZN7cutlass13device_kernelIN5flash11enable_sm90INS1_16FlashAttnBwdSm90INS1_25CollectiveMainloopBwdSm90ILi2ELi2ELi2EN4cute5tupleIJNS5_1CILi1EEES8_S8_EEENS6_IJNS7_ILi64EEENS7_ILi128EEESB_EEENS_10bfloat16_tEfNS_4arch4Sm90ELb1ELb0ELb1ELb1ELb1ELb1ELb0ELb0ELi2ELi1ELi2ELi1ELb0EEENS1_21CollectiveEpilogueBwdISC_SD_SF_Li256ELb1ELb0ELi1EEENS1_25SingleTileBwdLPTSchedulerILb1ELi128ELb1EEEEEEEEEvNT_6ParamsE,(.L_x_3675 - _ZN7cutlass13device_kernelIN5flash11enable_sm90INS1_16FlashAttnBwdSm90INS1_25CollectiveMainloopBwdSm90ILi2ELi2ELi2EN4cute5tupleIJNS5_1CILi1EEES8_S8_EEENS6_IJNS7_ILi64EEENS7_ILi128EEESB_EEENS_10bfloat16_tEfNS_4arch4Sm90ELb1ELb0ELb1ELb1ELb1ELb1ELb0ELb0ELi2ELi1ELi2ELi1ELb0EEENS1_21CollectiveEpilogueBwdISC_SD_SF_Li256ELb1ELb0ELi1EEENS1_25SingleTileBwdLPTSchedulerILb1ELi128ELb1EEEEEEEEEvNT_6ParamsE)
        .other          _ZN7cutlass13device_kernelIN5flash11enable_sm90INS1_16FlashAttnBwdSm90INS1_25CollectiveMainloopBwdSm90ILi2ELi2ELi2EN4cute5tupleIJNS5_1CILi1EEES8_S8_EEENS6_IJNS7_ILi64EEENS7_ILi128EEESB_EEENS_10bfloat16_tEfNS_4arch4Sm90ELb1ELb0ELb1ELb1ELb1ELb1ELb0ELb0ELi2ELi1ELi2ELi1ELb0EEENS1_21CollectiveEpilogueBwdISC_SD_SF_Li256ELb1ELb0ELi1EEENS1_25SingleTileBwdLPTSchedulerILb1ELi128ELb1EEEEEEEEEvNT_6ParamsE,@"STO_CUDA_ENTRY STV_DEFAULT"
_ZN7cutlass13device_kernelIN5flash11enable_sm90INS1_16FlashAttnBwdSm90INS1_25CollectiveMainloopBwdSm90ILi2ELi2ELi2EN4cute5tupleIJNS5_1CILi1EEES8_S8_EEENS6_IJNS7_ILi64EEENS7_ILi128EEESB_EEENS_10bfloat16_tEfNS_4arch4Sm90ELb1ELb0ELb1ELb1ELb1ELb1ELb0ELb0ELi2ELi1ELi2ELi1ELb0EEENS1_21CollectiveEpilogueBwdISC_SD_SF_Li256ELb1ELb0ELi1EEENS1_25SingleTileBwdLPTSchedulerILb1ELi128ELb1EEEEEEEEEvNT_6ParamsE:
        /* <DEDUP_REMOVED lines=24> */
.L_x_3111:
[----:B------:R-:W-:Y:S05]  /*0180*/  BSYNC B0 ;  /* 0x0000000000007941 */ /* 0x000fea0003800000 */
.L_x_3110:
        /* <DEDUP_REMOVED lines=37> */
.L_x_3112:
        /* <DEDUP_REMOVED lines=22> */
.L_x_3113:
[----:B------:R-:W-:Y:S01]  /*0540*/  PLOP3.LUT P0, PT, PT, PT, UP0, 0x80, 0x0 ;  /* 0x000000000000781c */ /* 0x000fe20003f0f008 */
[----:B------:R-:W-:Y:S01]  /*0550*/  NOP ;  /* 0x0000000000007918 */ /* 0x000fe20000000000 */
[----:B------:R-:W-:Y:S01]  /*0560*/  ULDC.64 UR46, c[0x0][0x208] ;  /* 0x00008200002e7ab9 */ /* 0x000fe20000000a00 */
[----:B------:R-:W-:Y:S01]  /*0570*/  BSSY B6, `(.L_x_3114) ;  /* 0x0000c97000067945 */ /* 0x000fe20003800000 */
[----:B-12-4-:R-:W-:Y:S09]  /*0580*/  BAR.SYNC.DEFER_BLOCKING 0x0 ;  /* 0x0000000000007b1d */ /* 0x016ff20000010000 */
[----:B------:R-:W-:Y:S05]  /*0590*/  @!P0 BRA `(.L_x_3115) ;  /* 0x0000008000588947 */ /* 0x000fea0003800000 */
.L_x_3116:
        /* <DEDUP_REMOVED lines=32> */
.L_x_3117:
[----:B------:R-:W-:Y:S01]  /*07a0*/  ULDC UR8, c[0x0][0x8c4] ;  /* 0x0002310000087ab9 */ /* 0x000fe20000000800 */
[----:B------:R-:W-:Y:S01]  /*07b0*/  UMOV UR7, UR9 ;  /* 0x0000000900077c82 */ /* 0x000fe20008000000 */
[----:B------:R-:W-:-:S11]  /*07c0*/  UISETP.NE.AND UP0, UPT, UR8, 0x1, UPT ;  /* 0x000000010800788c */ /* 0x000fd6000bf05270 */
[----:B------:R-:W-:Y:S02]  /*07d0*/  @UP0 ULDC.64 UR10, c[0x0][0x8c8] ;  /* 0x00023200000a0ab9 */ /* 0x000fe40000000a00 */
[----:B------:R-:W-:-:S04]  /*07e0*/  UIMAD.WIDE.U32 UR4, UR9, UR10, URZ ;  /* 0x0000000a090472a5 */ /* 0x000fc8000f8e003f */
[----:B------:R-:W-:-:S04]  /*07f0*/  @UP0 USHF.R.U32.HI UR7, URZ, UR11, UR5 ;  /* 0x0000000b3f070299 */ /* 0x000fc80008011605 */
[----:B------:R-:W-:-:S12]  /*0800*/  UIMAD UR4, UR7, UR8, URZ ;  /* 0x00000008070472a4 */ /* 0x000fd8000f8e023f */
.L_x_3118:
        /* <DEDUP_REMOVED lines=23> */
.L_x_3119:
        /* <DEDUP_REMOVED lines=14> */
.L_x_3121:
[----:B------:R-:W-:-:S05]  /*0a60*/  ULDC UR4, c[0x0][0x8ec] ;  /* 0x00023b0000047ab9 */ /* 0x000fca0000000800 */
.L_x_3120:
[----:B------:R-:W-:Y:S02]  /*0a70*/  UIADD3 UR4, UR4, 0x7f, URZ ;  /* 0x0000007f04047890 */ /* 0x000fe4000fffe03f */
[----:B------:R-:W-:Y:S02]  /*0a80*/  ULOP3.LUT UR39, URZ, UR7, URZ, 0x33, !UPT ;  /* 0x000000073f277292 */ /* 0x000fe4000f8e333f */
[----:B------:R-:W-:-:S04]  /*0a90*/  USHF.R.S32.HI UR5, URZ, 0x1f, UR4 ;  /* 0x0000001f3f057899 */ /* 0x000fc80008011404 */
[----:B------:R-:W-:-:S04]  /*0aa0*/  ULEA.HI UR5, UR5, UR4, URZ, 0x7 ;  /* 0x0000000405057291 */ /* 0x000fc8000f8f383f */
[----:B------:R-:W-:-:S04]  /*0ab0*/  USHF.R.S32.HI UR5, URZ, 0x7, UR5 ;  /* 0x000000073f057899 */ /* 0x000fc80008011405 */
[----:B------:R-:W-:Y:S02]  /*0ac0*/  UISETP.GT.AND UP0, UPT, UR5, UR7, UPT ;  /* 0x000000070500728c */ /* 0x000fe4000bf04270 */
[----:B------:R-:W-:Y:S02]  /*0ad0*/  UIADD3 UR39, UR5, UR39, URZ ;  /* 0x0000002705277290 */ /* 0x000fe4000fffe03f */
[----:B------:R-:W-:-:S06]  /*0ae0*/  USEL UR37, UR37, 0xffffffff, UP0 ;  /* 0xffffffff25257887 */ /* 0x000fcc0008000000 */
        /* <DEDUP_REMOVED lines=14> */
.L_x_3123:
        /* <DEDUP_REMOVED lines=14> */
.L_x_3124:
        /* <DEDUP_REMOVED lines=11> */
.L_x_3125:
        /* <DEDUP_REMOVED lines=13> */
.L_x_3126:
        /* <DEDUP_REMOVED lines=104> */
.L_x_3129:
        /* <DEDUP_REMOVED lines=15> */
.L_x_3128:
        /* <DEDUP_REMOVED lines=23> */
.L_x_3131:
        /* <DEDUP_REMOVED lines=15> */
.L_x_3130:
        /* <DEDUP_REMOVED lines=8> */
.L_x_3294:
        /* <DEDUP_REMOVED lines=15> */
.L_x_3133:
        /* <DEDUP_REMOVED lines=104> */
.L_x_3145:
[----:B------:R-:W-:-:S05]  /*1ff0*/  IMAD.U32 R0, RZ, RZ, UR38 ;  /* 0x00000026ff007e24 */ /* 0x000fca000f8e00ff */
[----:B------:R-:W-:-:S04]  /*2000*/  LOP3.LUT R0, R0, 0x1, RZ, 0xfc, !PT ;  /* 0x0000000100007812 */ /* 0x000fc800078efcff */
[----:B------:R-:W-:-:S13]  /*2010*/  ISETP.NE.AND P0, PT, R0, 0x3, PT ;  /* 0x000000030000780c */ /* 0x000fda0003f05270 */
[----:B------:R-:W-:Y:S05]  /*2020*/  @!P0 BRA `(.L_x_3135) ;  /* 0x0000000000048947 */ /* 0x000fea0003800000 */
[----:B------:R-:W-:Y:S01]  /*2030*/  BPT.TRAP 0x1 ;  /* 0x000000040000795c */ /* 0x000fe20000300000 */
.L_x_3135:
        /* <DEDUP_REMOVED lines=8> */
.L_x_3136:
[----:B---3--:R-:W-:Y:S05]  /*20c0*/  @P1 BRA `(.L_x_3137) ;  /* 0x0000000000081947 */ /* 0x008fea0003800000 */
[----:B------:R-:W3:Y:S02]  /*20d0*/  SYNCS.PHASECHK.TRANS64.TRYWAIT P1, [R0+URZ+0x30810], R209 ;  /* 0x030810d1000075a7 */ /* 0x000ee4000802017f */
[----:B---3--:R-:W-:Y:S05]  /*20e0*/  @!P1 BRA `(.L_x_3138) ;  /* 0x000000ac00c09947 */ /* 0x008fea0003800000 */
.L_x_3137:
        /* <DEDUP_REMOVED lines=84> */
.L_x_3139:
[----:B------:R1:W1:Y:S01]  /*2630*/  SYNCS.PHASECHK.TRANS64.TRYWAIT P1, [R0+URZ+0x30830], R209 ;  /* 0x030830d1000075a7 */ /* 0x000262000802017f */
[----:B------:R-:W-:Y:S05]  /*2640*/  @!P0 BRA `(.L_x_3140) ;  /* 0x0000000000048947 */ /* 0x000fea0003800000 */
[----:B------:R-:W-:Y:S01]  /*2650*/  BPT.TRAP 0x1 ;  /* 0x000000040000795c */ /* 0x000fe20000300000 */
.L_x_3140:
        /* <DEDUP_REMOVED lines=54> */
.L_x_3141:
        /* <DEDUP_REMOVED lines=492> */
.L_x_3143:
        /* <DEDUP_REMOVED lines=49> */
.L_x_3144:
        /* <DEDUP_REMOVED lines=78> */
.L_x_3127:
        /* <DEDUP_REMOVED lines=163> */
.L_x_3147:
        /* <DEDUP_REMOVED lines=60> */
.L_x_3149:
[----:B------:R-:W-:Y:S05]  /*5e60*/  BSYNC B0 ;  /* 0x0000000000007941 */ /* 0x000fea0003800000 */
.L_x_3148:
        /* <DEDUP_REMOVED lines=15> */
.L_x_3151:
[----:B------:R-:W-:Y:S05]  /*5f60*/  BSYNC B0 ;  /* 0x0000000000007941 */ /* 0x000fea0003800000 */
.L_x_3150:
        /* <DEDUP_REMOVED lines=18> */
.L_x_3153:
[----:B------:R-:W-:Y:S05]  /*6090*/  BSYNC B0 ;  /* 0x0000000000007941 */ /* 0x000fea0003800000 */
.L_x_3152:
        /* <DEDUP_REMOVED lines=17> */
.L_x_3155:
[----:B------:R-:W-:Y:S05]  /*61b0*/  BSYNC B0 ;  /* 0x0000000000007941 */ /* 0x000fea0003800000 */
.L_x_3154:
        /* <DEDUP_REMOVED lines=18> */
.L_x_3157:
[----:B------:R-:W-:Y:S05]  /*62e0*/  BSYNC B0 ;  /* 0x0000000000007941 */ /* 0x000fea0003800000 */
.L_x_3156:
        /* <DEDUP_REMOVED lines=18> */
.L_x_3159:
[----:B------:R-:W-:Y:S05]  /*6410*/  BSYNC B0 ;  /* 0x0000000000007941 */ /* 0x000fea0003800000 */
.L_x_3158:
        /* <DEDUP_REMOVED lines=19> */
.L_x_3161:
[----:B------:R-:W-:Y:S05]  /*6550*/  BSYNC B0 ;  /* 0x0000000000007941 */ /* 0x000fea0003800000 */
.L_x_3160:
        /* <DEDUP_REMOVED lines=18> */
.L_x_3163:
[----:B------:R-:W-:Y:S05]  /*6680*/  BSYNC B0 ;  /* 0x0000000000007941 */ /* 0x000fea0003800000 */
.L_x_3162:
        /* <DEDUP_REMOVED lines=39> */
.L_x_3165:
[----:B------:R-:W-:Y:S05]  /*6900*/  BSYNC B0 ;  /* 0x0000000000007941 */ /* 0x000fea0003800000 */
.L_x_3164:
        /* <DEDUP_REMOVED lines=17> */
.L_x_3167:
[----:B------:R-:W-:Y:S05]  /*6a20*/  BSYNC B0 ;  /* 0x0000000000007941 */ /* 0x000fea0003800000 */
.L_x_3166:
        /* <DEDUP_REMOVED lines=15> */
.L_x_3169:
[----:B------:R-:W-:Y:S05]  /*6b20*/  BSYNC B0 ;  /* 0x0000000000007941 */ /* 0x000fea0003800000 */
.L_x_3168:
        /* <DEDUP_REMOVED lines=15> */
.L_x_3171:
[----:B------:R-:W-:Y:S05]  /*6c20*/  BSYNC B0 ;  /* 0x0000000000007941 */ /* 0x000fea0003800000 */
.L_x_3170:
        /* <DEDUP_REMOVED lines=15> */
.L_x_3173:
[----:B------:R-:W-:Y:S05]  /*6d20*/  BSYNC B0 ;  /* 0x0000000000007941 */ /* 0x000fea0003800000 */
.L_x_3172:
        /* <DEDUP_REMOVED lines=15> */
.L_x_3175:
[----:B------:R-:W-:Y:S05]  /*6e20*/  BSYNC B0 ;  /* 0x0000000000007941 */ /* 0x000fea0003800000 */
.L_x_3174:
        /* <DEDUP_REMOVED lines=15> */
.L_x_3177:
[----:B------:R-:W-:Y:S05]  /*6f20*/  BSYNC B0 ;  /* 0x0000000000007941 */ /* 0x000fea0003800000 */
.L_x_3176:
        /* <DEDUP_REMOVED lines=15> */
.L_x_3146:
        /* <DEDUP_REMOVED lines=40> */
.L_x_3178:
        /* <DEDUP_REMOVED lines=50> */
.L_x_3180:
[----:B------:R-:W-:Y:S05]  /*75c0*/  BSYNC B0 ;  /* 0x0000000000007941 */ /* 0x000fea0003800000 */
.L_x_3179:
        /* <DEDUP_REMOVED lines=16> */
.L_x_3182:
[----:B------:R-:W-:Y:S05]  /*76d0*/  BSYNC B0 ;  /* 0x0000000000007941 */ /* 0x000fea0003800000 */
.L_x_3181:
        /* <DEDUP_REMOVED lines=16> */
.L_x_3184:
[----:B------:R-:W-:Y:S05]  /*77e0*/  BSYNC B0 ;  /* 0x0000000000007941 */ /* 0x000fea0003800000 */
.L_x_3183:
        /* <DEDUP_REMOVED lines=17> */
.L_x_3186:
[----:B------:R-:W-:Y:S05]  /*7900*/  BSYNC B0 ;  /* 0x0000000000007941 */ /* 0x000fea0003800000 */
.L_x_3185:
        /* <DEDUP_REMOVED lines=16> */
.L_x_3188:
[----:B------:R-:W-:Y:S05]  /*7a10*/  BSYNC B0 ;  /* 0x0000000000007941 */ /* 0x000fea0003800000 */
.L_x_3187:
        /* <DEDUP_REMOVED lines=17> */
.L_x_3190:
[----:B------:R-:W-:Y:S05]  /*7b30*/  BSYNC B0 ;  /* 0x0000000000007941 */ /* 0x000fea0003800000 */
.L_x_3189:
        /* <DEDUP_REMOVED lines=18> */
.L_x_3192:
[----:B------:R-:W-:Y:S05]  /*7c60*/  BSYNC B0 ;  /* 0x0000000000007941 */ /* 0x000fea0003800000 */
.L_x_3191:
        /* <DEDUP_REMOVED lines=17> */
.L_x_3194:
[----:B------:R-:W-:Y:S05]  /*7d80*/  BSYNC B0 ;  /* 0x0000000000007941 */ /* 0x000fea0003800000 */
.L_x_3193:
        /* <DEDUP_REMOVED lines=38> */
.L_x_3196:
[----:B------:R-:W-:Y:S05]  /*7ff0*/  BSYNC B0 ;  /* 0x0000000000007941 */ /* 0x000fea0003800000 */
.L_x_3195:
        /* <DEDUP_REMOVED lines=16> */
.L_x_3198:
[----:B------:R-:W-:Y:S05]  /*8100*/  BSYNC B0 ;  /* 0x0000000000007941 */ /* 0x000fea0003800000 */
.L_x_3197:
        /* <DEDUP_REMOVED lines=15> */
.L_x_3200:
[----:B------:R-:W-:Y:S05]  /*8200*/  BSYNC B0 ;  /* 0x0000000000007941 */ /* 0x000fea0003800000 */
.L_x_3199:
        /* <DEDUP_REMOVED lines=15> */
.L_x_3202:
[----:B------:R-:W-:Y:S05]  /*8300*/  BSYNC B0 ;  /* 0x0000000000007941 */ /* 0x000fea0003800000 */
.L_x_3201:
        /* <DEDUP_REMOVED lines=15> */
.L_x_3204:
[----:B------:R-:W-:Y:S05]  /*8400*/  BSYNC B0 ;  /* 0x0000000000007941 */ /* 0x000fea0003800000 */
.L_x_3203:
        /* <DEDUP_REMOVED lines=15> */
.L_x_3206:
[----:B------:R-:W-:Y:S05]  /*8500*/  BSYNC B0 ;  /* 0x0000000000007941 */ /* 0x000fea0003800000 */
.L_x_3205:
        /* <DEDUP_REMOVED lines=15> */
.L_x_3208:
[----:B------:R-:W-:Y:S05]  /*8600*/  BSYNC B0 ;  /* 0x0000000000007941 */ /* 0x000fea0003800000 */
.L_x_3207:
        /* <DEDUP_REMOVED lines=15> */
.L_x_3115:
        /* <DEDUP_REMOVED lines=29> */
.L_x_3210:
[----:B------:R-:W-:Y:S01]  /*88d0*/  ULDC UR9, c[0x0][0x8c4] ;  /* 0x0002310000097ab9 */ /* 0x000fe20000000800 */
[----:B------:R-:W-:Y:S01]  /*88e0*/  UMOV UR7, UR8 ;  /* 0x0000000800077c82 */ /* 0x000fe20008000000 */
[----:B------:R-:W-:-:S11]  /*88f0*/  UISETP.NE.AND UP0, UPT, UR9, 0x1, UPT ;  /* 0x000000010900788c */ /* 0x000fd6000bf05270 */
[----:B------:R-:W-:Y:S02]  /*8900*/  @UP0 ULDC.64 UR10, c[0x0][0x8c8] ;  /* 0x00023200000a0ab9 */ /* 0x000fe40000000a00 */
[----:B------:R-:W-:-:S04]  /*8910*/  UIMAD.WIDE.U32 UR4, UR8, UR10, URZ ;  /* 0x0000000a080472a5 */ /* 0x000fc8000f8e003f */
[----:B------:R-:W-:-:S04]  /*8920*/  @UP0 USHF.R.U32.HI UR7, URZ, UR11, UR5 ;  /* 0x0000000b3f070299 */ /* 0x000fc80008011605 */
[----:B------:R-:W-:-:S12]  /*8930*/  UIMAD UR4, UR7, UR9, URZ ;  /* 0x00000009070472a4 */ /* 0x000fd8000f8e023f */
.L_x_3211:
        /* <DEDUP_REMOVED lines=23> */
.L_x_3212:
        /* <DEDUP_REMOVED lines=13> */
.L_x_3214:
[----:B------:R-:W-:-:S05]  /*8b80*/  ULDC UR4, c[0x0][0x8ec] ;  /* 0x00023b0000047ab9 */ /* 0x000fca0000000800 */
.L_x_3213:
[----:B------:R-:W-:-:S04]  /*8b90*/  UIADD3 UR4, UR4, 0x7f, URZ ;  /* 0x0000007f04047890 */ /* 0x000fc8000fffe03f */
[----:B------:R-:W-:-:S04]  /*8ba0*/  USHF.R.S32.HI UR5, URZ, 0x1f, UR4 ;  /* 0x0000001f3f057899 */ /* 0x000fc80008011404 */
[----:B------:R-:W-:-:S04]  /*8bb0*/  ULEA.HI UR5, UR5, UR4, URZ, 0x7 ;  /* 0x0000000405057291 */ /* 0x000fc8000f8f383f */
[----:B------:R-:W-:-:S04]  /*8bc0*/  USHF.R.S32.HI UR5, URZ, 0x7, UR5 ;  /* 0x000000073f057899 */ /* 0x000fc80008011405 */
[----:B------:R-:W-:Y:S02]  /*8bd0*/  UISETP.GT.AND UP0, UPT, UR5, UR7, UPT ;  /* 0x000000070500728c */ /* 0x000fe4000bf04270 */
[----:B------:R-:W-:Y:S02]  /*8be0*/  ULOP3.LUT UR7, URZ, UR7, URZ, 0x33, !UPT ;  /* 0x000000073f077292 */ /* 0x000fe4000f8e333f */
[----:B------:R-:W-:Y:S02]  /*8bf0*/  USEL UR10, UR10, 0xffffffff, UP0 ;  /* 0xffffffff0a0a7887 */ /* 0x000fe40008000000 */
[----:B------:R-:W-:-:S04]  /*8c00*/  UIADD3 UR7, UR5, UR7, URZ ;  /* 0x0000000705077290 */ /* 0x000fc8000fffe03f */
        /* <DEDUP_REMOVED lines=40> */
.L_x_3215:
        /* <DEDUP_REMOVED lines=13> */
.L_x_3216:
        /* <DEDUP_REMOVED lines=12> */
.L_x_3217:
[----:B------:R-:W-:Y:S01]  /*9020*/  ULEA UR8, UR7, UR14, 0x7 ;  /* 0x0000000e07087291 */ /* 0x000fe2000f8e383f */
[----:B------:R-:W-:-:S03]  /*9030*/  ULDC UR9, c[0x0][0x74c] ;  /* 0x0001d30000097ab9 */ /* 0x000fc60000000800 */
[----:B------:R-:W-:Y:S02]  /*9040*/  UIADD3 UR9, UR8, -UR9, -UR11 ;  /* 0x8000000908097290 */ /* 0x000fe4000fffe80b */
        /* <DEDUP_REMOVED lines=13> */
[----:B------:R-:W1:Y:S01]  /*9120*/  S2R R0, SR_TID.X ;  /* 0x0000000000007919 */ /* 0x000e620000002100 */
[----:B------:R-:W-:Y:S01]  /*9130*/  UIMAD UR16, UR20, UR18, URZ ;  /* 0x00000012141072a4 */ /* 0x000fe2000f8e023f */
[----:B------:R-:W-:Y:S01]  /*9140*/  LOP3.LUT R8, RZ, UR7, RZ, 0x33, !PT ;  /* 0x00000007ff087c12 */ /* 0x000fe2000f8e33ff */
[----:B------:R-:W-:Y:S02]  /*9150*/  USHF.R.S32.HI UR15, URZ, 0x1f, UR10 ;  /* 0x0000001f3f0f7899 */ /* 0x000fe4000801140a */
[----:B------:R-:W-:Y:S02]  /*9160*/  UIMAD UR17, UR6, UR19, UR16 ;  /* 0x00000013061172a4 */ /* 0x000fe4000f8e0210 */
[----:B------:R-:W-:Y:S02]  /*9170*/  UIADD3 UR19, UR11, 0x7f, URZ ;  /* 0x0000007f0b137890 */ /* 0x000fe4000fffe03f */
[----:B------:R-:W-:Y:S01]  /*9180*/  UIMAD.WIDE.U32 UR8, UR6, UR18, URZ ;  /* 0x00000012060872a5 */ /* 0x000fe2000f8e003f */
[----:B------:R-:W-:Y:S01]  /*9190*/  ULDC UR21, c[0x0][0x288] ;  /* 0x0000a20000157ab9 */ /* 0x000fe20000000800 */
[----:B------:R-:W-:-:S02]  /*91a0*/  UIADD3 UR16, UR12, -UR13, URZ ;  /* 0x8000000d0c107290 */ /* 0x000fc4000fffe03f */
[----:B------:R-:W-:Y:S01]  /*91b0*/  UIADD3 UR14, UR11, 0xbf, -UR14 ;  /* 0x000000bf0b0e7890 */ /* 0x000fe2000fffe80e */
[----:B------:R-:W-:Y:S01]  /*91c0*/  ULDC UR22, c[0x0][0x760] ;  /* 0x0001d80000167ab9 */ /* 0x000fe20000000800 */
[----:B------:R-:W-:Y:S02]  /*91d0*/  USEL UR29, UR10, URZ, !UP0 ;  /* 0x0000003f0a1d7287 */ /* 0x000fe4000c000000 */
[----:B------:R-:W-:Y:S02]  /*91e0*/  USEL UR23, UR15, URZ, !UP0 ;  /* 0x0000003f0f177287 */ /* 0x000fe4000c000000 */
[----:B------:R-:W-:Y:S02]  /*91f0*/  UIMAD UR18, UR10, UR21, URZ ;  /* 0x000000150a1272a4 */ /* 0x000fe4000f8e023f */
[----:B------:R-:W-:Y:S02]  /*9200*/  USHF.R.S32.HI UR11, URZ, 0x1f, UR19 ;  /* 0x0000001f3f0b7899 */ /* 0x000fe40008011413 */
[----:B------:R-:W-:-:S02]  /*9210*/  UIMAD UR15, UR21, UR22, URZ ;  /* 0x00000016150f72a4 */ /* 0x000fc4000f8e023f */
[----:B------:R-:W-:Y:S02]  /*9220*/  UIADD3 UR10, UP0, UR4, UR8, URZ ;  /* 0x00000008040a7290 */ /* 0x000fe4000ff1e03f */
[----:B------:R-:W-:Y:S02]  /*9230*/  UIADD3 UR17, UR9, UR17, URZ ;  /* 0x0000001109117290 */ /* 0x000fe4000fffe03f */
[----:B------:R-:W-:Y:S01]  /*9240*/  ULOP3.LUT UR21, UR16, 0x1, URZ, 0xc0, !UPT ;  /* 0x0000000110157892 */ /* 0x000fe2000f8ec03f */
[----:B-1----:R-:W-:Y:S01]  /*9250*/  LOP3.LUT R0, R0, 0x1f, RZ, 0xc0, !PT ;  /* 0x0000001f00007812 */ /* 0x002fe200078ec0ff */
[----:B------:R-:W-:Y:S02]  /*9260*/  ULEA.HI UR22, UR11, UR19, URZ, 0x7 ;  /* 0x000000130b167291 */ /* 0x000fe4000f8f383f */
[----:B------:R-:W-:Y:S02]  /*9270*/  UIADD3.X UR11, UR5, UR17, URZ, UP0, !UPT ;  /* 0x00000011050b7290 */ /* 0x000fe400087fe43f */
[----:B------:R-:W-:Y:S01]  /*9280*/  UISETP.NE.U32.AND UP0, UPT, UR21, 0x1, UPT ;  /* 0x000000011500788c */ /* 0x000fe2000bf05070 */
[----:B------:R-:W-:Y:S01]  /*9290*/  ULDC.64 UR30, c[0x0][0x2e0] ;  /* 0x0000b800001e7ab9 */ /* 0x000fe20000000a00 */
[----:B------:R-:W-:-:S02]  /*92a0*/  UIADD3 UR16, UP1, UR6, UR18, URZ ;  /* 0x0000001206107290 */ /* 0x000fc4000ff3e03f */
[----:B------:R-:W-:Y:S02]  /*92b0*/  UIMAD UR6, UR23, UR30, URZ ;  /* 0x0000001e170672a4 */ /* 0x000fe4000f8e023f */
[----:B------:R-:W-:Y:S01]  /*92c0*/  PLOP3.LUT P1, PT, PT, PT, UP0, 0x80, 0x0 ;  /* 0x000000000000781c */ /* 0x000fe20003f2f008 */
[----:B------:R-:W-:Y:S02]  /*92d0*/  UIMAD.WIDE.U32 UR10, UR29, UR30, UR10 ;  /* 0x0000001e1d0a72a5 */ /* 0x000fe4000f8e000a */
[----:B------:R-:W-:Y:S01]  /*92e0*/  UIMAD UR21, UR29, UR31, UR6 ;  /* 0x0000001f1d1572a4 */ /* 0x000fe2000f8e0206 */
[----:B------:R-:W-:Y:S01]  /*92f0*/  ELECT P0, URZ, PT ;  /* 0x00000000003f782f */ /* 0x000fe20003800000 */
[----:B------:R-:W-:Y:S02]  /*9300*/  ULEA.HI.X.SX32 UR20, UR18, UR20, 0x1, UP1 ;  /* 0x0000001412147291 */ /* 0x000fe400088f0e3f */
[----:B------:R-:W-:Y:S02]  /*9310*/  USHF.R.S32.HI UR22, URZ, 0x7, UR22 ;  /* 0x000000073f167899 */ /* 0x000fe40008011416 */
[----:B------:R-:W-:-:S04]  /*9320*/  UIADD3 UR32, UR11, UR21, URZ ;  /* 0x000000150b207290 */ /* 0x000fc8000fffe03f */
[----:B------:R-:W-:Y:S08]  /*9330*/  @P1 BRA `(.L_x_3218) ;  /* 0x0000000400881947 */ /* 0x000ff00003800000 */
        /* <DEDUP_REMOVED lines=18> */
.L_x_3221:
[----:B------:R-:W2:Y:S04]  /*9460*/  LDG.E.STRONG.GPU R4, desc[UR46][R2.64] ;  /* 0x0000002e02047981 */ /* 0x000ea8000c1ef900 */
[----:B--2---:R-:W-:Y:S01]  /*9470*/  CCTL.IVALL ;  /* 0x00000000ff00798f */ /* 0x004fe20002000000 */
[----:B------:R-:W-:Y:S05]  /*9480*/  YIELD ;  /* 0x0000000000007946 */ /* 0x000fea0003800000 */
[----:B------:R-:W-:-:S13]  /*9490*/  ISETP.NE.AND P1, PT, R4, R5, PT ;  /* 0x000000050400720c */ /* 0x000fda0003f25270 */
[----:B------:R-:W-:Y:S05]  /*94a0*/  @P1 BRA `(.L_x_3221) ;  /* 0xfffffffc00ec1947 */ /* 0x000fea000383ffff */
.L_x_3220:
[----:B------:R-:W-:Y:S05]  /*94b0*/  BSYNC B0 ;  /* 0x0000000000007941 */ /* 0x000fea0003800000 */
.L_x_3219:
[----:B------:R-:W-:-:S03]  /*94c0*/  UMOV UR6, 0xffffffff ;  /* 0xffffffff00067882 */ /* 0x000fc60000000000 */
[----:B------:R-:W-:Y:S05]  /*94d0*/  BRA.DIV UR6, `(.L_x_3222) ;  /* 0x0000003a06ec7947 */ /* 0x000fea000b800000 */
[----:B------:R-:W-:Y:S01]  /*94e0*/  NOP ;  /* 0x0000000000007918 */ /* 0x000fe20000000000 */
.L_x_3297:
        /* <DEDUP_REMOVED lines=22> */
.L_x_3224:
[----:B------:R-:W-:Y:S05]  /*9650*/  BSYNC B0 ;  /* 0x0000000000007941 */ /* 0x000fea0003800000 */
.L_x_3223:
        /* <DEDUP_REMOVED lines=9> */
[----:B------:R-:W-:Y:S02]  /*96f0*/  UIADD3 UR24, UP0, UR6, UR10, URZ ;  /* 0x0000000a06187290 */ /* 0x000fe4000ff1e03f */
[----:B-1----:R-:W-:Y:S02]  /*9700*/  ULEA UR23, UR23, UR7, 0x18 ;  /* 0x0000000717177291 */ /* 0x002fe4000f8ec03f */
[----:B------:R-:W-:Y:S02]  /*9710*/  ULEA.HI.X.SX32 UR7, UR6, UR32, 0x1, UP0 ;  /* 0x0000002006077291 */ /* 0x000fe400080f0e3f */
        /* <DEDUP_REMOVED lines=8> */
.L_x_3226:
[----:B------:R-:W-:Y:S05]  /*97a0*/  BSYNC B0 ;  /* 0x0000000000007941 */ /* 0x000fea0003800000 */
.L_x_3225:
[----:B------:R-:W-:Y:S06]  /*97b0*/  BAR.ARV 0xa, 0xa0 ;  /* 0x0282800000007b1d */ /* 0x000fec0000002000 */
[----:B------:R-:W-:Y:S04]  /*97c0*/  BSSY B0, `(.L_x_3227) ;  /* 0x0000003000007945 */ /* 0x000fe80003800000 */
[----:B------:R-:W-:Y:S05]  /*97d0*/  @!P0 BRA `(.L_x_3228) ;  /* 0x0000000000048947 */ /* 0x000fea0003800000 */
[----:B------:R-:W-:-:S04]  /*97e0*/  DEPBAR.LE SB0, 0x0 ;  /* 0x000080000000791a */ /* 0x000fc80000000000 */
.L_x_3228:
[----:B------:R-:W-:Y:S05]  /*97f0*/  BSYNC B0 ;  /* 0x0000000000007941 */ /* 0x000fea0003800000 */
.L_x_3227:
        /* <DEDUP_REMOVED lines=19> */
.L_x_3230:
[----:B------:R-:W-:Y:S05]  /*9930*/  BSYNC B0 ;  /* 0x0000000000007941 */ /* 0x000fea0003800000 */
.L_x_3229:
[----:B------:R-:W-:Y:S01]  /*9940*/  UIADD3 UR7, UR13, 0x1, URZ ;  /* 0x000000010d077890 */ /* 0x000fe2000fffe03f */
[----:B------:R-:W-:Y:S11]  /*9950*/  BRA `(.L_x_3231) ;  /* 0x0000000000047947 */ /* 0x000ff60003800000 */
.L_x_3218:
[----:B------:R-:W-:-:S05]  /*9960*/  UMOV UR7, UR13 ;  /* 0x0000000d00077c82 */ /* 0x000fca0008000000 */
.L_x_3231:
[----:B------:R-:W-:-:S04]  /*9970*/  UIADD3 UR6, UR13, 0x1, URZ ;  /* 0x000000010d067890 */ /* 0x000fc8000fffe03f */
[----:B------:R-:W-:-:S06]  /*9980*/  UISETP.NE.AND UP0, UPT, UR12, UR6, UPT ;  /* 0x000000060c00728c */ /* 0x000fcc000bf05270 */
[----:B------:R-:W-:-:S13]  /*9990*/  PLOP3.LUT P1, PT, PT, PT, UP0, 0x80, 0x0 ;  /* 0x000000000000781c */ /* 0x000fda0003f2f008 */
[----:B------:R-:W-:Y:S05]  /*99a0*/  @!P1 BRA `(.L_x_3122) ;  /* 0x00000034004c9947 */ /* 0x000fea0003800000 */
[----:B------:R-:W-:Y:S01]  /*99b0*/  UMOV UR18, UR8 ;  /* 0x0000000800127c82 */ /* 0x000fe20008000000 */
[----:B------:R-:W-:Y:S01]  /*99c0*/  UMOV UR19, UR17 ;  /* 0x0000001100137c82 */ /* 0x000fe20008000000 */
[----:B------:R-:W-:Y:S01]  /*99d0*/  ULDC.64 UR24, c[0x0][0x2c0] ;  /* 0x0000b00000187ab9 */ /* 0x000fe20000000a00 */
[----:B------:R-:W-:Y:S01]  /*99e0*/  UIMAD.WIDE.U32 UR18, UR29, UR30, UR18 ;  /* 0x0000001e1d1272a5 */ /* 0x000fe2000f8e0012 */
[----:B------:R-:W-:Y:S01]  /*99f0*/  UMOV UR23, UR7 ;  /* 0x0000000700177c82 */ /* 0x000fe20008000000 */
[----:B------:R-:W-:Y:S02]  /*9a00*/  UMOV UR6, URZ ;  /* 0x0000003f00067c82 */ /* 0x000fe40008000000 */
[----:B------:R-:W-:-:S04]  /*9a10*/  UIADD3 UR27, UP0, UR4, UR18, URZ ;  /* 0x00000012041b7290 */ /* 0x000fc8000ff1e03f */
[----:B------:R-:W-:Y:S02]  /*9a20*/  UIADD3.X UR18, UR5, UR21, UR19, UP0, !UPT ;  /* 0x0000001505127290 */ /* 0x000fe400087fe413 */
[----:B------:R-:W-:-:S04]  /*9a30*/  ULEA UR26, UP0, UR27, UR24, 0x2 ;  /* 0x000000181b1a7291 */ /* 0x000fc8000f80103f */
[----:B------:R-:W-:Y:S02]  /*9a40*/  ULEA.HI.X UR27, UR27, UR25, UR18, 0x2, UP0 ;  /* 0x000000191b1b7291 */ /* 0x000fe400080f1412 */
[----:B------:R-:W-:-:S04]  /*9a50*/  UIADD3 UR26, UP0, UR26, 0x4000, URZ ;  /* 0x000040001a1a7890 */ /* 0x000fc8000ff1e03f */
[----:B------:R-:W-:-:S12]  /*9a60*/  UIADD3.X UR27, URZ, UR27, URZ, UP0, !UPT ;  /* 0x0000001b3f1b7290 */ /* 0x000fd800087fe43f */
.L_x_3256:
        /* <DEDUP_REMOVED lines=18> */
.L_x_3234:
[----:B------:R-:W2:Y:S04]  /*9b90*/  LDG.E.STRONG.GPU R4, desc[UR46][R2.64] ;  /* 0x0000002e02047981 */ /* 0x000ea8000c1ef900 */
[----:B--2---:R-:W-:Y:S01]  /*9ba0*/  CCTL.IVALL ;  /* 0x00000000ff00798f */ /* 0x004fe20002000000 */
[----:B------:R-:W-:Y:S05]  /*9bb0*/  YIELD ;  /* 0x0000000000007946 */ /* 0x000fea0003800000 */
[----:B------:R-:W-:-:S13]  /*9bc0*/  ISETP.NE.AND P1, PT, R4, R5, PT ;  /* 0x000000050400720c */ /* 0x000fda0003f25270 */
[----:B------:R-:W-:Y:S05]  /*9bd0*/  @P1 BRA `(.L_x_3234) ;  /* 0xfffffffc00ec1947 */ /* 0x000fea000383ffff */
.L_x_3233:
[----:B------:R-:W-:Y:S05]  /*9be0*/  BSYNC B0 ;  /* 0x0000000000007941 */ /* 0x000fea0003800000 */
.L_x_3232:
[----:B------:R-:W-:-:S03]  /*9bf0*/  UMOV UR24, 0xffffffff ;  /* 0xffffffff00187882 */ /* 0x000fc60000000000 */
[----:B------:R-:W-:Y:S05]  /*9c00*/  BRA.DIV UR24, `(.L_x_3235) ;  /* 0x00000036183c7947 */ /* 0x000fea000b800000 */
[----:B------:R-:W-:Y:S01]  /*9c10*/  NOP ;  /* 0x0000000000007918 */ /* 0x000fe20000000000 */
.L_x_3300:
        /* <DEDUP_REMOVED lines=19> */
.L_x_3237:
[----:B------:R-:W-:Y:S05]  /*9d50*/  BSYNC B0 ;  /* 0x0000000000007941 */ /* 0x000fea0003800000 */
.L_x_3236:
        /* <DEDUP_REMOVED lines=15> */
.L_x_3239:
[----:B------:R-:W-:Y:S05]  /*9e50*/  BSYNC B0 ;  /* 0x0000000000007941 */ /* 0x000fea0003800000 */
.L_x_3238:
[----:B------:R-:W-:Y:S06]  /*9e60*/  BAR.ARV 0xa, 0xa0 ;  /* 0x0282800000007b1d */ /* 0x000fec0000002000 */
[----:B------:R-:W-:Y:S04]  /*9e70*/  BSSY B0, `(.L_x_3240) ;  /* 0x0000003000007945 */ /* 0x000fe80003800000 */
[----:B------:R-:W-:Y:S05]  /*9e80*/  @!P0 BRA `(.L_x_3241) ;  /* 0x0000000000048947 */ /* 0x000fea0003800000 */
[----:B------:R-:W-:-:S04]  /*9e90*/  DEPBAR.LE SB0, 0x0 ;  /* 0x000080000000791a */ /* 0x000fc80000000000 */
.L_x_3241:
[----:B------:R-:W-:Y:S05]  /*9ea0*/  BSYNC B0 ;  /* 0x0000000000007941 */ /* 0x000fea0003800000 */
.L_x_3240:
        /* <DEDUP_REMOVED lines=19> */
.L_x_3243:
[----:B------:R-:W-:Y:S05]  /*9fe0*/  BSYNC B0 ;  /* 0x0000000000007941 */ /* 0x000fea0003800000 */
.L_x_3242:
        /* <DEDUP_REMOVED lines=17> */
.L_x_3246:
[----:B------:R-:W2:Y:S04]  /*a100*/  LDG.E.STRONG.GPU R4, desc[UR46][R2.64] ;  /* 0x0000002e02047981 */ /* 0x000ea8000c1ef900 */
[----:B--2---:R-:W-:Y:S01]  /*a110*/  CCTL.IVALL ;  /* 0x00000000ff00798f */ /* 0x004fe20002000000 */
[----:B------:R-:W-:Y:S05]  /*a120*/  YIELD ;  /* 0x0000000000007946 */ /* 0x000fea0003800000 */
[----:B------:R-:W-:-:S13]  /*a130*/  ISETP.NE.AND P1, PT, R4, R5, PT ;  /* 0x000000050400720c */ /* 0x000fda0003f25270 */
[----:B------:R-:W-:Y:S05]  /*a140*/  @P1 BRA `(.L_x_3246) ;  /* 0xfffffffc00ec1947 */ /* 0x000fea000383ffff */
.L_x_3245:
[----:B------:R-:W-:Y:S05]  /*a150*/  BSYNC B0 ;  /* 0x0000000000007941 */ /* 0x000fea0003800000 */
.L_x_3244:
[----:B------:R-:W-:-:S03]  /*a160*/  UMOV UR18, 0xffffffff ;  /* 0xffffffff00127882 */ /* 0x000fc60000000000 */
[----:B------:R-:W-:Y:S05]  /*a170*/  BRA.DIV UR18, `(.L_x_3247) ;  /* 0x0000002e12fc7947 */ /* 0x000fea000b800000 */
[----:B------:R-:W-:Y:S01]  /*a180*/  NOP ;  /* 0x0000000000007918 */ /* 0x000fe20000000000 */
.L_x_3303:
        /* <DEDUP_REMOVED lines=15> */
.L_x_3249:
[----:B------:R-:W-:Y:S05]  /*a280*/  BSYNC B0 ;  /* 0x0000000000007941 */ /* 0x000fea0003800000 */
.L_x_3248:
        /* <DEDUP_REMOVED lines=15> */
.L_x_3251:
[----:B------:R-:W-:Y:S05]  /*a380*/  BSYNC B0 ;  /* 0x0000000000007941 */ /* 0x000fea0003800000 */
.L_x_3250:
[----:B------:R-:W-:Y:S06]  /*a390*/  BAR.ARV 0xa, 0xa0 ;  /* 0x0282800000007b1d */ /* 0x000fec0000002000 */
[----:B------:R-:W-:Y:S04]  /*a3a0*/  BSSY B0, `(.L_x_3252) ;  /* 0x0000003000007945 */ /* 0x000fe80003800000 */
[----:B------:R-:W-:Y:S05]  /*a3b0*/  @!P0 BRA `(.L_x_3253) ;  /* 0x0000000000048947 */ /* 0x000fea0003800000 */
[----:B------:R-:W-:-:S04]  /*a3c0*/  DEPBAR.LE SB0, 0x0 ;  /* 0x000080000000791a */ /* 0x000fc80000000000 */
.L_x_3253:
[----:B------:R-:W-:Y:S05]  /*a3d0*/  BSYNC B0 ;  /* 0x0000000000007941 */ /* 0x000fea0003800000 */
.L_x_3252:
        /* <DEDUP_REMOVED lines=19> */
.L_x_3255:
[----:B------:R-:W-:Y:S05]  /*a510*/  BSYNC B0 ;  /* 0x0000000000007941 */ /* 0x000fea0003800000 */
.L_x_3254:
[----:B------:R-:W-:Y:S02]  /*a520*/  UIADD3 UR7, UR7, 0x2, URZ ;  /* 0x0000000207077890 */ /* 0x000fe4000fffe03f */
[----:B------:R-:W-:Y:S02]  /*a530*/  UIADD3 UR6, UR6, 0x4000, URZ ;  /* 0x0000400006067890 */ /* 0x000fe4000fffe03f */
[----:B------:R-:W-:-:S06]  /*a540*/  UISETP.GE.AND UP0, UPT, UR7, UR12, UPT ;  /* 0x0000000c0700728c */ /* 0x000fcc000bf06270 */
[----:B------:R-:W-:-:S13]  /*a550*/  PLOP3.LUT P1, PT, PT, PT, UP0, 0x80, 0x0 ;  /* 0x000000000000781c */ /* 0x000fda0003f2f008 */
[----:B------:R-:W-:Y:S05]  /*a560*/  @!P1 BRA `(.L_x_3256) ;  /* 0xfffffff400409947 */ /* 0x000fea000383ffff */
[----:B------:R-:W-:Y:S05]  /*a570*/  BRA `(.L_x_3122) ;  /* 0x0000002800587947 */ /* 0x000fea0003800000 */
.L_x_3209:
[----:B------:R-:W1:Y:S01]  /*a580*/  LDC R5, c[0x0][0x8d0] ;  /* 0x00023400ff057b82 */ /* 0x000e620000000800 */
[----:B------:R-:W2:Y:S01]  /*a590*/  S2R R3, SR_CTAID.X ;  /* 0x0000000000037919 */ /* 0x000ea20000002500 */
[----:B------:R-:W-:Y:S01]  /*a5a0*/  ULDC UR4, c[0x0][0x8e8] ;  /* 0x00023a0000047ab9 */ /* 0x000fe20000000800 */
[----:B-1----:R-:W-:Y:S01]  /*a5b0*/  ISETP.NE.AND P0, PT, R5, 0x1, PT ;  /* 0x000000010500780c */ /* 0x002fe20003f05270 */
[----:B--2---:R-:W-:-:S12]  /*a5c0*/  IMAD.MOV.U32 R2, RZ, RZ, R3 ;  /* 0x000000ffff027224 */ /* 0x004fd800078e0003 */
[----:B------:R-:W1:Y:S08]  /*a5d0*/  @P0 LDC R0, c[0x0][0x8d4] ;  /* 0x00023500ff000b82 */ /* 0x000e700000000800 */
[----:B------:R-:W2:Y:S01]  /*a5e0*/  @P0 LDC R7, c[0x0][0x8d8] ;  /* 0x00023600ff070b82 */ /* 0x000ea20000000800 */
[----:B-1----:R-:W-:-:S05]  /*a5f0*/  @P0 IMAD.HI.U32 R0, R3, R0, RZ ;  /* 0x0000000003000227 */ /* 0x002fca00078e00ff */
[----:B--2---:R-:W-:-:S04]  /*a600*/  @P0 SHF.R.U32.HI R2, RZ, R7, R0 ;  /* 0x00000007ff020219 */ /* 0x004fc80000011600 */
[----:B------:R-:W-:Y:S01]  /*a610*/  ISETP.GE.AND P0, PT, R2, UR4, PT ;  /* 0x0000000402007c0c */ /* 0x000fe2000bf06270 */
[----:B------:R-:W-:-:S04]  /*a620*/  IMAD.MOV R0, RZ, RZ, -R2 ;  /* 0x000000ffff007224 */ /* 0x000fc800078e0a02 */
[----:B------:R-:W-:-:S08]  /*a630*/  IMAD R5, R5, R0, R3 ;  /* 0x0000000005057224 */ /* 0x000fd000078e0203 */
[----:B------:R-:W-:Y:S05]  /*a640*/  @!P0 BRA `(.L_x_3257) ;  /* 0x0000000000208947 */ /* 0x000fea0003800000 */
[----:B------:R-:W1:Y:S01]  /*a650*/  LDC R3, c[0x0][0x8dc] ;  /* 0x00023700ff037b82 */ /* 0x000e620000000800 */
[----:B------:R-:W-:Y:S01]  /*a660*/  IMAD.MOV.U32 R0, RZ, RZ, R5 ;  /* 0x000000ffff007224 */ /* 0x000fe200078e0005 */
[----:B-1----:R-:W-:-:S13]  /*a670*/  ISETP.NE.AND P0, PT, R3, 0x1, PT ;  /* 0x000000010300780c */ /* 0x002fda0003f05270 */
[----:B------:R-:W1:Y:S02]  /*a680*/  @P0 LDC.64 R6, c[0x0][0x8e0] ;  /* 0x00023800ff060b82 */ /* 0x000e640000000a00 */
[----:B-1----:R-:W-:-:S05]  /*a690*/  @P0 IMAD.HI.U32 R4, R5, R6, RZ ;  /* 0x0000000605040227 */ /* 0x002fca00078e00ff */
[----:B------:R-:W-:-:S05]  /*a6a0*/  @P0 SHF.R.U32.HI R0, RZ, R7, R4 ;  /* 0x00000007ff000219 */ /* 0x000fca0000011604 */
[----:B------:R-:W-:Y:S01]  /*a6b0*/  IMAD R3, R0, R3, RZ ;  /* 0x0000000300037224 */ /* 0x000fe200078e02ff */
[----:B------:R-:W-:Y:S06]  /*a6c0*/  BRA `(.L_x_3258) ;  /* 0x00000000001c7947 */ /* 0x000fec0003800000 */
.L_x_3257:
[----:B------:R-:W1:Y:S01]  /*a6d0*/  LDC R3, c[0x0][0x8c4] ;  /* 0x00023100ff037b82 */ /* 0x000e620000000800 */
[----:B------:R-:W-:Y:S01]  /*a6e0*/  IMAD.MOV.U32 R0, RZ, RZ, R5 ;  /* 0x000000ffff007224 */ /* 0x000fe200078e0005 */
[----:B-1----:R-:W-:-:S13]  /*a6f0*/  ISETP.NE.AND P0, PT, R3, 0x1, PT ;  /* 0x000000010300780c */ /* 0x002fda0003f05270 */
[----:B------:R-:W1:Y:S02]  /*a700*/  @P0 LDC.64 R6, c[0x0][0x8c8] ;  /* 0x00023200ff060b82 */ /* 0x000e640000000a00 */
[----:B-1----:R-:W-:-:S05]  /*a710*/  @P0 IMAD.HI.U32 R4, R5, R6, RZ ;  /* 0x0000000605040227 */ /* 0x002fca00078e00ff */
[----:B------:R-:W-:-:S05]  /*a720*/  @P0 SHF.R.U32.HI R0, RZ, R7, R4 ;  /* 0x00000007ff000219 */ /* 0x000fca0000011604 */
[----:B------:R-:W-:-:S07]  /*a730*/  IMAD R3, R0, R3, RZ ;  /* 0x0000000300037224 */ /* 0x000fce00078e02ff */
.L_x_3258:
[----:B------:R-:W1:Y:S01]  /*a740*/  LDC R8, c[0x0][0x8b8] ;  /* 0x00022e00ff087b82 */ /* 0x000e620000000800 */
[----:B------:R-:W-:Y:S01]  /*a750*/  IMAD.IADD R3, R5, 0x1, -R3 ;  /* 0x0000000105037824 */ /* 0x000fe200078e0a03 */
[----:B------:R-:W-:-:S06]  /*a760*/  ULDC.64 UR6, c[0x0][0x8f8] ;  /* 0x00023e0000067ab9 */ /* 0x000fcc0000000a00 */
[----:B------:R-:W2:Y:S01]  /*a770*/  LDC R4, c[0x0][0x8c4] ;  /* 0x00023100ff047b82 */ /* 0x000ea20000000800 */
[C---:B-1----:R-:W-:Y:S02]  /*a780*/  ISETP.NE.AND P0, PT, R8.reuse, 0x1, PT ;  /* 0x000000010800780c */ /* 0x042fe40003f05270 */
[----:B------:R-:W-:Y:S01]  /*a790*/  R2UR UR20, R8 ;  /* 0x00000000081472ca */ /* 0x000fe200000e0000 */
[----:B--2---:R-:W-:-:S04]  /*a7a0*/  IMAD R3, R2, R4, R3 ;  /* 0x0000000402037224 */ /* 0x004fc800078e0203 */
[----:B------:R-:W-:-:S06]  /*a7b0*/  IMAD.MOV.U32 R11, RZ, RZ, R3 ;  /* 0x000000ffff0b7224 */ /* 0x000fcc00078e0003 */
[----:B------:R-:W1:Y:S01]  /*a7c0*/  @P0 LDC R6, c[0x0][0x8bc] ;  /* 0x00022f00ff060b82 */ /* 0x000e620000000800 */
[----:B------:R-:W-:-:S07]  /*a7d0*/  R2UR UR5, R3 ;  /* 0x00000000030572ca */ /* 0x000fce00000e0000 */
[----:B------:R-:W2:Y:S01]  /*a7e0*/  @P0 LDC R7, c[0x0][0x8c0] ;  /* 0x00023000ff070b82 */ /* 0x000ea20000000800 */
[----:B-1----:R-:W-:-:S05]  /*a7f0*/  @P0 IMAD.HI.U32 R2, R3, R6, RZ ;  /* 0x0000000603020227 */ /* 0x002fca00078e00ff */
[----:B--2---:R-:W-:Y:S02]  /*a800*/  @P0 SHF.R.U32.HI R11, RZ, R7, R2 ;  /* 0x00000007ff0b0219 */ /* 0x004fe40000011602 */
[----:B------:R-:W-:-:S03]  /*a810*/  ISETP.NE.U32.AND P0, PT, RZ, UR6, PT ;  /* 0x00000006ff007c0c */ /* 0x000fc6000bf05070 */
[----:B------:R-:W-:Y:S01]  /*a820*/  IMAD.MOV R2, RZ, RZ, -R11 ;  /* 0x000000ffff027224 */ /* 0x000fe200078e0a0b */
[----:B------:R-:W-:-:S04]  /*a830*/  ISETP.NE.AND.EX P0, PT, RZ, UR7, PT, P0 ;  /* 0x00000007ff007c0c */ /* 0x000fc8000bf05300 */
[----:B------:R-:W-:-:S13]  /*a840*/  R2UR UR4, R2 ;  /* 0x00000000020472ca */ /* 0x000fda00000e0000 */
[----:B------:R-:W-:Y:S01]  /*a850*/  UIMAD UR20, UR20, UR4, UR5 ;  /* 0x00000004141472a4 */ /* 0x000fe2000f8e0205 */
[----:B------:R-:W-:Y:S11]  /*a860*/  @!P0 BRA `(.L_x_3259) ;  /* 0x0000000000108947 */ /* 0x000ff60003800000 */
[----:B------:R-:W1:Y:S02]  /*a870*/  LDC.64 R2, c[0x0][0x8f8] ;  /* 0x00023e00ff027b82 */ /* 0x000e640000000a00 */
[----:B-1----:R-:W-:-:S05]  /*a880*/  IMAD.WIDE R2, R11, 0x4, R2 ;  /* 0x000000040b027825 */ /* 0x002fca00078e0202 */
[----:B------:R2:W5:Y:S01]  /*a890*/  LDG.E R4, desc[UR46][R2.64] ;  /* 0x0000002e02047981 */ /* 0x000562000c1e1900 */
[----:B------:R-:W-:Y:S05]  /*a8a0*/  BRA `(.L_x_3260) ;  /* 0x00000000002c7947 */ /* 0x000fea0003800000 */
.L_x_3259:
        /* <DEDUP_REMOVED lines=10> */
.L_x_3261:
[----:B------:R-:W1:Y:S02]  /*a950*/  LDC R4, c[0x0][0x8ec] ;  /* 0x00023b00ff047b82 */ /* 0x000e640000000800 */
.L_x_3260:
[----:B-1---5:R-:W-:Y:S01]  /*a960*/  VIADD R4, R4, 0x7f ;  /* 0x0000007f04047836 */ /* 0x022fe20000000000 */
[----:B------:R-:W-:Y:S01]  /*a970*/  LOP3.LUT R12, R0, 0x1ffffff, RZ, 0x3c, !PT ;  /* 0x01ffffff000c7812 */ /* 0x000fe200078e3cff */
[----:B------:R-:W-:Y:S02]  /*a980*/  IMAD.MOV.U32 R10, RZ, RZ, 0x1 ;  /* 0x00000001ff0a7424 */ /* 0x000fe400078e00ff */
[----:B--2---:R-:W-:Y:S01]  /*a990*/  IMAD.MOV.U32 R2, RZ, RZ, RZ ;  /* 0x000000ffff027224 */ /* 0x004fe200078e00ff */
[----:B------:R-:W-:-:S04]  /*a9a0*/  SHF.R.S32.HI R3, RZ, 0x1f, R4 ;  /* 0x0000001fff037819 */ /* 0x000fc80000011404 */
[----:B------:R-:W-:-:S04]  /*a9b0*/  LEA.HI R3, R3, R4, RZ, 0x7 ;  /* 0x0000000403037211 */ /* 0x000fc800078f38ff */
[----:B------:R-:W-:-:S04]  /*a9c0*/  SHF.R.S32.HI R3, RZ, 0x7, R3 ;  /* 0x00000007ff037819 */ /* 0x000fc80000011403 */
[C---:B------:R-:W-:Y:S01]  /*a9d0*/  ISETP.GT.AND P0, PT, R3.reuse, R0, PT ;  /* 0x000000000300720c */ /* 0x040fe20003f04270 */
[----:B------:R-:W-:-:S03]  /*a9e0*/  IMAD.IADD R12, R3, 0x1, R12 ;  /* 0x00000001030c7824 */ /* 0x000fc600078e020c */
[----:B------:R-:W-:-:S04]  /*a9f0*/  SEL R11, R11, 0xffffffff, P0 ;  /* 0xffffffff0b0b7807 */ /* 0x000fc80000000000 */
[----:B------:R-:W-:-:S13]  /*aa00*/  ISETP.GE.AND P0, PT, R11, RZ, PT ;  /* 0x000000ff0b00720c */ /* 0x000fda0003f06270 */
[----:B------:R-:W-:Y:S05]  /*aa10*/  @!P0 BRA `(.L_x_3262) ;  /* 0x00000020009c8947 */ /* 0x000fea0003800000 */
[----:B------:R-:W1:Y:S08]  /*aa20*/  LDC.64 R8, c[0x0][0x770] ;  /* 0x0001dc00ff087b82 */ /* 0x000e700000000a00 */
[----:B------:R-:W2:Y:S08]  /*aa30*/  LDC.64 R2, c[0x0][0x780] ;  /* 0x0001e000ff027b82 */ /* 0x000eb00000000a00 */
[----:B------:R-:W3:Y:S01]  /*aa40*/  LDC.64 R6, c[0x0][0x778] ;  /* 0x0001de00ff067b82 */ /* 0x000ee20000000a00 */
[----:B-1----:R-:W-:-:S07]  /*aa50*/  ISETP.NE.U32.AND P0, PT, R8, RZ, PT ;  /* 0x000000ff0800720c */ /* 0x002fce0003f05070 */
[----:B------:R-:W1:Y:S01]  /*aa60*/  LDC.64 R14, c[0x0][0x778] ;  /* 0x0001de00ff0e7b82 */ /* 0x000e620000000a00 */
[----:B------:R-:W-:Y:S02]  /*aa70*/  ISETP.NE.AND.EX P0, PT, R9, RZ, PT, P0 ;  /* 0x000000ff0900720c */ /* 0x000fe40003f05300 */
[----:B--2---:R-:W-:-:S05]  /*aa80*/  ISETP.NE.U32.AND P1, PT, R2, RZ, PT ;  /* 0x000000ff0200720c */ /* 0x004fca0003f25070 */
[----:B------:R-:W2:Y:S01]  /*aa90*/  LDC.64 R4, c[0x0][0x770] ;  /* 0x0001dc00ff047b82 */ /* 0x000ea20000000a00 */
[----:B------:R-:W-:-:S05]  /*aaa0*/  ISETP.NE.AND.EX P1, PT, R3, RZ, PT, P1 ;  /* 0x000000ff0300720c */ /* 0x000fca0003f25310 */
[----:B------:R-:W-:Y:S01]  /*aab0*/  VOTEU.ANY UP0, P0 ;  /* 0x00000000003f7886 */ /* 0x000fe20000000100 */
[----:B---3--:R-:W-:Y:S02]  /*aac0*/  ISETP.NE.U32.AND P0, PT, R6, RZ, PT ;  /* 0x000000ff0600720c */ /* 0x008fe40003f05070 */
[----:B------:R-:W-:Y:S02]  /*aad0*/  PLOP3.LUT P2, PT, PT, PT, UP0, 0x80, 0x0 ;  /* 0x000000000000781c */ /* 0x000fe40003f4f008 */
[----:B------:R-:W-:-:S03]  /*aae0*/  ISETP.NE.AND.EX P0, PT, R7, RZ, PT, P0 ;  /* 0x000000ff0700720c */ /* 0x000fc60003f05300 */
[----:B------:R-:W3:Y:S01]  /*aaf0*/  @P1 LDC.64 R6, c[0x0][0x780] ;  /* 0x0001e000ff061b82 */ /* 0x000ee20000000a00 */
[----:B-1----:R-:W-:-:S07]  /*ab00*/  IMAD.WIDE R2, R11, 0x4, R14 ;  /* 0x000000040b027825 */ /* 0x002fce00078e020e */
[----:B------:R-:W1:Y:S01]  /*ab10*/  LDC R15, c[0x0][0x280] ;  /* 0x0000a000ff0f7b82 */ /* 0x000e620000000800 */
[----:B--2---:R-:W-:-:S05]  /*ab20*/  IMAD.WIDE R4, R11, 0x4, R4 ;  /* 0x000000040b047825 */ /* 0x004fca00078e0204 */
[----:B------:R-:W2:Y:S01]  /*ab30*/  @P2 LDG.E R16, desc[UR46][R4.64] ;  /* 0x0000002e04102981 */ /* 0x000ea2000c1e1900 */
[----:B------:R-:W-:-:S03]  /*ab40*/  IMAD.MOV.U32 R13, RZ, RZ, RZ ;  /* 0x000000ffff0d7224 */ /* 0x000fc600078e00ff */
[----:B------:R4:W5:Y:S04]  /*ab50*/  @P2 LDG.E R0, desc[UR46][R4.64] ;  /* 0x0000002e04002981 */ /* 0x000968000c1e1900 */
[----:B------:R4:W5:Y:S01]  /*ab60*/  @P0 LDG.E R13, desc[UR46][R2.64] ;  /* 0x0000002e020d0981 */ /* 0x000962000c1e1900 */
[----:B---3--:R-:W-:-:S05]  /*ab70*/  @P1 IMAD.WIDE R6, R11, 0x4, R6 ;  /* 0x000000040b061825 */ /* 0x008fca00078e0206 */
[----:B-1----:R4:W5:Y:S01]  /*ab80*/  @P1 LDG.E R15, desc[UR46][R6.64] ;  /* 0x0000002e060f1981 */ /* 0x002962000c1e1900 */
[----:B--2---:R-:W-:-:S05]  /*ab90*/  @P2 IMAD R16, R11, 0x40, R16 ;  /* 0x000000400b102824 */ /* 0x004fca00078e0210 */
[----:B------:R-:W-:Y:S01]  /*aba0*/  @P2 R2UR UR4, R16 ;  /* 0x00000000100422ca */ /* 0x000fe200000e0000 */
[----:B----4-:R-:W-:-:S14]  /*abb0*/  @P1 BRA `(.L_x_3263) ;  /* 0x0000000000101947 */ /* 0x010fdc0003800000 */
[----:B------:R-:W-:Y:S05]  /*abc0*/  @!P2 BRA `(.L_x_3263) ;  /* 0x00000000000ca947 */ /* 0x000fea0003800000 */
[----:B------:R-:W2:Y:S04]  /*abd0*/  LDG.E R6, desc[UR46][R4.64] ;  /* 0x0000002e04067981 */ /* 0x000ea8000c1e1900 */
[----:B-----5:R-:W2:Y:S02]  /*abe0*/  LDG.E R15, desc[UR46][R4.64+0x4] ;  /* 0x0000042e040f7981 */ /* 0x020ea4000c1e1900 */
[----:B--2---:R-:W-:-:S07]  /*abf0*/  IMAD.IADD R15, R15, 0x1, -R6 ;  /* 0x000000010f0f7824 */ /* 0x004fce00078e0a06 */
.L_x_3263:
[----:B------:R-:W-:Y:S01]  /*ac00*/  @UP0 USHF.R.S32.HI UR5, URZ, 0x1f, UR4 ;  /* 0x0000001f3f050899 */ /* 0x000fe20008011404 */
[----:B------:R-:W-:Y:S01]  /*ac10*/  ULDC.64 UR8, c[0x0][0x788] ;  /* 0x0001e20000087ab9 */ /* 0x000fe20000000a00 */
[----:B------:R-:W-:Y:S01]  /*ac20*/  UMOV UR6, URZ ;  /* 0x0000003f00067c82 */ /* 0x000fe20008000000 */
[----:B------:R-:W-:Y:S01]  /*ac30*/  ISETP.NE.U32.AND P1, PT, RZ, UR8, PT ;  /* 0x00000008ff007c0c */ /* 0x000fe2000bf25070 */
[----:B------:R-:W-:Y:S01]  /*ac40*/  @UP0 ULEA.HI UR5, UR5, UR4, URZ, 0x6 ;  /* 0x0000000405050291 */ /* 0x000fe2000f8f303f */
[----:B-----5:R-:W-:Y:S02]  /*ac50*/  @P2 R2UR UR6, R0 ;  /* 0x00000000000622ca */ /* 0x020fe400000e0000 */
[----:B------:R-:W-:Y:S01]  /*ac60*/  ISETP.NE.AND.EX P1, PT, RZ, UR9, PT, P1 ;  /* 0x00000009ff007c0c */ /* 0x000fe2000bf25310 */
[----:B------:R-:W-:Y:S01]  /*ac70*/  @UP0 ULOP3.LUT UR7, UR5, 0xffffffc0, URZ, 0xc0, !UPT ;  /* 0xffffffc005070892 */ /* 0x000fe2000f8ec03f */
[----:B------:R-:W-:Y:S01]  /*ac80*/  ULDC UR9, c[0x0][0x290] ;  /* 0x0000a40000097ab9 */ /* 0x000fe20000000800 */
[----:B------:R-:W-:-:S02]  /*ac90*/  UMOV UR4, URZ ;  /* 0x0000003f00047c82 */ /* 0x000fc40008000000 */
[----:B------:R-:W-:Y:S01]  /*aca0*/  @UP0 USHF.R.S32.HI UR8, URZ, 0x1f, UR7 ;  /* 0x0000001f3f080899 */ /* 0x000fe20008011407 */
[----:B------:R-:W-:Y:S01]  /*acb0*/  IMAD.U32 R0, RZ, RZ, UR9 ;  /* 0x00000009ff007e24 */ /* 0x000fe2000f8e00ff */
[----:B------:R-:W-:Y:S01]  /*acc0*/  UMOV UR5, URZ ;  /* 0x0000003f00057c82 */ /* 0x000fe20008000000 */
[----:B------:R-:W-:-:S04]  /*acd0*/  @UP0 UMOV UR4, UR7 ;  /* 0x0000000700040c82 */ /* 0x000fc80008000000 */
[----:B------:R-:W-:Y:S01]  /*ace0*/  @UP0 UMOV UR5, UR8 ;  /* 0x0000000800050c82 */ /* 0x000fe20008000000 */
[----:B------:R-:W-:Y:S05]  /*acf0*/  @!P1 BRA `(.L_x_3264) ;  /* 0x0000000000109947 */ /* 0x000fea0003800000 */
[----:B------:R-:W1:Y:S02]  /*ad00*/  LDC.64 R2, c[0x0][0x788] ;  /* 0x0001e200ff027b82 */ /* 0x000e640000000a00 */
[----:B-1----:R-:W-:-:S05]  /*ad10*/  IMAD.WIDE R2, R11, 0x4, R2 ;  /* 0x000000040b027825 */ /* 0x002fca00078e0202 */
[----:B------:R1:W5:Y:S01]  /*ad20*/  LDG.E R0, desc[UR46][R2.64] ;  /* 0x0000002e02007981 */ /* 0x000362000c1e1900 */
[----:B------:R-:W-:Y:S05]  /*ad30*/  BRA `(.L_x_3265) ;  /* 0x0000000000107947 */ /* 0x000fea0003800000 */
.L_x_3264:
[----:B------:R-:W-:Y:S05]  /*ad40*/  @!P0 BRA `(.L_x_3265) ;  /* 0x00000000000c8947 */ /* 0x000fea0003800000 */
[----:B------:R-:W2:Y:S04]  /*ad50*/  LDG.E R5, desc[UR46][R2.64] ;  /* 0x0000002e02057981 */ /* 0x000ea8000c1e1900 */
[----:B------:R-:W2:Y:S02]  /*ad60*/  LDG.E R0, desc[UR46][R2.64+0x4] ;  /* 0x0000042e02007981 */ /* 0x000ea4000c1e1900 */
[----:B--2---:R-:W-:-:S07]  /*ad70*/  IMAD.IADD R0, R0, 0x1, -R5 ;  /* 0x0000000100007824 */ /* 0x004fce00078e0a05 */
.L_x_3265:
[----:B-1----:R-:W-:Y:S01]  /*ad80*/  IMAD R3, R12, 0x80, R15 ;  /* 0x000000800c037824 */ /* 0x002fe200078e020f */
[----:B------:R-:W-:Y:S01]  /*ad90*/  ULDC UR7, c[0x0][0x74c] ;  /* 0x0001d30000077ab9 */ /* 0x000fe20000000800 */
[----:B------:R-:W-:Y:S02]  /*ada0*/  VIADD R15, R15, 0x3f ;  /* 0x0000003f0f0f7836 */ /* 0x000fe40000000000 */
[----:B------:R-:W-:Y:S01]  /*adb0*/  IMAD.MOV.U32 R2, RZ, RZ, RZ ;  /* 0x000000ffff027224 */ /* 0x000fe200078e00ff */
[----:B-----5:R-:W-:-:S04]  /*adc0*/  IADD3 R0, R3, -UR7, -R0 ;  /* 0x8000000703007c10 */ /* 0x020fc8000fffe800 */
[----:B------:R-:W-:-:S04]  /*add0*/  SHF.R.S32.HI R3, RZ, 0x1f, R0 ;  /* 0x0000001fff037819 */ /* 0x000fc80000011400 */
[----:B------:R-:W-:Y:S02]  /*ade0*/  LEA.HI R3, R3, R0, RZ, 0x6 ;  /* 0x0000000003037211 */ /* 0x000fe400078f30ff */
[----:B------:R-:W-:Y:S02]  /*adf0*/  SHF.R.S32.HI R0, RZ, 0x1f, R15 ;  /* 0x0000001fff007819 */ /* 0x000fe4000001140f */
[----:B------:R-:W-:Y:S02]  /*ae00*/  SHF.R.S32.HI R3, RZ, 0x6, R3 ;  /* 0x00000006ff037819 */ /* 0x000fe40000011403 */
[----:B------:R-:W-:Y:S02]  /*ae10*/  LEA.HI R0, R0, R15, RZ, 0x6 ;  /* 0x0000000f00007211 */ /* 0x000fe400078f30ff */
[----:B------:R-:W-:Y:S02]  /*ae20*/  VIMNMX R4, RZ, R3, !PT ;  /* 0x00000003ff047248 */ /* 0x000fe40007fe0100 */
[----:B------:R-:W-:-:S04]  /*ae30*/  SHF.R.S32.HI R0, RZ, 0x6, R0 ;  /* 0x00000006ff007819 */ /* 0x000fc80000011400 */
[----:B------:R-:W-:-:S13]  /*ae40*/  ISETP.GT.AND P1, PT, R0, R4, PT ;  /* 0x000000040000720c */ /* 0x000fda0003f24270 */
[----:B------:R-:W-:Y:S05]  /*ae50*/  @!P1 BRA `(.L_x_3262) ;  /* 0x0000001c008c9947 */ /* 0x000fea0003800000 */
[----:B------:R-:W-:Y:S01]  /*ae60*/  ISETP.NE.U32.AND P1, PT, R8, RZ, PT ;  /* 0x000000ff0800720c */ /* 0x000fe20003f25070 */
[----:B------:R-:W-:Y:S01]  /*ae70*/  USHF.R.S32.HI UR7, URZ, 0x1f, UR20 ;  /* 0x0000001f3f077899 */ /* 0x000fe20008011414 */
[----:B------:R-:W-:Y:S01]  /*ae80*/  SHF.R.S32.HI R2, RZ, 0x1f, R11 ;  /* 0x0000001fff027819 */ /* 0x000fe2000001140b */
[----:B------:R-:W-:Y:S01]  /*ae90*/  ULDC.64 UR10, c[0x0][0x718] ;  /* 0x0001c600000a7ab9 */ /* 0x000fe20000000a00 */
[----:B------:R-:W-:Y:S01]  /*aea0*/  ISETP.NE.AND.EX P1, PT, R9, RZ, PT, P1 ;  /* 0x000000ff0900720c */ /* 0x000fe20003f25310 */
[----:B------:R-:W-:Y:S01]  /*aeb0*/  UMOV UR8, UR4 ;  /* 0x0000000400087c82 */ /* 0x000fe20008000000 */
[----:B------:R-:W-:Y:S01]  /*aec0*/  UMOV UR9, UR5 ;  /* 0x0000000500097c82 */ /* 0x000fe20008000000 */
[----:B------:R-:W-:Y:S01]  /*aed0*/  R2UR UR21, R11 ;  /* 0x000000000b1572ca */ /* 0x000fe200000e0000 */
[----:B------:R-:W-:Y:S01]  /*aee0*/  UIMAD.WIDE.U32 UR4, UR20, UR10, UR8 ;  /* 0x0000000a140472a5 */ /* 0x000fe2000f8e0008 */
[----:B------:R-:W-:Y:S01]  /*aef0*/  SEL R2, R2, RZ, !P1 ;  /* 0x000000ff02027207 */ /* 0x000fe20004800000 */
[----:B------:R-:W-:Y:S01]  /*af00*/  UIMAD UR10, UR7, UR10, URZ ;  /* 0x0000000a070a72a4 */ /* 0x000fe2000f8e023f */
[----:B------:R-:W-:Y:S01]  /*af10*/  R2UR UR18, R12 ;  /* 0x000000000c1272ca */ /* 0x000fe200000e0000 */
[----:B------:R-:W-:Y:S01]  /*af20*/  ULDC.64 UR14, c[0x0][0x730] ;  /* 0x0001cc00000e7ab9 */ /* 0x000fe20000000a00 */
[----:B------:R-:W-:Y:S01]  /*af30*/  R2UR UR12, R2 ;  /* 0x00000000020c72ca */ /* 0x000fe200000e0000 */
[----:B------:R-:W-:Y:S01]  /*af40*/  UIMAD UR7, UR7, UR14, URZ ;  /* 0x0000000e070772a4 */ /* 0x000fe2000f8e023f */
[----:B------:R-:W-:Y:S01]  /*af50*/  R2UR UR19, R13 ;  /* 0x000000000d1372ca */ /* 0x000fe200000e0000 */
[----:B------:R-:W-:Y:S01]  /*af60*/  UIMAD UR10, UR20, UR11, UR10 ;  /* 0x0000000b140a72a4 */ /* 0x000fe2000f8e020a */
[----:B------:R-:W-:Y:S01]  /*af70*/  SEL R11, R11, RZ, !P0 ;  /* 0x000000ff0b0b7207 */ /* 0x000fe20004000000 */
[----:B------:R-:W-:Y:S01]  /*af80*/  UIMAD.WIDE.U32 UR8, UR20, UR14, UR8 ;  /* 0x0000000e140872a5 */ /* 0x000fe2000f8e0008 */
[----:B------:R-:W-:Y:S01]  /*af90*/  BSSY B0, `(.L_x_3262) ;  /* 0x00001cf000007945 */ /* 0x000fe20003800000 */
[----:B------:R-:W-:Y:S01]  /*afa0*/  ULDC UR11, c[0x0][0x2e8] ;  /* 0x0000ba00000b7ab9 */ /* 0x000fe20000000800 */
[----:B------:R-:W-:Y:S01]  /*afb0*/  UIMAD UR7, UR20, UR15, UR7 ;  /* 0x0000000f140772a4 */ /* 0x000fe2000f8e0207 */
[----:B------:R-:W-:Y:S01]  /*afc0*/  R2UR UR13, R11 ;  /* 0x000000000b0d72ca */ /* 0x000fe200000e0000 */
[----:B------:R-:W-:Y:S01]  /*afd0*/  UISETP.NE.AND UP0, UPT, UR11, 0x1, UPT ;  /* 0x000000010b00788c */ /* 0x000fe2000bf05270 */
[----:B------:R-:W-:Y:S01]  /*afe0*/  IMAD.MOV.U32 R2, RZ, RZ, RZ ;  /* 0x000000ffff027224 */ /* 0x000fe200078e00ff */
[----:B------:R-:W-:Y:S01]  /*aff0*/  ULDC.64 UR14, c[0x0][0x720] ;  /* 0x0001c800000e7ab9 */ /* 0x000fe20000000a00 */
[----:B------:R-:W-:Y:S01]  /*b000*/  VOTEU.ANY UP1, P1 ;  /* 0x00000000003f7886 */ /* 0x000fe20000820100 */
[----:B------:R-:W-:-:S02]  /*b010*/  UIADD3 UR5, UR5, UR10, URZ ;  /* 0x0000000a05057290 */ /* 0x000fc4000fffe03f */
[----:B------:R-:W-:Y:S02]  /*b020*/  UIADD3 UR9, UR9, UR7, URZ ;  /* 0x0000000709097290 */ /* 0x000fe4000fffe03f */
[----:B------:R-:W-:Y:S02]  /*b030*/  USEL UR21, UR21, URZ, !UP1 ;  /* 0x0000003f15157287 */ /* 0x000fe4000c800000 */
[----:B------:R-:W-:Y:S01]  /*b040*/  UIMAD UR7, UR12, UR14, URZ ;  /* 0x0000000e0c0772a4 */ /* 0x000fe2000f8e023f */
[----:B------:R-:W-:Y:S01]  /*b050*/  ELECT P0, URZ, PT ;  /* 0x00000000003f782f */ /* 0x000fe20003800000 */
[----:B------:R-:W-:Y:S01]  /*b060*/  ULDC.64 UR16, c[0x0][0x738] ;  /* 0x0001ce0000107ab9 */ /* 0x000fe20000000a00 */
[----:B------:R-:W-:Y:S02]  /*b070*/  UIMAD.WIDE.U32 UR22, UR14, UR21, UR4 ;  /* 0x000000150e1672a5 */ /* 0x000fe4000f8e0004 */
[----:B------:R-:W-:Y:S02]  /*b080*/  UIMAD UR5, UR15, UR21, UR7 ;  /* 0x000000150f0572a4 */ /* 0x000fe4000f8e0207 */
[----:B------:R-:W-:-:S02]  /*b090*/  UIMAD.WIDE.U32 UR14, UR16, UR21, UR8 ;  /* 0x00000015100e72a5 */ /* 0x000fc4000f8e0008 */
[----:B------:R-:W-:Y:S01]  /*b0a0*/  UIMAD UR10, UR12, UR16, URZ ;  /* 0x000000100c0a72a4 */ /* 0x000fe2000f8e023f */
[----:B------:R-:W-:Y:S01]  /*b0b0*/  @UP0 ULDC UR8, c[0x0][0x2ec] ;  /* 0x0000bb0000080ab9 */ /* 0x000fe20000000800 */
[----:B------:R-:W-:Y:S01]  /*b0c0*/  @UP0 ULDC UR7, c[0x0][0x2f0] ;  /* 0x0000bc0000070ab9 */ /* 0x000fe20000000800 */
[----:B------:R-:W-:Y:S02]  /*b0d0*/  UIMAD.WIDE.U32 UR8, UR20, UR8, URZ ;  /* 0x00000008140872a5 */ /* 0x000fe4000f8e003f */
[----:B------:R-:W-:Y:S01]  /*b0e0*/  UMOV UR12, UR20 ;  /* 0x00000014000c7c82 */ /* 0x000fe20008000000 */
[----:B------:R-:W-:Y:S02]  /*b0f0*/  UIMAD UR4, UR17, UR21, UR10 ;  /* 0x00000015110472a4 */ /* 0x000fe4000f8e020a */
[----:B------:R-:W-:Y:S02]  /*b100*/  ULEA UR11, UR18, UR19, 0x7 ;  /* 0x00000013120b7291 */ /* 0x000fe4000f8e383f */
        /* <DEDUP_REMOVED lines=9> */
.L_x_3304:
        /* <DEDUP_REMOVED lines=15> */
.L_x_3268:
        /* <DEDUP_REMOVED lines=92> */
.L_x_3279:
[----:B-123--:R-:W-:-:S04]  /*b850*/  SHF.L.U32 R18, R10, 0x1f, RZ ;  /* 0x0000001f0a127819 */ /* 0x00efc800000006ff */
[----:B------:R-:W2:Y:S02]  /*b860*/  SYNCS.PHASECHK.TRANS64.TRYWAIT P1, [R15+URZ+0x30840], R18 ;  /* 0x030840120f0075a7 */ /* 0x000ea4000802017f */
[----:B--2---:R-:W-:Y:S05]  /*b870*/  @!P1 BRA `(.L_x_3271) ;  /* 0x00000018006c9947 */ /* 0x004fea0003800000 */
.L_x_3305:
        /* <DEDUP_REMOVED lines=8> */
.L_x_3272:
        /* <DEDUP_REMOVED lines=37> */
.L_x_3306:
        /* <DEDUP_REMOVED lines=8> */
.L_x_3274:
        /* <DEDUP_REMOVED lines=37> */
.L_x_3307:
        /* <DEDUP_REMOVED lines=8> */
.L_x_3276:
        /* <DEDUP_REMOVED lines=31> */
.L_x_3309:
        /* <DEDUP_REMOVED lines=8> */
.L_x_3278:
        /* <DEDUP_REMOVED lines=37> */
.L_x_3270:
[----:B------:R-:W4:Y:S02]  /*c360*/  LDL.LU R4, [R1+0x8] ;  /* 0x0000080001047983 */ /* 0x000f240000300800 */
[----:B----4-:R-:W-:Y:S02]  /*c370*/  ISETP.NE.AND P1, PT, R4, RZ, PT ;  /* 0x000000ff0400720c */ /* 0x010fe40003f25270 */
[----:B------:R4:W5:Y:S11]  /*c380*/  LDL R4, [R1+0x4] ;  /* 0x0000040001047983 */ /* 0x0009760000100800 */
[----:B----4-:R-:W-:Y:S05]  /*c390*/  @!P1 BRA `(.L_x_3269) ;  /* 0x00000004005c9947 */ /* 0x010fea0003800000 */
[----:B------:R-:W-:-:S04]  /*c3a0*/  SHF.L.U32 R12, R10, 0x1f, RZ ;  /* 0x0000001f0a0c7819 */ /* 0x000fc800000006ff */
[----:B------:R-:W4:Y:S02]  /*c3b0*/  SYNCS.PHASECHK.TRANS64.TRYWAIT P1, [R15+URZ+0x30840], R12 ;  /* 0x0308400c0f0075a7 */ /* 0x000f24000802017f */
[----:B----4-:R-:W-:Y:S05]  /*c3c0*/  @!P1 BRA `(.L_x_3280) ;  /* 0x0000000c00ec9947 */ /* 0x010fea0003800000 */
.L_x_3310:
        /* <DEDUP_REMOVED lines=8> */
.L_x_3281:
        /* <DEDUP_REMOVED lines=34> */
.L_x_3311:
        /* <DEDUP_REMOVED lines=8> */
.L_x_3283:
        /* <DEDUP_REMOVED lines=34> */
.L_x_3269:
[----:B------:R-:W1:Y:S01]  /*c910*/  S2R R0, SR_TID.X ;  /* 0x0000000000007919 */ /* 0x000e620000002100 */
[----:B------:R-:W-:Y:S01]  /*c920*/  IMAD R3, R16, 0x8, R15 ;  /* 0x0000000810037824 */ /* 0x000fe200078e020f */
[----:B-1----:R-:W-:Y:S02]  /*c930*/  LOP3.LUT R2, R0, 0x7f, RZ, 0xc0, !PT ;  /* 0x0000007f00027812 */ /* 0x002fe400078ec0ff */
[----:B------:R-:W-:Y:S02]  /*c940*/  SHF.L.U32 R0, R10, 0x1f, RZ ;  /* 0x0000001f0a007819 */ /* 0x000fe400000006ff */
[----:B------:R-:W-:Y:S02]  /*c950*/  ISETP.NE.AND P1, PT, R2, RZ, PT ;  /* 0x000000ff0200720c */ /* 0x000fe40003f25270 */
[----:B------:R-:W1:Y:S02]  /*c960*/  SYNCS.PHASECHK.TRANS64.TRYWAIT P0, [R3+URZ+0x30840], R0 ;  /* 0x03084000030075a7 */ /* 0x000e64000800017f */
[----:B-1----:R-:W-:Y:S09]  /*c970*/  @!P0 BRA `(.L_x_3284) ;  /* 0x0000000800a88947 */ /* 0x002ff20003800000 */
.L_x_3312:
[----:B------:R-:W-:Y:S05]  /*c980*/  @P1 BRA `(.L_x_3285) ;  /* 0x0000000000181947 */ /* 0x000fea0003800000 */
[----:B------:R-:W1:Y:S01]  /*c990*/  S2R R2, SR_TID.X ;  /* 0x0000000000027919 */ /* 0x000e620000002100 */
[----:B------:R-:W-:-:S04]  /*c9a0*/  IMAD.MOV.U32 R0, RZ, RZ, 0x4100 ;  /* 0x00004100ff007424 */ /* 0x000fc800078e00ff */
[----:B------:R1:W-:Y:S02]  /*c9b0*/  SYNCS.ARRIVE.TRANS64 RZ, [R3+URZ+0x30830], R0 ;  /* 0x0308300003ff79a7 */ /* 0x0003e4000800003f */
[----:B-1----:R-:W-:-:S13]  /*c9c0*/  LOP3.LUT P0, RZ, R2, 0x1f, RZ, 0xc0, !PT ;  /* 0x0000001f02ff7812 */ /* 0x002fda000780c0ff */
[----:B------:R-:W-:Y:S05]  /*c9d0*/  @!P0 BRA `(.L_x_3285) ;  /* 0x0000000000048947 */ /* 0x000fea0003800000 */
[----:B------:R-:W-:Y:S01]  /*c9e0*/  BPT.TRAP 0x1 ;  /* 0x000000040000795c */ /* 0x000fe20000300000 */
.L_x_3285:
        /* <DEDUP_REMOVED lines=41> */
.L_x_3266:
[----:B------:R-:W-:Y:S05]  /*cc80*/  BSYNC B0 ;  /* 0x0000000000007941 */ /* 0x000fea0003800000 */
.L_x_3262:
[----:B------:R-:W-:-:S03]  /*cc90*/  UMOV UR7, 0xffffffff ;  /* 0xffffffff00077882 */ /* 0x000fc60000000000 */
[----:B------:R-:W-:Y:S05]  /*cca0*/  BRA.DIV UR7, `(.L_x_3286) ;  /* 0x0000000607f07947 */ /* 0x000fea000b800000 */
[----:B------:R-:W-:-:S13]  /*ccb0*/  ELECT P6, URZ, PT ;  /* 0x00000000003f782f */ /* 0x000fda00038c0000 */
.L_x_3315:
[----:B------:R-:W-:Y:S05]  /*ccc0*/  @!P6 BRA `(.L_x_3122) ;  /* 0x000000000084e947 */ /* 0x000fea0003800000 */
[----:B------:R-:W-:-:S06]  /*ccd0*/  ULOP3.LUT UR7, UR38, 0x2, URZ, 0xfc, !UPT ;  /* 0x0000000226077892 */ /* 0x000fcc000f8efc3f */
[----:B------:R-:W-:-:S05]  /*cce0*/  IMAD.U32 R0, RZ, RZ, UR7 ;  /* 0x00000007ff007e24 */ /* 0x000fca000f8e00ff */
[----:B------:R-:W-:-:S13]  /*ccf0*/  ISETP.NE.AND P2, PT, R0, 0x3, PT ;  /* 0x000000030000780c */ /* 0x000fda0003f45270 */
[----:B------:R-:W-:Y:S05]  /*cd00*/  @!P2 BRA `(.L_x_3287) ;  /* 0x000000000004a947 */ /* 0x000fea0003800000 */
[----:B------:R-:W-:Y:S01]  /*cd10*/  BPT.TRAP 0x1 ;  /* 0x000000040000795c */ /* 0x000fe20000300000 */
.L_x_3287:
        /* <DEDUP_REMOVED lines=15> */
.L_x_3316:
[----:B------:R-:W2:Y:S02]  /*ce10*/  SYNCS.PHASECHK.TRANS64.TRYWAIT P0, [R3+URZ], R0 ;  /* 0x00000000030075a7 */ /* 0x000ea4000800017f */
[----:B--2---:R-:W-:Y:S05]  /*ce20*/  @!P0 BRA `(.L_x_3289) ;  /* 0x0000000400c48947 */ /* 0x004fea0003800000 */
.L_x_3317:
[----:B------:R-:W-:Y:S05]  /*ce30*/  @!P2 BRA `(.L_x_3290) ;  /* 0x000000000004a947 */ /* 0x000fea0003800000 */
[----:B------:R-:W-:Y:S01]  /*ce40*/  BPT.TRAP 0x1 ;  /* 0x000000040000795c */ /* 0x000fe20000300000 */
.L_x_3290:
[----:B--2---:R-:W-:-:S04]  /*ce50*/  VIADD R3, R8, 0x30840 ;  /* 0x0003084008037836 */ /* 0x004fc80000000000 */
[----:B------:R-:W-:-:S04]  /*ce60*/  IMAD R5, R2, 0x8, R3 ;  /* 0x0000000802057824 */ /* 0x000fc800078e0203 */
[----:B------:R-:W2:Y:S02]  /*ce70*/  SYNCS.PHASECHK.TRANS64.TRYWAIT P0, [R5+URZ], R4 ;  /* 0x00000004050075a7 */ /* 0x000ea4000800017f */
[----:B--2---:R-:W-:Y:S05]  /*ce80*/  @!P0 BRA `(.L_x_3291) ;  /* 0x0000000400c08947 */ /* 0x004fea0003800000 */
.L_x_3318:
[----:B------:R-:W-:-:S07]  /*ce90*/  IMAD R3, R6, 0x8, R3 ;  /* 0x0000000806037824 */ /* 0x000fce00078e0203 */
.L_x_3292:
[----:B---3--:R3:W4:Y:S02]  /*cea0*/  SYNCS.PHASECHK.TRANS64.TRYWAIT P0, [R3+URZ], R0 ;  /* 0x00000000030075a7 */ /* 0x008724000800017f */
[----:B----4-:R-:W-:Y:S05]  /*ceb0*/  @!P0 NANOSLEEP.SYNCS 0x989680 ;  /* 0x009896800000895d */ /* 0x010fea0003900000 */
[----:B------:R-:W4:Y:S02]  /*cec0*/  @!P0 SYNCS.PHASECHK.TRANS64 P0, [R3+URZ], R0 ;  /* 0x00000000030085a7 */ /* 0x000f24000800007f */
[----:B----4-:R-:W-:Y:S05]  /*ced0*/  @!P0 BRA `(.L_x_3292) ;  /* 0xfffffffc00f08947 */ /* 0x010fea000383ffff */
.L_x_3122:
[----:B------:R-:W-:Y:S05]  /*cee0*/  BSYNC B6 ;  /* 0x0000000000067941 */ /* 0x000fea0003800000 */
.L_x_3114:
[----:B------:R-:W-:Y:S05]  /*cef0*/  EXIT ;  /* 0x000000000000794d */ /* 0x000fea0003800000 */
.L_x_3132:
[----:B------:R-:W-:Y:S02]  /*cf00*/  IMAD.MOV.U32 R12, RZ, RZ, RZ ;  /* 0x000000ffff0c7224 */ /* 0x000fe400078e00ff */
[----:B------:R-:W-:Y:S02]  /*cf10*/  IMAD.MOV.U32 R11, RZ, RZ, 0x1f ;  /* 0x0000001fff0b7424 */ /* 0x000fe400078e00ff */
[----:B------:R-:W-:-:S07]  /*cf20*/  IMAD.MOV.U32 R15, RZ, RZ, -0x1 ;  /* 0xffffffffff0f7424 */ /* 0x000fce00078e00ff */
[----:B------:R-:W-:Y:S05]  /*cf30*/  WARPSYNC.COLLECTIVE R15, `(.L_x_3293) ;  /* 0x000000000f087348 */ /* 0x000fea0003c00000 */
[----:B------:R1:W2:Y:S02]  /*cf40*/  SHFL.IDX P6, R14, R13, R12, R11 ;  /* 0x0000000c0d0e7389 */ /* 0x0002a400000c000b */
[----:B-12---:R-:W-:Y:S01]  /*cf50*/  ENDCOLLECTIVE ;  /* 0x000000000000791b */ /* 0x006fe20003800000 */
.L_x_3293:
[----:B------:R-:W-:Y:S05]  /*cf60*/  BRA `(.L_x_3294) ;  /* 0xffffff4800447947 */ /* 0x000fea000383ffff */
.L_x_3134:
        /* <DEDUP_REMOVED lines=8> */
.L_x_3138:
[----:B---3--:R3:W4:Y:S02]  /*cff0*/  SYNCS.PHASECHK.TRANS64.TRYWAIT P1, [R0+URZ+0x30810], R209 ;  /* 0x030810d1000075a7 */ /* 0x008724000802017f */
[----:B----4-:R-:W-:Y:S05]  /*d000*/  @!P1 NANOSLEEP.SYNCS 0x989680 ;  /* 0x009896800000995d */ /* 0x010fea0003900000 */
[----:B------:R-:W4:Y:S02]  /*d010*/  @!P1 SYNCS.PHASECHK.TRANS64 P1, [R0+URZ+0x30810], R209 ;  /* 0x030810d1000095a7 */ /* 0x000f24000802007f */
[----:B----4-:R-:W-:Y:S05]  /*d020*/  @!P1 BRA `(.L_x_3138) ;  /* 0xfffffffc00f09947 */ /* 0x010fea000383ffff */
[----:B------:R-:W-:Y:S05]  /*d030*/  BRA `(.L_x_3137) ;  /* 0xffffff50002c7947 */ /* 0x000fea000383ffff */
.L_x_3142:
[----:B------:R1:W1:Y:S02]  /*d040*/  SYNCS.PHASECHK.TRANS64.TRYWAIT P1, [R0+URZ+0x30830], R209 ;  /* 0x030830d1000075a7 */ /* 0x000264000802017f */
[----:B-1----:R-:W-:Y:S05]  /*d050*/  @!P1 NANOSLEEP.SYNCS 0x989680 ;  /* 0x009896800000995d */ /* 0x002fea0003900000 */
[----:B------:R-:W1:Y:S02]  /*d060*/  @!P1 SYNCS.PHASECHK.TRANS64 P1, [R0+URZ+0x30830], R209 ;  /* 0x030830d1000095a7 */ /* 0x000e64000802007f */
[----:B-1----:R-:W-:Y:S05]  /*d070*/  @!P1 BRA `(.L_x_3142) ;  /* 0xfffffffc00f09947 */ /* 0x002fea000383ffff */
[----:B------:R-:W-:Y:S05]  /*d080*/  BRA `(.L_x_3141) ;  /* 0xffffff58004c7947 */ /* 0x000fea000383ffff */
.L_x_3222:
[----:B------:R-:W-:Y:S01]  /*d090*/  BSSY B0, `(.L_x_3295) ;  /* 0x0000005000007945 */ /* 0x000fe20003800000 */
[----:B------:R-:W-:-:S07]  /*d0a0*/  IMAD.MOV.U32 R15, RZ, RZ, -0x1 ;  /* 0xffffffffff0f7424 */ /* 0x000fce00078e00ff */
[----:B------:R-:W-:Y:S05]  /*d0b0*/  WARPSYNC.COLLECTIVE R15, `(.L_x_3296) ;  /* 0x000000000f087348 */ /* 0x000fea0003c00000 */
[----:B------:R-:W-:Y:S01]  /*d0c0*/  NOP ;  /* 0x0000000000007918 */ /* 0x000fe20000000000 */
[----:B------:R-:W-:Y:S01]  /*d0d0*/  ENDCOLLECTIVE ;  /* 0x000000000000791b */ /* 0x000fe20003800000 */
.L_x_3296:
[----:B------:R-:W-:Y:S05]  /*d0e0*/  BSYNC B0 ;  /* 0x0000000000007941 */ /* 0x000fea0003800000 */
.L_x_3295:
[----:B------:R-:W-:Y:S05]  /*d0f0*/  BRA `(.L_x_3297) ;  /* 0xffffffc000fc7947 */ /* 0x000fea000383ffff */
.L_x_3235:
[----:B------:R-:W-:Y:S01]  /*d100*/  BSSY B0, `(.L_x_3298) ;  /* 0x0000005000007945 */ /* 0x000fe20003800000 */
[----:B------:R-:W-:-:S07]  /*d110*/  IMAD.MOV.U32 R15, RZ, RZ, -0x1 ;  /* 0xffffffffff0f7424 */ /* 0x000fce00078e00ff */
[----:B------:R-:W-:Y:S05]  /*d120*/  WARPSYNC.COLLECTIVE R15, `(.L_x_3299) ;  /* 0x000000000f087348 */ /* 0x000fea0003c00000 */
[----:B------:R-:W-:Y:S01]  /*d130*/  NOP ;  /* 0x0000000000007918 */ /* 0x000fe20000000000 */
[----:B------:R-:W-:Y:S01]  /*d140*/  ENDCOLLECTIVE ;  /* 0x000000000000791b */ /* 0x000fe20003800000 */
.L_x_3299:
[----:B------:R-:W-:Y:S05]  /*d150*/  BSYNC B0 ;  /* 0x0000000000007941 */ /* 0x000fea0003800000 */
.L_x_3298:
[----:B------:R-:W-:Y:S05]  /*d160*/  BRA `(.L_x_3300) ;  /* 0xffffffc800ac7947 */ /* 0x000fea000383ffff */
.L_x_3247:
[----:B------:R-:W-:Y:S01]  /*d170*/  BSSY B0, `(.L_x_3301) ;  /* 0x0000005000007945 */ /* 0x000fe20003800000 */
[----:B------:R-:W-:-:S07]  /*d180*/  IMAD.MOV.U32 R15, RZ, RZ, -0x1 ;  /* 0xffffffffff0f7424 */ /* 0x000fce00078e00ff */
[----:B------:R-:W-:Y:S05]  /*d190*/  WARPSYNC.COLLECTIVE R15, `(.L_x_3302) ;  /* 0x000000000f087348 */ /* 0x000fea0003c00000 */
[----:B------:R-:W-:Y:S01]  /*d1a0*/  NOP ;  /* 0x0000000000007918 */ /* 0x000fe20000000000 */
[----:B------:R-:W-:Y:S01]  /*d1b0*/  ENDCOLLECTIVE ;  /* 0x000000000000791b */ /* 0x000fe20003800000 */
.L_x_3302:
[----:B------:R-:W-:Y:S05]  /*d1c0*/  BSYNC B0 ;  /* 0x0000000000007941 */ /* 0x000fea0003800000 */
.L_x_3301:
[----:B------:R-:W-:Y:S05]  /*d1d0*/  BRA `(.L_x_3303) ;  /* 0xffffffcc00ec7947 */ /* 0x000fea000383ffff */
.L_x_3267:
[----:B-1----:R1:W2:Y:S02]  /*d1e0*/  SYNCS.PHASECHK.TRANS64.TRYWAIT P0, [R15+URZ+0x30820], R2 ;  /* 0x030820020f0075a7 */ /* 0x0022a4000800017f */
[----:B--2---:R-:W-:Y:S05]  /*d1f0*/  @!P0 NANOSLEEP.SYNCS 0x989680 ;  /* 0x009896800000895d */ /* 0x004fea0003900000 */
[----:B------:R-:W2:Y:S02]  /*d200*/  @!P0 SYNCS.PHASECHK.TRANS64 P0, [R15+URZ+0x30820], R2 ;  /* 0x030820020f0085a7 */ /* 0x000ea4000800007f */
[----:B--2---:R-:W-:Y:S05]  /*d210*/  @!P0 BRA `(.L_x_3267) ;  /* 0xfffffffc00f08947 */ /* 0x004fea000383ffff */
[----:B------:R-:W-:Y:S05]  /*d220*/  BRA `(.L_x_3304) ;  /* 0xffffffdc00dc7947 */ /* 0x000fea000383ffff */
.L_x_3271:
[----:B--2---:R2:W3:Y:S02]  /*d230*/  SYNCS.PHASECHK.TRANS64.TRYWAIT P1, [R15+URZ+0x30840], R18 ;  /* 0x030840120f0075a7 */ /* 0x0044e4000802017f */
[----:B---3--:R-:W-:Y:S05]  /*d240*/  @!P1 NANOSLEEP.SYNCS 0x989680 ;  /* 0x009896800000995d */ /* 0x008fea0003900000 */
[----:B------:R-:W3:Y:S02]  /*d250*/  @!P1 SYNCS.PHASECHK.TRANS64 P1, [R15+URZ+0x30840], R18 ;  /* 0x030840120f0095a7 */ /* 0x000ee4000802007f */
[----:B---3--:R-:W-:Y:S05]  /*d260*/  @!P1 BRA `(.L_x_3271) ;  /* 0xfffffffc00f09947 */ /* 0x008fea000383ffff */
[----:B------:R-:W-:Y:S05]  /*d270*/  BRA `(.L_x_3305) ;  /* 0xffffffe400807947 */ /* 0x000fea000383ffff */
.L_x_3273:
[----:B-1----:R1:W3:Y:S02]  /*d280*/  SYNCS.PHASECHK.TRANS64.TRYWAIT P1, [R15+URZ+0x30828], R18 ;  /* 0x030828120f0075a7 */ /* 0x0022e4000802017f */
[----:B---3--:R-:W-:Y:S05]  /*d290*/  @!P1 NANOSLEEP.SYNCS 0x989680 ;  /* 0x009896800000995d */ /* 0x008fea0003900000 */
[----:B------:R-:W3:Y:S02]  /*d2a0*/  @!P1 SYNCS.PHASECHK.TRANS64 P1, [R15+URZ+0x30828], R18 ;  /* 0x030828120f0095a7 */ /* 0x000ee4000802007f */
[----:B---3--:R-:W-:Y:S05]  /*d2b0*/  @!P1 BRA `(.L_x_3273) ;  /* 0xfffffffc00f09947 */ /* 0x008fea000383ffff */
[----:B------:R-:W-:Y:S05]  /*d2c0*/  BRA `(.L_x_3306) ;  /* 0xffffffe800207947 */ /* 0x000fea000383ffff */
.L_x_3275:
[----:B---3--:R3:W4:Y:S02]  /*d2d0*/  SYNCS.PHASECHK.TRANS64.TRYWAIT P1, [R15+URZ+0x30848], R18 ;  /* 0x030848120f0075a7 */ /* 0x008724000802017f */
[----:B----4-:R-:W-:Y:S05]  /*d2e0*/  @!P1 NANOSLEEP.SYNCS 0x989680 ;  /* 0x009896800000995d */ /* 0x010fea0003900000 */
[----:B------:R-:W4:Y:S02]  /*d2f0*/  @!P1 SYNCS.PHASECHK.TRANS64 P1, [R15+URZ+0x30848], R18 ;  /* 0x030848120f0095a7 */ /* 0x000f24000802007f */
[----:B----4-:R-:W-:Y:S05]  /*d300*/  @!P1 BRA `(.L_x_3275) ;  /* 0xfffffffc00f09947 */ /* 0x010fea000383ffff */
[----:B------:R-:W-:Y:S05]  /*d310*/  BRA `(.L_x_3307) ;  /* 0xffffffe800c07947 */ /* 0x000fea000383ffff */
.L_x_3277:
[----:B------:R-:W-:-:S07]  /*d320*/  SHF.L.U32 R4, R10, 0x1f, RZ ;  /* 0x0000001f0a047819 */ /* 0x000fce00000006ff */
.L_x_3308:
[----:B----4-:R4:W1:Y:S02]  /*d330*/  SYNCS.PHASECHK.TRANS64.TRYWAIT P1, [R15+URZ+0x30820], R4 ;  /* 0x030820040f0075a7 */ /* 0x010864000802017f */
[----:B-1----:R-:W-:Y:S05]  /*d340*/  @!P1 NANOSLEEP.SYNCS 0x989680 ;  /* 0x009896800000995d */ /* 0x002fea0003900000 */
[----:B------:R-:W1:Y:S02]  /*d350*/  @!P1 SYNCS.PHASECHK.TRANS64 P1, [R15+URZ+0x30820], R4 ;  /* 0x030820040f0095a7 */ /* 0x000e64000802007f */
[----:B-1----:R-:W-:Y:S05]  /*d360*/  @!P1 BRA `(.L_x_3308) ;  /* 0xfffffffc00f09947 */ /* 0x002fea000383ffff */
[----:B------:R-:W-:Y:S05]  /*d370*/  BRA `(.L_x_3309) ;  /* 0xffffffec00447947 */ /* 0x000fea000383ffff */
.L_x_3280:
[----:B----4-:R4:W1:Y:S02]  /*d380*/  SYNCS.PHASECHK.TRANS64.TRYWAIT P1, [R15+URZ+0x30840], R12 ;  /* 0x0308400c0f0075a7 */ /* 0x010864000802017f */
[----:B-1----:R-:W-:Y:S05]  /*d390*/  @!P1 NANOSLEEP.SYNCS 0x989680 ;  /* 0x009896800000995d */ /* 0x002fea0003900000 */
[----:B------:R-:W1:Y:S02]  /*d3a0*/  @!P1 SYNCS.PHASECHK.TRANS64 P1, [R15+URZ+0x30840], R12 ;  /* 0x0308400c0f0095a7 */ /* 0x000e64000802007f */
[----:B-1----:R-:W-:Y:S05]  /*d3b0*/  @!P1 BRA `(.L_x_3280) ;  /* 0xfffffffc00f09947 */ /* 0x002fea000383ffff */
[----:B------:R-:W-:Y:S05]  /*d3c0*/  BRA `(.L_x_3310) ;  /* 0xfffffff000007947 */ /* 0x000fea000383ffff */
.L_x_3282:
[----:B-1----:R1:W2:Y:S02]  /*d3d0*/  SYNCS.PHASECHK.TRANS64.TRYWAIT P1, [R15+URZ+0x30828], R12 ;  /* 0x0308280c0f0075a7 */ /* 0x0022a4000802017f */
[----:B--2---:R-:W-:Y:S05]  /*d3e0*/  @!P1 NANOSLEEP.SYNCS 0x989680 ;  /* 0x009896800000995d */ /* 0x004fea0003900000 */
[----:B------:R-:W2:Y:S02]  /*d3f0*/  @!P1 SYNCS.PHASECHK.TRANS64 P1, [R15+URZ+0x30828], R12 ;  /* 0x0308280c0f0095a7 */ /* 0x000ea4000802007f */
[----:B--2---:R-:W-:Y:S05]  /*d400*/  @!P1 BRA `(.L_x_3282) ;  /* 0xfffffffc00f09947 */ /* 0x004fea000383ffff */
[----:B------:R-:W-:Y:S05]  /*d410*/  BRA `(.L_x_3311) ;  /* 0xfffffff000947947 */ /* 0x000fea000383ffff */
.L_x_3284:
[----:B------:R1:W1:Y:S02]  /*d420*/  SYNCS.PHASECHK.TRANS64.TRYWAIT P0, [R3+URZ+0x30840], R0 ;  /* 0x03084000030075a7 */ /* 0x000264000800017f */
[----:B-1----:R-:W-:Y:S05]  /*d430*/  @!P0 NANOSLEEP.SYNCS 0x989680 ;  /* 0x009896800000895d */ /* 0x002fea0003900000 */
[----:B------:R-:W1:Y:S02]  /*d440*/  @!P0 SYNCS.PHASECHK.TRANS64 P0, [R3+URZ+0x30840], R0 ;  /* 0x03084000030085a7 */ /* 0x000e64000800007f */
[----:B-1----:R-:W-:Y:S05]  /*d450*/  @!P0 BRA `(.L_x_3284) ;  /* 0xfffffffc00f08947 */ /* 0x002fea000383ffff */
[----:B------:R-:W-:Y:S05]  /*d460*/  BRA `(.L_x_3312) ;  /* 0xfffffff400447947 */ /* 0x000fea000383ffff */
.L_x_3286:
[----:B------:R-:W-:Y:S01]  /*d470*/  BSSY B0, `(.L_x_3313) ;  /* 0x0000006000007945 */ /* 0x000fe20003800000 */
[----:B------:R-:W-:-:S07]  /*d480*/  IMAD.MOV.U32 R15, RZ, RZ, -0x1 ;  /* 0xffffffffff0f7424 */ /* 0x000fce00078e00ff */
[----:B------:R-:W-:Y:S05]  /*d490*/  WARPSYNC.COLLECTIVE R15, `(.L_x_3314) ;  /* 0x000000000f0c7348 */ /* 0x000fea0003c00000 */
[----:B------:R-:W-:Y:S02]  /*d4a0*/  ELECT P6, UR62, PT ;  /* 0x00000000003e782f */ /* 0x000fe400038c0000 */
[----:B------:R-:W-:Y:S01]  /*d4b0*/  MOV R14, UR62 ;  /* 0x0000003e000e7c02 */ /* 0x000fe20008000f00 */
[----:B------:R-:W-:Y:S10]  /*d4c0*/  ENDCOLLECTIVE ;  /* 0x000000000000791b */ /* 0x000ff40003800000 */
.L_x_3314:
[----:B------:R-:W-:Y:S05]  /*d4d0*/  BSYNC B0 ;  /* 0x0000000000007941 */ /* 0x000fea0003800000 */
.L_x_3313:
[----:B------:R-:W-:Y:S05]  /*d4e0*/  BRA `(.L_x_3315) ;  /* 0xfffffff400f47947 */ /* 0x000fea000383ffff */
.L_x_3288:
[----:B-1----:R1:W2:Y:S02]  /*d4f0*/  SYNCS.PHASECHK.TRANS64.TRYWAIT P0, [R7+URZ], R4 ;  /* 0x00000004070075a7 */ /* 0x0022a4000800017f */
[----:B--2---:R-:W-:Y:S05]  /*d500*/  @!P0 NANOSLEEP.SYNCS 0x989680 ;  /* 0x009896800000895d */ /* 0x004fea0003900000 */
[----:B------:R-:W2:Y:S02]  /*d510*/  @!P0 SYNCS.PHASECHK.TRANS64 P0, [R7+URZ], R4 ;  /* 0x00000004070085a7 */ /* 0x000ea4000800007f */
[----:B--2---:R-:W-:Y:S05]  /*d520*/  @!P0 BRA `(.L_x_3288) ;  /* 0xfffffffc00f08947 */ /* 0x004fea000383ffff */
[----:B------:R-:W-:Y:S05]  /*d530*/  BRA `(.L_x_3316) ;  /* 0xfffffff800347947 */ /* 0x000fea000383ffff */
.L_x_3289:
[----:B--2---:R2:W3:Y:S02]  /*d540*/  SYNCS.PHASECHK.TRANS64.TRYWAIT P0, [R3+URZ], R0 ;  /* 0x00000000030075a7 */ /* 0x0044e4000800017f */
[----:B---3--:R-:W-:Y:S05]  /*d550*/  @!P0 NANOSLEEP.SYNCS 0x989680 ;  /* 0x009896800000895d */ /* 0x008fea0003900000 */
[----:B------:R-:W3:Y:S02]  /*d560*/  @!P0 SYNCS.PHASECHK.TRANS64 P0, [R3+URZ], R0 ;  /* 0x00000000030085a7 */ /* 0x000ee4000800007f */
[----:B---3--:R-:W-:Y:S05]  /*d570*/  @!P0 BRA `(.L_x_3289) ;  /* 0xfffffffc00f08947 */ /* 0x008fea000383ffff */
[----:B------:R-:W-:Y:S05]  /*d580*/  BRA `(.L_x_3317) ;  /* 0xfffffff800287947 */ /* 0x000fea000383ffff */
.L_x_3291:
[----:B--2---:R2:W3:Y:S02]  /*d590*/  SYNCS.PHASECHK.TRANS64.TRYWAIT P0, [R5+URZ], R4 ;  /* 0x00000004050075a7 */ /* 0x0044e4000800017f */
[----:B---3--:R-:W-:Y:S05]  /*d5a0*/  @!P0 NANOSLEEP.SYNCS 0x989680 ;  /* 0x009896800000895d */ /* 0x008fea0003900000 */
[----:B------:R-:W3:Y:S02]  /*d5b0*/  @!P0 SYNCS.PHASECHK.TRANS64 P0, [R5+URZ], R4 ;  /* 0x00000004050085a7 */ /* 0x000ee4000800007f */
[----:B---3--:R-:W-:Y:S05]  /*d5c0*/  @!P0 BRA `(.L_x_3291) ;  /* 0xfffffffc00f08947 */ /* 0x008fea000383ffff */
[----:B------:R-:W-:Y:S05]  /*d5d0*/  BRA `(.L_x_3318) ;  /* 0xfffffff8002c7947 */ /* 0x000fea000383ffff */
.L_x_3319:
        /* <DEDUP_REMOVED lines=10> */
.L_x_3675:


//--------------------- .text._ZN7cutlass13device_kernelIN5flash11enable_sm90INS1_16FlashAttnBwdSm90INS1_25CollectiveMainloopBwdSm90ILi2ELi2ELi2EN4cute5tupleIJNS5_1CILi1EEES8_S8_EEENS6_IJNS7_ILi64EEENS7_ILi128EEESB_EEENS_10bfloat16_tEfNS_4arch4Sm90ELb1ELb0ELb1ELb1ELb0ELb1ELb0ELb0ELi2ELi1ELi2ELi1ELb0EEENS1_24CollectiveEpilogueBwdGQAISC_fSF_Li256ELb1ELb0EEENS1_25SingleTileBwdLPTSchedulerILb1ELi128ELb0EEEEEEEEEvNT_6ParamsE --------------------------
	.section	.text._ZN7cutlass13device_kernelIN5flash11enable_sm90INS1_16FlashAttnBwdSm90INS1_25CollectiveMainloopBwdSm90ILi2ELi2ELi2EN4cute5tupleIJNS5_1CILi1EEES8_S8_EEENS6_IJNS7_ILi64EEENS7_ILi128EEESB_EEENS_10bfloat16_tEfNS_4arch4Sm90ELb1ELb0ELb1ELb1ELb0ELb1ELb0ELb0ELi2ELi1ELi2ELi1ELb0EEENS1_24CollectiveEpilogueBwdGQAISC_fSF_Li256ELb1ELb0EEENS1_25SingleTileBwdLPTSchedulerILb1ELi128ELb0EEEEEEEEEvNT_6ParamsE,"ax",@progbits
	.align	128
.text._ZN7cutlass13device_kernelIN5flash11enable_sm90INS1_16FlashAttnBwdSm90INS1_25CollectiveMainloopBwdSm90ILi2ELi2ELi2EN4cute5tupleIJNS5_1CILi1EEES8_S8_EEENS6_IJNS7_ILi64EEENS7_ILi128EEESB_EEENS_10bfloat16_tEfNS_4arch4Sm90ELb1ELb0ELb1ELb1ELb0ELb1ELb0ELb0ELi2ELi1ELi2ELi1ELb0EEENS1_24CollectiveEpilogueBwdGQAISC_fSF_Li256ELb1ELb0EEENS1_25SingleTileBwdLPTSchedulerILb1ELi128ELb0EEEEEEEEEvNT_6ParamsE:
        .type           _ZN7cutlass13device_kernelIN5flash11enable_sm90INS1_16FlashAttnBwdSm90INS1_25CollectiveMainloopBwdSm90ILi2ELi2ELi2EN4cute5tupleIJNS5_1CILi1EEES8_S8_EEENS6_IJNS7_ILi64EEENS7_ILi128EEESB_EEENS_10bfloat16_tEfNS_4arch4Sm90ELb1ELb0ELb1ELb1ELb0ELb1ELb0ELb0ELi2ELi1ELi2ELi1ELb0EEENS1_24CollectiveEpilogueBwdGQAISC_fSF_Li256ELb1ELb0EEENS1_25SingleTileBwdLPTSchedulerILb1ELi128ELb0EEEEEEEEEvNT_6ParamsE,@function
        .size           _ZN7cutlass13device_kernelIN5flash11enable_sm90INS1_16FlashAttnBwdSm90INS1_25CollectiveMainloopBwdSm90ILi2ELi2ELi2EN4cute5tupleIJNS5_1CILi1EEES8_S8_EEENS6_IJNS7_ILi64EEENS7_ILi128EEESB_EEENS_10bfloat16_tEfNS_4arch4Sm90ELb1ELb0ELb1ELb1ELb0ELb1ELb0ELb0ELi2ELi1ELi2ELi1ELb0EEENS1_24CollectiveEpilogueBwdGQAISC_fSF_Li256ELb1ELb0EEENS1_25SingleTileBwdLPTSchedulerILb1ELi128ELb0EEEEEEEEEvNT_6ParamsE,(.L_x_3676 - _ZN7cutlass13device_kernelIN5flash11enable_sm90INS1_16FlashAttnBwdSm90INS1_25CollectiveMainloopBwdSm90ILi2ELi2ELi2EN4cute5tupleIJNS5_1CILi1EEES8_S8_EEENS6_IJNS7_ILi64EEENS7_ILi128EEESB_EEENS_10bfloat16_tEfNS_4arch4Sm90ELb1ELb0ELb1ELb1ELb0ELb1ELb0ELb0ELi2ELi1ELi2ELi1ELb0EEENS1_24CollectiveEpilogueBwdGQAISC_fSF_Li256ELb1ELb0EEENS1_25SingleTileBwdLPTSchedulerILb1ELi128ELb0EEEEEEEEEvNT_6ParamsE)
        .other          _ZN7cutlass13device_kernelIN5flash11enable_sm90INS1_16FlashAttnBwdSm90INS1_25CollectiveMainloopBwdSm90ILi2ELi2ELi2EN4cute5tupleIJNS5_1CILi1EEES8_S8_EEENS6_IJNS7_ILi64EEENS7_ILi128EEESB_EEENS_10bfloat16_tEfNS_4arch4Sm90ELb1ELb0ELb1ELb1ELb0ELb1ELb0ELb0ELi2ELi1ELi2ELi1ELb0EEENS1_24CollectiveEpilogueBwdGQAISC_fSF_Li256ELb1ELb0EEENS1_25SingleTileBwdLPTSchedulerILb1ELi128ELb0EEEEEEEEEvNT_6ParamsE,@"STO_CUDA_ENTRY STV_DEFAULT"
_ZN7cutlass13device_kernelIN5flash11enable_sm90INS1_16FlashAttnBwdSm90INS1_25CollectiveMainloopBwdSm90ILi2ELi2ELi2EN4cute5tupleIJNS5_1CILi1EEES8_S8_EEENS6_IJNS7_ILi64EEENS7_ILi128EEESB_EEENS_10bfloat16_tEfNS_4arch4Sm90ELb1ELb0ELb1ELb1ELb0ELb1ELb0ELb0ELi2ELi1ELi2ELi1ELb0EEENS1_24CollectiveEpilogueBwdGQAISC_fSF_Li256ELb1ELb0EEENS1_25SingleTileBwdLPTSchedulerILb1ELi128ELb0EEEEEEEEEvNT_6ParamsE:
        /* <DEDUP_REMOVED lines=24> */
.L_x_3321:
[----:B------:R-:W-:Y:S05]  /*0180*/  BSYNC B0 ;  /* 0x0000000000007941 */ /* 0x000fea0003800000 */
.L_x_3320:
        /* <DEDUP_REMOVED lines=37> */
.L_x_3322:
        /* <DEDUP_REMOVED lines=22> */
.L_x_3323:
[----:B------:R-:W-:Y:S01]  /*0540*/  PLOP3.LUT P0, PT, PT, PT, UP0, 0x80, 0x0 ;  /* 0x000000000000781c */ /* 0x000fe20003f0f008 */
[----:B------:R-:W-:Y:S01]  /*0550*/  NOP ;  /* 0x0000000000007918 */ /* 0x000fe20000000000 */
[----:B------:R-:W-:Y:S01]  /*0560*/  ULDC.64 UR46, c[0x0][0x208] ;  /* 0x00008200002e7ab9 */ /* 0x000fe20000000a00 */
[----:B------:R-:W-:Y:S01]  /*0570*/  BSSY B6, `(.L_x_3324) ;  /* 0x0000931000067945 */ /* 0x000fe20003800000 */
[----:B-12-4-:R-:W-:Y:S09]  /*0580*/  BAR.SYNC.DEFER_BLOCKING 0x0 ;  /* 0x0000000000007b1d */ /* 0x016ff20000010000 */
[----:B------:R-:W-:Y:S05]  /*0590*/  @!P0 BRA `(.L_x_3325) ;  /* 0x0000005400008947 */ /* 0x000fea0003800000 */
.L_x_3326:
        /* <DEDUP_REMOVED lines=32> */
.L_x_3327:
[----:B------:R-:W-:Y:S01]  /*07a0*/  ULDC UR7, c[0x0][0x8cc] ;  /* 0x0002330000077ab9 */ /* 0x000fe20000000800 */
[----:B------:R-:W-:Y:S01]  /*07b0*/  UMOV UR36, UR10 ;  /* 0x0000000a00247c82 */ /* 0x000fe20008000000 */
[----:B------:R-:W-:-:S11]  /*07c0*/  UISETP.NE.AND UP0, UPT, UR7, 0x1, UPT ;  /* 0x000000010700788c */ /* 0x000fd6000bf05270 */
[----:B------:R-:W-:Y:S02]  /*07d0*/  @UP0 ULDC.64 UR8, c[0x0][0x8d0] ;  /* 0x0002340000080ab9 */ /* 0x000fe40000000a00 */
[----:B------:R-:W-:-:S04]  /*07e0*/  UIMAD.WIDE.U32 UR4, UR10, UR8, URZ ;  /* 0x000000080a0472a5 */ /* 0x000fc8000f8e003f */
[----:B------:R-:W-:-:S04]  /*07f0*/  @UP0 USHF.R.U32.HI UR36, URZ, UR9, UR5 ;  /* 0x000000093f240299 */ /* 0x000fc80008011605 */
[----:B------:R-:W-:-:S12]  /*0800*/  UIMAD UR4, UR36, UR7, URZ ;  /* 0x00000007240472a4 */ /* 0x000fd8000f8e023f */
.L_x_3328:
        /* <DEDUP_REMOVED lines=23> */
.L_x_3329:
        /* <DEDUP_REMOVED lines=14> */
.L_x_3331:
[----:B------:R-:W-:-:S05]  /*0a60*/  ULDC UR4, c[0x0][0x8f4] ;  /* 0x00023d0000047ab9 */ /* 0x000fca0000000800 */
.L_x_3330:
        /* <DEDUP_REMOVED lines=20> */
.L_x_3333:
        /* <DEDUP_REMOVED lines=14> */
.L_x_3334:
        /* <DEDUP_REMOVED lines=11> */
.L_x_3335:
        /* <DEDUP_REMOVED lines=13> */
.L_x_3336:
        /* <DEDUP_REMOVED lines=102> */
.L_x_3339:
        /* <DEDUP_REMOVED lines=15> */
.L_x_3338:
        /* <DEDUP_REMOVED lines=23> */
.L_x_3341:
        /* <DEDUP_REMOVED lines=15> */
.L_x_3340:
        /* <DEDUP_REMOVED lines=8> */
.L_x_3427:
        /* <DEDUP_REMOVED lines=15> */
.L_x_3343:
        /* <DEDUP_REMOVED lines=104> */
.L_x_3355:
[----:B------:R-:W-:-:S05]  /*1fb0*/  IMAD.U32 R0, RZ, RZ, UR38 ;  /* 0x00000026ff007e24 */ /* 0x000fca000f8e00ff */
[----:B------:R-:W-:-:S04]  /*1fc0*/  LOP3.LUT R0, R0, 0x1, RZ, 0xfc, !PT ;  /* 0x0000000100007812 */ /* 0x000fc800078efcff */
[----:B------:R-:W-:-:S13]  /*1fd0*/  ISETP.NE.AND P0, PT, R0, 0x3, PT ;  /* 0x000000030000780c */ /* 0x000fda0003f05270 */
[----:B------:R-:W-:Y:S05]  /*1fe0*/  @!P0 BRA `(.L_x_3345) ;  /* 0x0000000000048947 */ /* 0x000fea0003800000 */
[----:B------:R-:W-:Y:S01]  /*1ff0*/  BPT.TRAP 0x1 ;  /* 0x000000040000795c */ /* 0x000fe20000300000 */
.L_x_3345:
        /* <DEDUP_REMOVED lines=8> */
.L_x_3346:
[----:B---3--:R-:W-:Y:S05]  /*2080*/  @P1 BRA `(.L_x_3347) ;  /* 0x0000000000081947 */ /* 0x008fea0003800000 */
[----:B------:R-:W3:Y:S02]  /*2090*/  SYNCS.PHASECHK.TRANS64.TRYWAIT P1, [R0+URZ+0x30810], R209 ;  /* 0x030810d1000075a7 */ /* 0x000ee4000802017f */
[----:B---3--:R-:W-:Y:S05]  /*20a0*/  @!P1 BRA `(.L_x_3348) ;  /* 0x0000007800389947 */ /* 0x008fea0003800000 */
.L_x_3347:
        /* <DEDUP_REMOVED lines=84> */
.L_x_3349:
[----:B------:R1:W1:Y:S01]  /*25f0*/  SYNCS.PHASECHK.TRANS64.TRYWAIT P1, [R0+URZ+0x30830], R209 ;  /* 0x030830d1000075a7 */ /* 0x000262000802017f */
[----:B------:R-:W-:Y:S05]  /*2600*/  @!P0 BRA `(.L_x_3350) ;  /* 0x0000000000048947 */ /* 0x000fea0003800000 */
[----:B------:R-:W-:Y:S01]  /*2610*/  BPT.TRAP 0x1 ;  /* 0x000000040000795c */ /* 0x000fe20000300000 */
.L_x_3350:
        /* <DEDUP_REMOVED lines=54> */
.L_x_3351:
        /* <DEDUP_REMOVED lines=492> */
.L_x_3353:
        /* <DEDUP_REMOVED lines=49> */
.L_x_3354:
        /* <DEDUP_REMOVED lines=78> */
.L_x_3337:
[----:B------:R-:W-:Y:S05]  /*5030*/  @P0 BRA `(.L_x_3332) ;  /* 0x0000004800100947 */ /* 0x000fea0003800000 */
[----:B------:R-:W-:Y:S01]  /*5040*/  ULDC.64 UR4, c[0x0][0x878] ;  /* 0x00021e0000047ab9 */ /* 0x000fe20000000a00 */
[----:B------:R-:W1:Y:S01]  /*5050*/  S2R R4, SR_TID.X ;  /* 0x0000000000047919 */ /* 0x000e620000002100 */
[----:B------:R-:W-:Y:S01]  /*5060*/  UISETP.NE.U32.AND UP0, UPT, UR4, URZ, UPT ;  /* 0x0000003f0400728c */ /* 0x000fe2000bf05070 */
[----:B------:R-:W2:Y:S01]  /*5070*/  S2UR UR10, SR_CgaCtaId ;  /* 0x00000000000a79c3 */ /* 0x000ea20000008800 */
[----:B------:R-:W-:Y:S01]  /*5080*/  UMOV UR7, 0x400 ;  /* 0x0000040000077882 */ /* 0x000fe20000000000 */
[----:B------:R-:W-:Y:S02]  /*5090*/  USHF.L.U32 UR36, UR36, 0xe, URZ ;  /* 0x0000000e24247899 */ /* 0x000fe4000800063f */
[----:B------:R-:W-:Y:S01]  /*50a0*/  UISETP.NE.AND.EX UP0, UPT, UR5, URZ, UPT, UP0 ;  /* 0x0000003f0500728c */ /* 0x000fe2000bf05300 */
[----:B------:R-:W-:Y:S01]  /*50b0*/  ULDC.64 UR12, c[0x0][0x818] ;  /* 0x00020600000c7ab9 */ /* 0x000fe20000000a00 */
[----:B------:R-:W-:Y:S01]  /*50c0*/  ULDC.64 UR14, c[0x0][0x840] ;  /* 0x00021000000e7ab9 */ /* 0x000fe20000000a00 */
[----:B------:R-:W-:-:S03]  /*50d0*/  ULDC.64 UR16, c[0x0][0x848] ;  /* 0x0002120000107ab9 */ /* 0x000fc60000000a00 */
[----:B------:R-:W-:-:S05]  /*50e0*/  PLOP3.LUT P0, PT, PT, PT, UP0, 0x80, 0x0 ;  /* 0x000000000000781c */ /* 0x000fca0003f0f008 */
[----:B------:R-:W-:Y:S02]  /*50f0*/  @UP0 ULDC.64 UR4, c[0x0][0x878] ;  /* 0x00021e0000040ab9 */ /* 0x000fe40000000a00 */
[----:B------:R-:W-:-:S06]  /*5100*/  @UP0 UIMAD.WIDE UR4, UR39, 0x4, UR4 ;  /* 0x00000004270408a5 */ /* 0x000fcc000f8e0204 */
[----:B------:R-:W-:Y:S02]  /*5110*/  IMAD.U32 R2, RZ, RZ, UR4 ;  /* 0x00000004ff027e24 */ /* 0x000fe4000f8e00ff */
[----:B------:R-:W-:Y:S01]  /*5120*/  IMAD.U32 R3, RZ, RZ, UR5 ;  /* 0x00000005ff037e24 */ /* 0x000fe2000f8e00ff */
[----:B------:R-:W-:-:S04]  /*5130*/  ULDC UR5, c[0x0][0x850] ;  /* 0x0002140000057ab9 */ /* 0x000fc80000000800 */
[----:B------:R-:W3:Y:S01]  /*5140*/  @P0 LDG.E R2, desc[UR46][R2.64] ;  /* 0x0000002e02020981 */ /* 0x000ee2000c1e1900 */
[----:B-1----:R-:W-:Y:S01]  /*5150*/  VIADD R5, R4, 0xffffff80 ;  /* 0xffffff8004057836 */ /* 0x002fe20000000000 */
[----:B------:R-:W-:Y:S01]  /*5160*/  UISETP.NE.AND UP1, UPT, UR5, 0x1, UPT ;  /* 0x000000010500788c */ /* 0x000fe2000bf25270 */
[----:B------:R-:W-:Y:S03]  /*5170*/  BSSY B0, `(.L_x_3356) ;  /* 0x000005a000007945 */ /* 0x000fe60003800000 */
[----:B------:R-:W-:-:S07]  /*5180*/  SHF.R.S32.HI R0, RZ, 0x1f, R5 ;  /* 0x0000001fff007819 */ /* 0x000fce0000011405 */
[----:B------:R-:W-:Y:S02]  /*5190*/  @UP1 ULDC UR8, c[0x0][0x854] ;  /* 0x0002150000081ab9 */ /* 0x000fe40000000800 */
[----:B------:R-:W-:Y:S01]  /*51a0*/  UIMAD.WIDE.U32 UR8, UR37, UR8, URZ ;  /* 0x00000008250872a5 */ /* 0x000fe2000f8e003f */
[----:B------:R-:W-:Y:S01]  /*51b0*/  BAR.SYNC.DEFER_BLOCKING 0x1, 0x100 ;  /* 0x0044000000007b1d */ /* 0x000fe20000010000 */
[----:B---3--:R-:W-:Y:S02]  /*51c0*/  @P0 R2UR UR4, R2 ;  /* 0x00000000020402ca */ /* 0x008fe400000e0000 */
        /* <DEDUP_REMOVED lines=10> */
[----:B--2---:R-:W-:Y:S02]  /*5270*/  ULEA UR4, UR10, UR7, 0x18 ;  /* 0x000000070a047291 */ /* 0x004fe4000f8ec03f */
[----:B------:R-:W-:-:S04]  /*5280*/  @UP0 USHF.L.U32 UR5, UR5, 0x7, URZ ;  /* 0x0000000705050899 */ /* 0x000fc8000800063f */
[----:B------:R-:W-:Y:S01]  /*5290*/  @UP0 ULOP3.LUT UR6, UR5, 0xffffc000, URZ, 0xc0, !UPT ;  /* 0xffffc00005060892 */ /* 0x000fe2000f8ec03f */
[----:B------:R-:W-:Y:S02]  /*52a0*/  LEA R0, R0, UR4, 0x2 ;  /* 0x0000000400007c11 */ /* 0x000fe4000f8e10ff */
[----:B------:R-:W-:Y:S01]  /*52b0*/  @UP1 ULDC UR5, c[0x0][0x858] ;  /* 0x0002160000051ab9 */ /* 0x000fe20000000800 */
[----:B------:R-:W-:Y:S02]  /*52c0*/  @UP0 USHF.R.S32.HI UR7, URZ, 0x1f, UR6 ;  /* 0x0000001f3f070899 */ /* 0x000fe40008011406 */
[----:B------:R-:W-:Y:S01]  /*52d0*/  @UP1 USHF.R.U32.HI UR37, URZ, UR5, UR9 ;  /* 0x000000053f251299 */ /* 0x000fe20008011609 */
[----:B------:R1:W-:Y:S01]  /*52e0*/  STS.128 [R0], R24 ;  /* 0x0000001800007388 */ /* 0x0003e20000000c00 */
[----:B------:R-:W-:Y:S02]  /*52f0*/  @!UP0 UMOV UR6, URZ ;  /* 0x0000003f00068c82 */ /* 0x000fe40008000000 */
[----:B------:R-:W-:Y:S01]  /*5300*/  USHF.R.S32.HI UR5, URZ, 0x1f, UR37 ;  /* 0x0000001f3f057899 */ /* 0x000fe20008011425 */
[----:B------:R1:W-:Y:S01]  /*5310*/  STS.128 [R0+0x800], R28 ;  /* 0x0008001c00007388 */ /* 0x0003e20000000c00 */
[----:B------:R-:W-:Y:S01]  /*5320*/  UIADD3 UR8, UP1, UR36, UR6, URZ ;  /* 0x0000000624087290 */ /* 0x000fe2000ff3e03f */
[----:B------:R-:W-:Y:S01]  /*5330*/  @!UP0 UMOV UR7, URZ ;  /* 0x0000003f00078c82 */ /* 0x000fe20008000000 */
[----:B------:R-:W-:Y:S01]  /*5340*/  UIMAD UR6, UR5, UR12, URZ ;  /* 0x0000000c050672a4 */ /* 0x000fe2000f8e023f */
[----:B------:R1:W-:Y:S01]  /*5350*/  STS.128 [R0+0x1000], R32 ;  /* 0x0010002000007388 */ /* 0x0003e20000000c00 */
[----:B------:R-:W-:-:S02]  /*5360*/  ULEA.HI.X.SX32 UR9, UR36, UR7, 0x1, UP1 ;  /* 0x0000000724097291 */ /* 0x000fc400088f0e3f */
[----:B------:R-:W-:Y:S01]  /*5370*/  UIMAD UR5, UR5, UR14, URZ ;  /* 0x0000000e050572a4 */ /* 0x000fe2000f8e023f */
[----:B------:R1:W-:Y:S01]  /*5380*/  STS.128 [R0+0x1800], R36 ;  /* 0x0018002400007388 */ /* 0x0003e20000000c00 */
[----:B------:R-:W-:Y:S02]  /*5390*/  UIMAD UR10, UR37, UR13, UR6 ;  /* 0x0000000d250a72a4 */ /* 0x000fe4000f8e0206 */
[----:B------:R-:W-:Y:S01]  /*53a0*/  UIMAD.WIDE.U32 UR6, UR37, UR12, UR8 ;  /* 0x0000000c250672a5 */ /* 0x000fe2000f8e0008 */
[----:B------:R1:W-:Y:S01]  /*53b0*/  STS.128 [R0+0x2000], R40 ;  /* 0x0020002800007388 */ /* 0x0003e20000000c00 */
[----:B------:R-:W-:Y:S02]  /*53c0*/  UIMAD UR12, UR37, UR15, UR5 ;  /* 0x0000000f250c72a4 */ /* 0x000fe4000f8e0205 */
[----:B------:R-:W-:Y:S01]  /*53d0*/  USHF.R.S32.HI UR5, URZ, 0x1f, UR39 ;  /* 0x0000001f3f057899 */ /* 0x000fe20008011427 */
[----:B------:R1:W-:Y:S01]  /*53e0*/  STS.128 [R0+0x2800], R44 ;  /* 0x0028002c00007388 */ /* 0x0003e20000000c00 */
[----:B------:R-:W-:-:S02]  /*53f0*/  UIMAD.WIDE.U32 UR8, UR37, UR14, UR8 ;  /* 0x0000000e250872a5 */ /* 0x000fc4000f8e0008 */
[----:B------:R-:W-:Y:S01]  /*5400*/  USEL UR5, UR5, URZ, !UP0 ;  /* 0x0000003f05057287 */ /* 0x000fe2000c000000 */
[----:B------:R1:W-:Y:S01]  /*5410*/  STS.128 [R0+0x3000], R48 ;  /* 0x0030003000007388 */ /* 0x0003e20000000c00 */
[----:B------:R-:W-:Y:S01]  /*5420*/  ULDC.64 UR14, c[0x0][0x820] ;  /* 0x00020800000e7ab9 */ /* 0x000fe20000000a00 */
[----:B------:R-:W-:Y:S02]  /*5430*/  USEL UR39, UR39, URZ, !UP0 ;  /* 0x0000003f27277287 */ /* 0x000fe4000c000000 */
[----:B------:R1:W-:Y:S01]  /*5440*/  STS.128 [R0+0x3800], R52 ;  /* 0x0038003400007388 */ /* 0x0003e20000000c00 */
[----:B------:R-:W-:Y:S02]  /*5450*/  UIMAD UR11, UR5, UR14, URZ ;  /* 0x0000000e050b72a4 */ /* 0x000fe4000f8e023f */
[----:B------:R-:W-:Y:S01]  /*5460*/  UIADD3 UR7, UR7, UR10, URZ ;  /* 0x0000000a07077290 */ /* 0x000fe2000fffe03f */
[----:B------:R1:W-:Y:S01]  /*5470*/  STS.128 [R0+0x4000], R56 ;  /* 0x0040003800007388 */ /* 0x0003e20000000c00 */
[----:B------:R-:W-:-:S02]  /*5480*/  UIMAD UR5, UR5, UR16, URZ ;  /* 0x00000010050572a4 */ /* 0x000fc4000f8e023f */
[----:B------:R-:W-:Y:S01]  /*5490*/  UIADD3 UR9, UR9, UR12, URZ ;  /* 0x0000000c09097290 */ /* 0x000fe2000fffe03f */
[----:B------:R1:W-:Y:S01]  /*54a0*/  STS.128 [R0+0x4800], R60 ;  /* 0x0048003c00007388 */ /* 0x0003e20000000c00 */
[----:B------:R-:W-:Y:S02]  /*54b0*/  UIMAD UR11, UR39, UR15, UR11 ;  /* 0x0000000f270b72a4 */ /* 0x000fe4000f8e020b */
[----:B------:R-:W-:Y:S01]  /*54c0*/  UIMAD.WIDE.U32 UR6, UR39, UR14, UR6 ;  /* 0x0000000e270672a5 */ /* 0x000fe2000f8e0006 */
[----:B------:R1:W-:Y:S01]  /*54d0*/  STS.128 [R0+0x5000], R64 ;  /* 0x0050004000007388 */ /* 0x0003e20000000c00 */
[----:B------:R-:W-:Y:S02]  /*54e0*/  UIMAD UR5, UR39, UR17, UR5 ;  /* 0x00000011270572a4 */ /* 0x000fe4000f8e0205 */
[----:B------:R-:W-:Y:S01]  /*54f0*/  UIMAD.WIDE.U32 UR8, UR39, UR16, UR8 ;  /* 0x00000010270872a5 */ /* 0x000fe2000f8e0008 */
[----:B------:R1:W-:Y:S01]  /*5500*/  STS.128 [R0+0x5800], R68 ;  /* 0x0058004400007388 */ /* 0x0003e20000000c00 */
[----:B------:R-:W-:Y:S01]  /*5510*/  ULDC.64 UR12, c[0x0][0x800] ;  /* 0x00020000000c7ab9 */ /* 0x000fe20000000a00 */
[----:B------:R-:W-:Y:S01]  /*5520*/  ULDC.64 UR14, c[0x0][0x828] ;  /* 0x00020a00000e7ab9 */ /* 0x000fe20000000a00 */
[----:B------:R-:W-:Y:S01]  /*5530*/  UIADD3 UR7, UR7, UR11, URZ ;  /* 0x0000000b07077290 */ /* 0x000fe2000fffe03f */
        /* <DEDUP_REMOVED lines=22> */
.L_x_3358:
[----:B------:R-:W-:Y:S01]  /*56a0*/  @P0 ELECT P1, URZ, PT ;  /* 0x00000000003f082f */ /* 0x000fe20003820000 */
[----:B------:R2:W-:-:S12]  /*56b0*/  UBLKRED.G.S.ADD.F32.RN [UR6], [UR4], UR5, desc[UR8] ;  /* 0x00000806040073bb */ /* 0x0005d800080a1405 */
[----:B------:R-:W-:Y:S02]  /*56c0*/  @P1 PLOP3.LUT P0, PT, P1, PT, PT, 0x8, 0x0 ;  /* 0x000000000000181c */ /* 0x000fe40000f0e170 */
[----:B------:R-:W-:-:S11]  /*56d0*/  PLOP3.LUT P1, PT, PT, PT, PT, 0x8, 0x0 ;  /* 0x000000000000781c */ /* 0x000fd60003f2e170 */
[----:B--2---:R-:W-:Y:S05]  /*56e0*/  @P0 BRA.U.ANY `(.L_x_3358) ;  /* 0xfffffffd00ec0947 */ /* 0x004fea000393ffff */
[----:B------:R0:W-:Y:S01]  /*56f0*/  UTMACMDFLUSH ;  /* 0x00000000000079b7 */ /* 0x0001e20000000000 */
[----:B------:R-:W-:-:S04]  /*5700*/  DEPBAR.LE SB0, 0x0 ;  /* 0x000080000000791a */ /* 0x000fc80000000000 */
.L_x_3357:
[----:B------:R-:W-:Y:S05]  /*5710*/  BSYNC B0 ;  /* 0x0000000000007941 */ /* 0x000fea0003800000 */
.L_x_3356:
        /* <DEDUP_REMOVED lines=32> */
.L_x_3359:
[----:B------:R-:W-:Y:S01]  /*5920*/  @P0 ELECT P1, URZ, PT ;  /* 0x00000000003f082f */ /* 0x000fe20003820000 */
[----:B------:R2:W-:-:S12]  /*5930*/  UBLKRED.G.S.ADD.F32.RN [UR6], [UR4], UR5, desc[UR8] ;  /* 0x00000806040073bb */ /* 0x0005d800080a1405 */
[----:B------:R-:W-:Y:S02]  /*5940*/  @P1 PLOP3.LUT P0, PT, P1, PT, PT, 0x8, 0x0 ;  /* 0x000000000000181c */ /* 0x000fe40000f0e170 */
[----:B------:R-:W-:-:S11]  /*5950*/  PLOP3.LUT P1, PT, PT, PT, PT, 0x8, 0x0 ;  /* 0x000000000000781c */ /* 0x000fd60003f2e170 */
[----:B--2---:R-:W-:Y:S05]  /*5960*/  @P0 BRA.U.ANY `(.L_x_3359) ;  /* 0xfffffffd00ec0947 */ /* 0x004fea000393ffff */
[----:B------:R0:W-:Y:S01]  /*5970*/  UTMACMDFLUSH ;  /* 0x00000000000079b7 */ /* 0x0001e20000000000 */
[----:B------:R-:W-:-:S04]  /*5980*/  DEPBAR.LE SB0, 0x0 ;  /* 0x000080000000791a */ /* 0x000fc80000000000 */
[----:B------:R-:W-:Y:S05]  /*5990*/  BRA `(.L_x_3332) ;  /* 0x0000003c00b87947 */ /* 0x000fea0003800000 */
.L_x_3325:
        /* <DEDUP_REMOVED lines=29> */
.L_x_3361:
[----:B------:R-:W-:Y:S01]  /*5b70*/  ULDC UR9, c[0x0][0x8cc] ;  /* 0x0002330000097ab9 */ /* 0x000fe20000000800 */
[----:B------:R-:W-:Y:S01]  /*5b80*/  UMOV UR7, UR8 ;  /* 0x0000000800077c82 */ /* 0x000fe20008000000 */
[----:B------:R-:W-:-:S11]  /*5b90*/  UISETP.NE.AND UP0, UPT, UR9, 0x1, UPT ;  /* 0x000000010900788c */ /* 0x000fd6000bf05270 */
[----:B------:R-:W-:Y:S02]  /*5ba0*/  @UP0 ULDC.64 UR10, c[0x0][0x8d0] ;  /* 0x00023400000a0ab9 */ /* 0x000fe40000000a00 */
[----:B------:R-:W-:-:S04]  /*5bb0*/  UIMAD.WIDE.U32 UR4, UR8, UR10, URZ ;  /* 0x0000000a080472a5 */ /* 0x000fc8000f8e003f */
[----:B------:R-:W-:-:S04]  /*5bc0*/  @UP0 USHF.R.U32.HI UR7, URZ, UR11, UR5 ;  /* 0x0000000b3f070299 */ /* 0x000fc80008011605 */
[----:B------:R-:W-:-:S12]  /*5bd0*/  UIMAD UR4, UR7, UR9, URZ ;  /* 0x00000009070472a4 */ /* 0x000fd8000f8e023f */
.L_x_3362:
        /* <DEDUP_REMOVED lines=23> */
.L_x_3363:
        /* <DEDUP_REMOVED lines=13> */
.L_x_3365:
[----:B------:R-:W-:-:S05]  /*5e20*/  ULDC UR4, c[0x0][0x8f4] ;  /* 0x00023d0000047ab9 */ /* 0x000fca0000000800 */
.L_x_3364:
        /* <DEDUP_REMOVED lines=46> */
.L_x_3366:
        /* <DEDUP_REMOVED lines=13> */
.L_x_3367:
        /* <DEDUP_REMOVED lines=12> */
.L_x_3368:
        /* <DEDUP_REMOVED lines=54> */
.L_x_3371:
[----:B------:R-:W-:Y:S05]  /*6600*/  BSYNC B0 ;  /* 0x0000000000007941 */ /* 0x000fea0003800000 */
.L_x_3370:
        /* <DEDUP_REMOVED lines=19> */
.L_x_3373:
[----:B------:R-:W-:Y:S05]  /*6740*/  BSYNC B0 ;  /* 0x0000000000007941 */ /* 0x000fea0003800000 */
.L_x_3372:
[----:B------:R-:W-:Y:S06]  /*6750*/  BAR.ARV 0xa, 0xa0 ;  /* 0x0282800000007b1d */ /* 0x000fec0000002000 */
[----:B------:R-:W-:Y:S04]  /*6760*/  BSSY B0, `(.L_x_3374) ;  /* 0x0000003000007945 */ /* 0x000fe80003800000 */
[----:B------:R-:W-:Y:S05]  /*6770*/  @!P0 BRA `(.L_x_3375) ;  /* 0x0000000000048947 */ /* 0x000fea0003800000 */
[----:B------:R-:W-:-:S04]  /*6780*/  DEPBAR.LE SB0, 0x0 ;  /* 0x000080000000791a */ /* 0x000fc80000000000 */
.L_x_3375:
[----:B------:R-:W-:Y:S05]  /*6790*/  BSYNC B0 ;  /* 0x0000000000007941 */ /* 0x000fea0003800000 */
.L_x_3374:
[----:B------:R-:W-:Y:S06]  /*67a0*/  BAR.ARV 0xb, 0xa0 ;  /* 0x02c2800000007b1d */ /* 0x000fec0000002000 */
[----:B------:R-:W-:Y:S01]  /*67b0*/  UIADD3 UR18, UR12, 0x1, URZ ;  /* 0x000000010c127890 */ /* 0x000fe2000fffe03f */
[----:B------:R-:W-:Y:S11]  /*67c0*/  BRA `(.L_x_3376) ;  /* 0x0000000000047947 */ /* 0x000ff60003800000 */
.L_x_3369:
[----:B------:R-:W-:-:S05]  /*67d0*/  UMOV UR18, UR12 ;  /* 0x0000000c00127c82 */ /* 0x000fca0008000000 */
.L_x_3376:
        /* <DEDUP_REMOVED lines=22> */
.L_x_3389:
        /* <DEDUP_REMOVED lines=20> */
.L_x_3378:
[----:B------:R-:W-:Y:S05]  /*6a80*/  BSYNC B0 ;  /* 0x0000000000007941 */ /* 0x000fea0003800000 */
.L_x_3377:
        /* <DEDUP_REMOVED lines=13> */
.L_x_3380:
[----:B------:R-:W-:Y:S05]  /*6b60*/  BSYNC B0 ;  /* 0x0000000000007941 */ /* 0x000fea0003800000 */
.L_x_3379:
[----:B------:R-:W-:Y:S06]  /*6b70*/  BAR.ARV 0xa, 0xa0 ;  /* 0x0282800000007b1d */ /* 0x000fec0000002000 */
[----:B------:R-:W-:Y:S04]  /*6b80*/  BSSY B0, `(.L_x_3381) ;  /* 0x0000003000007945 */ /* 0x000fe80003800000 */
[----:B------:R-:W-:Y:S05]  /*6b90*/  @!P0 BRA `(.L_x_3382) ;  /* 0x0000000000048947 */ /* 0x000fea0003800000 */
[----:B------:R-:W-:-:S04]  /*6ba0*/  DEPBAR.LE SB0, 0x0 ;  /* 0x000080000000791a */ /* 0x000fc80000000000 */
.L_x_3382:
[----:B------:R-:W-:Y:S05]  /*6bb0*/  BSYNC B0 ;  /* 0x0000000000007941 */ /* 0x000fea0003800000 */
.L_x_3381:
        /* <DEDUP_REMOVED lines=13> */
.L_x_3384:
[----:B------:R-:W-:Y:S05]  /*6c90*/  BSYNC B0 ;  /* 0x0000000000007941 */ /* 0x000fea0003800000 */
.L_x_3383:
        /* <DEDUP_REMOVED lines=13> */
.L_x_3386:
[----:B------:R-:W-:Y:S05]  /*6d70*/  BSYNC B0 ;  /* 0x0000000000007941 */ /* 0x000fea0003800000 */
.L_x_3385:
[----:B------:R-:W-:Y:S01]  /*6d80*/  UIADD3 UR18, UR18, 0x2, URZ ;  /* 0x0000000212127890 */ /* 0x000fe2000fffe03f */
[----:B------:R-:W-:Y:S06]  /*6d90*/  BAR.ARV 0xa, 0xa0 ;  /* 0x0282800000007b1d */ /* 0x000fec0000002000 */
[----:B------:R-:W-:Y:S01]  /*6da0*/  UISETP.GE.AND UP0, UPT, UR18, UR7, UPT ;  /* 0x000000071200728c */ /* 0x000fe2000bf06270 */
[----:B------:R-:W-:Y:S04]  /*6db0*/  BSSY B0, `(.L_x_3387) ;  /* 0x0000003000007945 */ /* 0x000fe80003800000 */
[----:B------:R-:W-:Y:S06]  /*6dc0*/  @!P0 BRA `(.L_x_3388) ;  /* 0x0000000000048947 */ /* 0x000fec0003800000 */
[----:B------:R-:W-:-:S04]  /*6dd0*/  DEPBAR.LE SB0, 0x0 ;  /* 0x000080000000791a */ /* 0x000fc80000000000 */
.L_x_3388:
[----:B------:R-:W-:Y:S05]  /*6de0*/  BSYNC B0 ;  /* 0x0000000000007941 */ /* 0x000fea0003800000 */
.L_x_3387:
[----:B------:R-:W-:Y:S06]  /*6df0*/  BAR.ARV 0xb, 0xa0 ;  /* 0x02c2800000007b1d */ /* 0x000fec0000002000 */
[----:B------:R-:W-:Y:S01]  /*6e00*/  PLOP3.LUT P1, PT, PT, PT, UP0, 0x80, 0x0 ;  /* 0x000000000000781c */ /* 0x000fe20003f2f008 */
[----:B------:R-:W-:Y:S02]  /*6e10*/  UIADD3 UR26, UR26, 0x4000, URZ ;  /* 0x000040001a1a7890 */ /* 0x000fe4000fffe03f */
[----:B------:R-:W-:-:S10]  /*6e20*/  UIADD3 UR6, UR6, 0x4000, URZ ;  /* 0x0000400006067890 */ /* 0x000fd4000fffe03f */
[----:B------:R-:W-:Y:S05]  /*6e30*/  @!P1 BRA `(.L_x_3389) ;  /* 0xfffffff800c09947 */ /* 0x000fea000383ffff */
[----:B------:R-:W-:Y:S05]  /*6e40*/  BRA `(.L_x_3332) ;  /* 0x00000028008c7947 */ /* 0x000fea0003800000 */
.L_x_3360:
        /* <DEDUP_REMOVED lines=22> */
.L_x_3390:
[----:B------:R-:W-:Y:S01]  /*6fb0*/  ULDC UR9, c[0x0][0x8cc] ;  /* 0x0002330000097ab9 */ /* 0x000fe20000000800 */
[----:B------:R-:W-:Y:S01]  /*6fc0*/  UMOV UR7, UR8 ;  /* 0x0000000800077c82 */ /* 0x000fe20008000000 */
[----:B------:R-:W-:-:S11]  /*6fd0*/  UISETP.NE.AND UP0, UPT, UR9, 0x1, UPT ;  /* 0x000000010900788c */ /* 0x000fd6000bf05270 */
[----:B------:R-:W-:Y:S02]  /*6fe0*/  @UP0 ULDC.64 UR10, c[0x0][0x8d0] ;  /* 0x00023400000a0ab9 */ /* 0x000fe40000000a00 */
[----:B------:R-:W-:-:S04]  /*6ff0*/  UIMAD.WIDE.U32 UR4, UR8, UR10, URZ ;  /* 0x0000000a080472a5 */ /* 0x000fc8000f8e003f */
[----:B------:R-:W-:-:S04]  /*7000*/  @UP0 USHF.R.U32.HI UR7, URZ, UR11, UR5 ;  /* 0x0000000b3f070299 */ /* 0x000fc80008011605 */
[----:B------:R-:W-:-:S12]  /*7010*/  UIMAD UR4, UR7, UR9, URZ ;  /* 0x00000009070472a4 */ /* 0x000fd8000f8e023f */
.L_x_3391:
        /* <DEDUP_REMOVED lines=23> */
.L_x_3392:
        /* <DEDUP_REMOVED lines=14> */
.L_x_3394:
[----:B------:R-:W-:-:S05]  /*7270*/  ULDC UR4, c[0x0][0x8f4] ;  /* 0x00023d0000047ab9 */ /* 0x000fca0000000800 */
.L_x_3393:
        /* <DEDUP_REMOVED lines=60> */
.L_x_3396:
        /* <DEDUP_REMOVED lines=12> */
.L_x_3397:
[----:B------:R-:W-:Y:S05]  /*7700*/  @!P2 BRA `(.L_x_3398) ;  /* 0x000000000014a947 */ /* 0x000fea0003800000 */
[----:B------:R-:W-:Y:S02]  /*7710*/  IMAD.U32 R2, RZ, RZ, UR14 ;  /* 0x0000000eff027e24 */ /* 0x000fe4000f8e00ff */
[----:B------:R-:W-:-:S05]  /*7720*/  IMAD.U32 R3, RZ, RZ, UR15 ;  /* 0x0000000fff037e24 */ /* 0x000fca000f8e00ff */
[----:B------:R-:W2:Y:S04]  /*7730*/  LDG.E R5, desc[UR46][R2.64] ;  /* 0x0000002e02057981 */ /* 0x000ea8000c1e1900 */
[----:B------:R-:W2:Y:S02]  /*7740*/  LDG.E R4, desc[UR46][R2.64+0x4] ;  /* 0x0000042e02047981 */ /* 0x000ea4000c1e1900 */
[----:B--2---:R-:W-:-:S07]  /*7750*/  IMAD.IADD R4, R4, 0x1, -R5 ;  /* 0x0000000104047824 */ /* 0x004fce00078e0a05 */
.L_x_3398:
        /* <DEDUP_REMOVED lines=62> */
.L_x_3428:
        /* <DEDUP_REMOVED lines=15> */
.L_x_3401:
        /* <DEDUP_REMOVED lines=92> */
.L_x_3412:
[----:B-123--:R-:W-:-:S04]  /*81f0*/  SHF.L.U32 R18, R10, 0x1f, RZ ;  /* 0x0000001f0a127819 */ /* 0x00efc800000006ff */
[----:B------:R-:W2:Y:S02]  /*8200*/  SYNCS.PHASECHK.TRANS64.TRYWAIT P1, [R15+URZ+0x30840], R18 ;  /* 0x030840120f0075a7 */ /* 0x000ea4000802017f */
[----:B--2---:R-:W-:Y:S05]  /*8210*/  @!P1 BRA `(.L_x_3404) ;  /* 0x0000001800189947 */ /* 0x004fea0003800000 */
.L_x_3429:
        /* <DEDUP_REMOVED lines=8> */
.L_x_3405:
        /* <DEDUP_REMOVED lines=37> */
.L_x_3430:
        /* <DEDUP_REMOVED lines=8> */
.L_x_3407:
        /* <DEDUP_REMOVED lines=37> */
.L_x_3431:
        /* <DEDUP_REMOVED lines=8> */
.L_x_3409:
        /* <DEDUP_REMOVED lines=31> */
.L_x_3433:
        /* <DEDUP_REMOVED lines=8> */
.L_x_3411:
        /* <DEDUP_REMOVED lines=37> */
.L_x_3403:
[----:B------:R-:W4:Y:S02]  /*8d00*/  LDL.LU R4, [R1+0x8] ;  /* 0x0000080001047983 */ /* 0x000f240000300800 */
[----:B----4-:R-:W-:Y:S02]  /*8d10*/  ISETP.NE.AND P1, PT, R4, RZ, PT ;  /* 0x000000ff0400720c */ /* 0x010fe40003f25270 */
[----:B------:R4:W5:Y:S11]  /*8d20*/  LDL R4, [R1+0x4] ;  /* 0x0000040001047983 */ /* 0x0009760000100800 */
[----:B----4-:R-:W-:Y:S05]  /*8d30*/  @!P1 BRA `(.L_x_3402) ;  /* 0x00000004005c9947 */ /* 0x010fea0003800000 */
[----:B------:R-:W-:-:S04]  /*8d40*/  SHF.L.U32 R12, R10, 0x1f, RZ ;  /* 0x0000001f0a0c7819 */ /* 0x000fc800000006ff */
[----:B------:R-:W4:Y:S02]  /*8d50*/  SYNCS.PHASECHK.TRANS64.TRYWAIT P1, [R15+URZ+0x30840], R12 ;  /* 0x0308400c0f0075a7 */ /* 0x000f24000802017f */
[----:B----4-:R-:W-:Y:S05]  /*8d60*/  @!P1 BRA `(.L_x_3413) ;  /* 0x0000000c00989947 */ /* 0x010fea0003800000 */
.L_x_3434:
        /* <DEDUP_REMOVED lines=8> */
.L_x_3414:
        /* <DEDUP_REMOVED lines=34> */
.L_x_3435:
        /* <DEDUP_REMOVED lines=8> */
.L_x_3416:
        /* <DEDUP_REMOVED lines=34> */
.L_x_3402:
[----:B------:R-:W1:Y:S01]  /*92b0*/  S2R R0, SR_TID.X ;  /* 0x0000000000007919 */ /* 0x000e620000002100 */
[----:B------:R-:W-:Y:S01]  /*92c0*/  IMAD R3, R16, 0x8, R15 ;  /* 0x0000000810037824 */ /* 0x000fe200078e020f */
[----:B-1----:R-:W-:Y:S02]  /*92d0*/  LOP3.LUT R2, R0, 0x7f, RZ, 0xc0, !PT ;  /* 0x0000007f00027812 */ /* 0x002fe400078ec0ff */
[----:B------:R-:W-:Y:S02]  /*92e0*/  SHF.L.U32 R0, R10, 0x1f, RZ ;  /* 0x0000001f0a007819 */ /* 0x000fe400000006ff */
[----:B------:R-:W-:Y:S02]  /*92f0*/  ISETP.NE.AND P1, PT, R2, RZ, PT ;  /* 0x000000ff0200720c */ /* 0x000fe40003f25270 */
[----:B------:R-:W1:Y:S02]  /*9300*/  SYNCS.PHASECHK.TRANS64.TRYWAIT P0, [R3+URZ+0x30840], R0 ;  /* 0x03084000030075a7 */ /* 0x000e64000800017f */
[----:B-1----:R-:W-:Y:S09]  /*9310*/  @!P0 BRA `(.L_x_3417) ;  /* 0x0000000800548947 */ /* 0x002ff20003800000 */
.L_x_3436:
[----:B------:R-:W-:Y:S05]  /*9320*/  @P1 BRA `(.L_x_3418) ;  /* 0x0000000000181947 */ /* 0x000fea0003800000 */
[----:B------:R-:W1:Y:S01]  /*9330*/  S2R R2, SR_TID.X ;  /* 0x0000000000027919 */ /* 0x000e620000002100 */
[----:B------:R-:W-:-:S04]  /*9340*/  IMAD.MOV.U32 R0, RZ, RZ, 0x4100 ;  /* 0x00004100ff007424 */ /* 0x000fc800078e00ff */
[----:B------:R1:W-:Y:S02]  /*9350*/  SYNCS.ARRIVE.TRANS64 RZ, [R3+URZ+0x30830], R0 ;  /* 0x0308300003ff79a7 */ /* 0x0003e4000800003f */
[----:B-1----:R-:W-:-:S13]  /*9360*/  LOP3.LUT P0, RZ, R2, 0x1f, RZ, 0xc0, !PT ;  /* 0x0000001f02ff7812 */ /* 0x002fda000780c0ff */
[----:B------:R-:W-:Y:S05]  /*9370*/  @!P0 BRA `(.L_x_3418) ;  /* 0x0000000000048947 */ /* 0x000fea0003800000 */
[----:B------:R-:W-:Y:S01]  /*9380*/  BPT.TRAP 0x1 ;  /* 0x000000040000795c */ /* 0x000fe20000300000 */
.L_x_3418:
        /* <DEDUP_REMOVED lines=41> */
.L_x_3399:
[----:B------:R-:W-:Y:S05]  /*9620*/  BSYNC B0 ;  /* 0x0000000000007941 */ /* 0x000fea0003800000 */
.L_x_3395:
[----:B------:R-:W-:-:S03]  /*9630*/  UMOV UR7, 0xffffffff ;  /* 0xffffffff00077882 */ /* 0x000fc60000000000 */
[----:B------:R-:W-:Y:S05]  /*9640*/  BRA.DIV UR7, `(.L_x_3419) ;  /* 0x00000006079c7947 */ /* 0x000fea000b800000 */
[----:B------:R-:W-:-:S13]  /*9650*/  ELECT P6, URZ, PT ;  /* 0x00000000003f782f */ /* 0x000fda00038c0000 */
.L_x_3439:
[----:B------:R-:W-:Y:S05]  /*9660*/  @!P6 BRA `(.L_x_3332) ;  /* 0x000000000084e947 */ /* 0x000fea0003800000 */
[----:B------:R-:W-:-:S06]  /*9670*/  ULOP3.LUT UR7, UR38, 0x2, URZ, 0xfc, !UPT ;  /* 0x0000000226077892 */ /* 0x000fcc000f8efc3f */
[----:B------:R-:W-:-:S05]  /*9680*/  IMAD.U32 R0, RZ, RZ, UR7 ;  /* 0x00000007ff007e24 */ /* 0x000fca000f8e00ff */
[----:B------:R-:W-:-:S13]  /*9690*/  ISETP.NE.AND P2, PT, R0, 0x3, PT ;  /* 0x000000030000780c */ /* 0x000fda0003f45270 */
[----:B------:R-:W-:Y:S05]  /*96a0*/  @!P2 BRA `(.L_x_3420) ;  /* 0x000000000004a947 */ /* 0x000fea0003800000 */
[----:B------:R-:W-:Y:S01]  /*96b0*/  BPT.TRAP 0x1 ;  /* 0x000000040000795c */ /* 0x000fe20000300000 */
.L_x_3420:
        /* <DEDUP_REMOVED lines=15> */
.L_x_3440:
[----:B------:R-:W2:Y:S02]  /*97b0*/  SYNCS.PHASECHK.TRANS64.TRYWAIT P0, [R3+URZ], R0 ;  /* 0x00000000030075a7 */ /* 0x000ea4000800017f */
[----:B--2---:R-:W-:Y:S05]  /*97c0*/  @!P0 BRA `(.L_x_3422) ;  /* 0x0000000400708947 */ /* 0x004fea0003800000 */
.L_x_3441:
[----:B------:R-:W-:Y:S05]  /*97d0*/  @!P2 BRA `(.L_x_3423) ;  /* 0x000000000004a947 */ /* 0x000fea0003800000 */
[----:B------:R-:W-:Y:S01]  /*97e0*/  BPT.TRAP 0x1 ;  /* 0x000000040000795c */ /* 0x000fe20000300000 */
.L_x_3423:
[----:B--2---:R-:W-:-:S04]  /*97f0*/  VIADD R3, R8, 0x30840 ;  /* 0x0003084008037836 */ /* 0x004fc80000000000 */
[----:B------:R-:W-:-:S04]  /*9800*/  IMAD R5, R2, 0x8, R3 ;  /* 0x0000000802057824 */ /* 0x000fc800078e0203 */
[----:B------:R-:W2:Y:S02]  /*9810*/  SYNCS.PHASECHK.TRANS64.TRYWAIT P0, [R5+URZ], R4 ;  /* 0x00000004050075a7 */ /* 0x000ea4000800017f */
[----:B--2---:R-:W-:Y:S05]  /*9820*/  @!P0 BRA `(.L_x_3424) ;  /* 0x00000004006c8947 */ /* 0x004fea0003800000 */
.L_x_3442:
[----:B------:R-:W-:-:S07]  /*9830*/  IMAD R3, R6, 0x8, R3 ;  /* 0x0000000806037824 */ /* 0x000fce00078e0203 */
.L_x_3425:
[----:B---3--:R3:W4:Y:S02]  /*9840*/  SYNCS.PHASECHK.TRANS64.TRYWAIT P0, [R3+URZ], R0 ;  /* 0x00000000030075a7 */ /* 0x008724000800017f */
[----:B----4-:R-:W-:Y:S05]  /*9850*/  @!P0 NANOSLEEP.SYNCS 0x989680 ;  /* 0x009896800000895d */ /* 0x010fea0003900000 */
[----:B------:R-:W4:Y:S02]  /*9860*/  @!P0 SYNCS.PHASECHK.TRANS64 P0, [R3+URZ], R0 ;  /* 0x00000000030085a7 */ /* 0x000f24000800007f */
[----:B----4-:R-:W-:Y:S05]  /*9870*/  @!P0 BRA `(.L_x_3425) ;  /* 0xfffffffc00f08947 */ /* 0x010fea000383ffff */
.L_x_3332:
[----:B------:R-:W-:Y:S05]  /*9880*/  BSYNC B6 ;  /* 0x0000000000067941 */ /* 0x000fea0003800000 */
.L_x_3324:
[----:B------:R-:W-:Y:S05]  /*9890*/  EXIT ;  /* 0x000000000000794d */ /* 0x000fea0003800000 */
.L_x_3342:
[----:B------:R-:W-:Y:S02]  /*98a0*/  IMAD.MOV.U32 R12, RZ, RZ, RZ ;  /* 0x000000ffff0c7224 */ /* 0x000fe400078e00ff */
[----:B------:R-:W-:Y:S02]  /*98b0*/  IMAD.MOV.U32 R11, RZ, RZ, 0x1f ;  /* 0x0000001fff0b7424 */ /* 0x000fe400078e00ff */
[----:B------:R-:W-:-:S07]  /*98c0*/  IMAD.MOV.U32 R15, RZ, RZ, -0x1 ;  /* 0xffffffffff0f7424 */ /* 0x000fce00078e00ff */
[----:B------:R-:W-:Y:S05]  /*98d0*/  WARPSYNC.COLLECTIVE R15, `(.L_x_3426) ;  /* 0x000000000f087348 */ /* 0x000fea0003c00000 */
[----:B------:R1:W2:Y:S02]  /*98e0*/  SHFL.IDX P6, R14, R13, R12, R11 ;  /* 0x0000000c0d0e7389 */ /* 0x0002a400000c000b */
[----:B-12---:R-:W-:Y:S01]  /*98f0*/  ENDCOLLECTIVE ;  /* 0x000000000000791b */ /* 0x006fe20003800000 */
.L_x_3426:
[----:B------:R-:W-:Y:S05]  /*9900*/  BRA `(.L_x_3427) ;  /* 0xffffff7c00cc7947 */ /* 0x000fea000383ffff */
.L_x_3344:
        /* <DEDUP_REMOVED lines=8> */
.L_x_3348:
[----:B---3--:R3:W4:Y:S02]  /*9990*/  SYNCS.PHASECHK.TRANS64.TRYWAIT P1, [R0+URZ+0x30810], R209 ;  /* 0x030810d1000075a7 */ /* 0x008724000802017f */
[----:B----4-:R-:W-:Y:S05]  /*99a0*/  @!P1 NANOSLEEP.SYNCS 0x989680 ;  /* 0x009896800000995d */ /* 0x010fea0003900000 */
[----:B------:R-:W4:Y:S02]  /*99b0*/  @!P1 SYNCS.PHASECHK.TRANS64 P1, [R0+URZ+0x30810], R209 ;  /* 0x030810d1000095a7 */ /* 0x000f24000802007f */
[----:B----4-:R-:W-:Y:S05]  /*99c0*/  @!P1 BRA `(.L_x_3348) ;  /* 0xfffffffc00f09947 */ /* 0x010fea000383ffff */
[----:B------:R-:W-:Y:S05]  /*99d0*/  BRA `(.L_x_3347) ;  /* 0xffffff8400b47947 */ /* 0x000fea000383ffff */
.L_x_3352:
[----:B------:R1:W1:Y:S02]  /*99e0*/  SYNCS.PHASECHK.TRANS64.TRYWAIT P1, [R0+URZ+0x30830], R209 ;  /* 0x030830d1000075a7 */ /* 0x000264000802017f */
[----:B-1----:R-:W-:Y:S05]  /*99f0*/  @!P1 NANOSLEEP.SYNCS 0x989680 ;  /* 0x009896800000995d */ /* 0x002fea0003900000 */
[----:B------:R-:W1:Y:S02]  /*9a00*/  @!P1 SYNCS.PHASECHK.TRANS64 P1, [R0+URZ+0x30830], R209 ;  /* 0x030830d1000095a7 */ /* 0x000e64000802007f */
[----:B-1----:R-:W-:Y:S05]  /*9a10*/  @!P1 BRA `(.L_x_3352) ;  /* 0xfffffffc00f09947 */ /* 0x002fea000383ffff */
[----:B------:R-:W-:Y:S05]  /*9a20*/  BRA `(.L_x_3351) ;  /* 0xffffff8c00d47947 */ /* 0x000fea000383ffff */
.L_x_3400:
[----:B-1----:R1:W2:Y:S02]  /*9a30*/  SYNCS.PHASECHK.TRANS64.TRYWAIT P0, [R15+URZ+0x30820], R2 ;  /* 0x030820020f0075a7 */ /* 0x0022a4000800017f */
[----:B--2---:R-:W-:Y:S05]  /*9a40*/  @!P0 NANOSLEEP.SYNCS 0x989680 ;  /* 0x009896800000895d */ /* 0x004fea0003900000 */
[----:B------:R-:W2:Y:S02]  /*9a50*/  @!P0 SYNCS.PHASECHK.TRANS64 P0, [R15+URZ+0x30820], R2 ;  /* 0x030820020f0085a7 */ /* 0x000ea4000800007f */
[----:B--2---:R-:W-:Y:S05]  /*9a60*/  @!P0 BRA `(.L_x_3400) ;  /* 0xfffffffc00f08947 */ /* 0x004fea000383ffff */
[----:B------:R-:W-:Y:S05]  /*9a70*/  BRA `(.L_x_3428) ;  /* 0xffffffe000307947 */ /* 0x000fea000383ffff */
.L_x_3404:
[----:B--2---:R2:W3:Y:S02]  /*9a80*/  SYNCS.PHASECHK.TRANS64.TRYWAIT P1, [R15+URZ+0x30840], R18 ;  /* 0x030840120f0075a7 */ /* 0x0044e4000802017f */
[----:B---3--:R-:W-:Y:S05]  /*9a90*/  @!P1 NANOSLEEP.SYNCS 0x989680 ;  /* 0x009896800000995d */ /* 0x008fea0003900000 */
[----:B------:R-:W3:Y:S02]  /*9aa0*/  @!P1 SYNCS.PHASECHK.TRANS64 P1, [R15+URZ+0x30840], R18 ;  /* 0x030840120f0095a7 */ /* 0x000ee4000802007f */
[----:B---3--:R-:W-:Y:S05]  /*9ab0*/  @!P1 BRA `(.L_x_3404) ;  /* 0xfffffffc00f09947 */ /* 0x008fea000383ffff */
[----:B------:R-:W-:Y:S05]  /*9ac0*/  BRA `(.L_x_3429) ;  /* 0xffffffe400d47947 */ /* 0x000fea000383ffff */
.L_x_3406:
[----:B-1----:R1:W3:Y:S02]  /*9ad0*/  SYNCS.PHASECHK.TRANS64.TRYWAIT P1, [R15+URZ+0x30828], R18 ;  /* 0x030828120f0075a7 */ /* 0x0022e4000802017f */
[----:B---3--:R-:W-:Y:S05]  /*9ae0*/  @!P1 NANOSLEEP.SYNCS 0x989680 ;  /* 0x009896800000995d */ /* 0x008fea0003900000 */
[----:B------:R-:W3:Y:S02]  /*9af0*/  @!P1 SYNCS.PHASECHK.TRANS64 P1, [R15+URZ+0x30828], R18 ;  /* 0x030828120f0095a7 */ /* 0x000ee4000802007f */
[----:B---3--:R-:W-:Y:S05]  /*9b00*/  @!P1 BRA `(.L_x_3406) ;  /* 0xfffffffc00f09947 */ /* 0x008fea000383ffff */
[----:B------:R-:W-:Y:S05]  /*9b10*/  BRA `(.L_x_3430) ;  /* 0xffffffe800747947 */ /* 0x000fea000383ffff */
.L_x_3408:
[----:B---3--:R3:W4:Y:S02]  /*9b20*/  SYNCS.PHASECHK.TRANS64.TRYWAIT P1, [R15+URZ+0x30848], R18 ;  /* 0x030848120f0075a7 */ /* 0x008724000802017f */
[----:B----4-:R-:W-:Y:S05]  /*9b30*/  @!P1 NANOSLEEP.SYNCS 0x989680 ;  /* 0x009896800000995d */ /* 0x010fea0003900000 */
[----:B------:R-:W4:Y:S02]  /*9b40*/  @!P1 SYNCS.PHASECHK.TRANS64 P1, [R15+URZ+0x30848], R18 ;  /* 0x030848120f0095a7 */ /* 0x000f24000802007f */
[----:B----4-:R-:W-:Y:S05]  /*9b50*/  @!P1 BRA `(.L_x_3408) ;  /* 0xfffffffc00f09947 */ /* 0x010fea000383ffff */
[----:B------:R-:W-:Y:S05]  /*9b60*/  BRA `(.L_x_3431) ;  /* 0xffffffec00147947 */ /* 0x000fea000383ffff */
.L_x_3410:
[----:B------:R-:W-:-:S07]  /*9b70*/  SHF.L.U32 R4, R10, 0x1f, RZ ;  /* 0x0000001f0a047819 */ /* 0x000fce00000006ff */
.L_x_3432:
[----:B----4-:R4:W1:Y:S02]  /*9b80*/  SYNCS.PHASECHK.TRANS64.TRYWAIT P1, [R15+URZ+0x30820], R4 ;  /* 0x030820040f0075a7 */ /* 0x010864000802017f */
[----:B-1----:R-:W-:Y:S05]  /*9b90*/  @!P1 NANOSLEEP.SYNCS 0x989680 ;  /* 0x009896800000995d */ /* 0x002fea0003900000 */
[----:B------:R-:W1:Y:S02]  /*9ba0*/  @!P1 SYNCS.PHASECHK.TRANS64 P1, [R15+URZ+0x30820], R4 ;  /* 0x030820040f0095a7 */ /* 0x000e64000802007f */
[----:B-1----:R-:W-:Y:S05]  /*9bb0*/  @!P1 BRA `(.L_x_3432) ;  /* 0xfffffffc00f09947 */ /* 0x002fea000383ffff */
[----:B------:R-:W-:Y:S05]  /*9bc0*/  BRA `(.L_x_3433) ;  /* 0xffffffec00987947 */ /* 0x000fea000383ffff */
.L_x_3413:
[----:B----4-:R4:W1:Y:S02]  /*9bd0*/  SYNCS.PHASECHK.TRANS64.TRYWAIT P1, [R15+URZ+0x30840], R12 ;  /* 0x0308400c0f0075a7 */ /* 0x010864000802017f */
[----:B-1----:R-:W-:Y:S05]  /*9be0*/  @!P1 NANOSLEEP.SYNCS 0x989680 ;  /* 0x009896800000995d */ /* 0x002fea0003900000 */
[----:B------:R-:W1:Y:S02]  /*9bf0*/  @!P1 SYNCS.PHASECHK.TRANS64 P1, [R15+URZ+0x30840], R12 ;  /* 0x0308400c0f0095a7 */ /* 0x000e64000802007f */
[----:B-1----:R-:W-:Y:S05]  /*9c00*/  @!P1 BRA `(.L_x_3413) ;  /* 0xfffffffc00f09947 */ /* 0x002fea000383ffff */
[----:B------:R-:W-:Y:S05]  /*9c10*/  BRA `(.L_x_3434) ;  /* 0xfffffff000547947 */ /* 0x000fea000383ffff */
.L_x_3415:
[----:B-1----:R1:W2:Y:S02]  /*9c20*/  SYNCS.PHASECHK.TRANS64.TRYWAIT P1, [R15+URZ+0x30828], R12 ;  /* 0x0308280c0f0075a7 */ /* 0x0022a4000802017f */
[----:B--2---:R-:W-:Y:S05]  /*9c30*/  @!P1 NANOSLEEP.SYNCS 0x989680 ;  /* 0x009896800000995d */ /* 0x004fea0003900000 */
[----:B------:R-:W2:Y:S02]  /*9c40*/  @!P1 SYNCS.PHASECHK.TRANS64 P1, [R15+URZ+0x30828], R12 ;  /* 0x0308280c0f0095a7 */ /* 0x000ea4000802007f */
[----:B--2---:R-:W-:Y:S05]  /*9c50*/  @!P1 BRA `(.L_x_3415) ;  /* 0xfffffffc00f09947 */ /* 0x004fea000383ffff */
[----:B------:R-:W-:Y:S05]  /*9c60*/  BRA `(.L_x_3435) ;  /* 0xfffffff000e87947 */ /* 0x000fea000383ffff */
.L_x_3417:
[----:B------:R1:W1:Y:S02]  /*9c70*/  SYNCS.PHASECHK.TRANS64.TRYWAIT P0, [R3+URZ+0x30840], R0 ;  /* 0x03084000030075a7 */ /* 0x000264000800017f */
[----:B-1----:R-:W-:Y:S05]  /*9c80*/  @!P0 NANOSLEEP.SYNCS 0x989680 ;  /* 0x009896800000895d */ /* 0x002fea0003900000 */
[----:B------:R-:W1:Y:S02]  /*9c90*/  @!P0 SYNCS.PHASECHK.TRANS64 P0, [R3+URZ+0x30840], R0 ;  /* 0x03084000030085a7 */ /* 0x000e64000800007f */
[----:B-1----:R-:W-:Y:S05]  /*9ca0*/  @!P0 BRA `(.L_x_3417) ;  /* 0xfffffffc00f08947 */ /* 0x002fea000383ffff */
[----:B------:R-:W-:Y:S05]  /*9cb0*/  BRA `(.L_x_3436) ;  /* 0xfffffff400987947 */ /* 0x000fea000383ffff */
.L_x_3419:
[----:B------:R-:W-:Y:S01]  /*9cc0*/  BSSY B0, `(.L_x_3437) ;  /* 0x0000006000007945 */ /* 0x000fe20003800000 */
[----:B------:R-:W-:-:S07]  /*9cd0*/  IMAD.MOV.U32 R15, RZ, RZ, -0x1 ;  /* 0xffffffffff0f7424 */ /* 0x000fce00078e00ff */
[----:B------:R-:W-:Y:S05]  /*9ce0*/  WARPSYNC.COLLECTIVE R15, `(.L_x_3438) ;  /* 0x000000000f0c7348 */ /* 0x000fea0003c00000 */
[----:B------:R-:W-:Y:S02]  /*9cf0*/  ELECT P6, UR62, PT ;  /* 0x00000000003e782f */ /* 0x000fe400038c0000 */
[----:B------:R-:W-:Y:S01]  /*9d00*/  MOV R14, UR62 ;  /* 0x0000003e000e7c02 */ /* 0x000fe20008000f00 */
[----:B------:R-:W-:Y:S10]  /*9d10*/  ENDCOLLECTIVE ;  /* 0x000000000000791b */ /* 0x000ff40003800000 */
.L_x_3438:
[----:B------:R-:W-:Y:S05]  /*9d20*/  BSYNC B0 ;  /* 0x0000000000007941 */ /* 0x000fea0003800000 */
.L_x_3437:
[----:B------:R-:W-:Y:S05]  /*9d30*/  BRA `(.L_x_3439) ;  /* 0xfffffff800487947 */ /* 0x000fea000383ffff */
.L_x_3421:
[----:B-1----:R1:W2:Y:S02]  /*9d40*/  SYNCS.PHASECHK.TRANS64.TRYWAIT P0, [R7+URZ], R4 ;  /* 0x00000004070075a7 */ /* 0x0022a4000800017f */
[----:B--2---:R-:W-:Y:S05]  /*9d50*/  @!P0 NANOSLEEP.SYNCS 0x989680 ;  /* 0x009896800000895d */ /* 0x004fea0003900000 */
[----:B------:R-:W2:Y:S02]  /*9d60*/  @!P0 SYNCS.PHASECHK.TRANS64 P0, [R7+URZ], R4 ;  /* 0x00000004070085a7 */ /* 0x000ea4000800007f */
[----:B--2---:R-:W-:Y:S05]  /*9d70*/  @!P0 BRA `(.L_x_3421) ;  /* 0xfffffffc00f08947 */ /* 0x004fea000383ffff */
[----:B------:R-:W-:Y:S05]  /*9d80*/  BRA `(.L_x_3440) ;  /* 0xfffffff800887947 */ /* 0x000fea000383ffff */
.L_x_3422:
[----:B--2---:R2:W3:Y:S02]  /*9d90*/  SYNCS.PHASECHK.TRANS64.TRYWAIT P0, [R3+URZ], R0 ;  /* 0x00000000030075a7 */ /* 0x0044e4000800017f */
[----:B---3--:R-:W-:Y:S05]  /*9da0*/  @!P0 NANOSLEEP.SYNCS 0x989680 ;  /* 0x009896800000895d */ /* 0x008fea0003900000 */
[----:B------:R-:W3:Y:S02]  /*9db0*/  @!P0 SYNCS.PHASECHK.TRANS64 P0, [R3+URZ], R0 ;  /* 0x00000000030085a7 */ /* 0x000ee4000800007f */
[----:B---3--:R-:W-:Y:S05]  /*9dc0*/  @!P0 BRA `(.L_x_3422) ;  /* 0xfffffffc00f08947 */ /* 0x008fea000383ffff */
[----:B------:R-:W-:Y:S05]  /*9dd0*/  BRA `(.L_x_3441) ;  /* 0xfffffff8007c7947 */ /* 0x000fea000383ffff */
.L_x_3424:
[----:B--2---:R2:W3:Y:S02]  /*9de0*/  SYNCS.PHASECHK.TRANS64.TRYWAIT P0, [R5+URZ], R4 ;  /* 0x00000004050075a7 */ /* 0x0044e4000800017f */
[----:B---3--:R-:W-:Y:S05]  /*9df0*/  @!P0 NANOSLEEP.SYNCS 0x989680 ;  /* 0x009896800000895d */ /* 0x008fea0003900000 */
[----:B------:R-:W3:Y:S02]  /*9e00*/  @!P0 SYNCS.PHASECHK.TRANS64 P0, [R5+URZ], R4 ;  /* 0x00000004050085a7 */ /* 0x000ee4000800007f */
[----:B---3--:R-:W-:Y:S05]  /*9e10*/  @!P0 BRA `(.L_x_3424) ;  /* 0xfffffffc00f08947 */ /* 0x008fea000383ffff */
[----:B------:R-:W-:Y:S05]  /*9e20*/  BRA `(.L_x_3442) ;  /* 0xfffffff800807947 */ /* 0x000fea000383ffff */
.L_x_3443:
        /* <DEDUP_REMOVED lines=13> */
.L_x_3676:


//--------------------- .text._ZN7cutlass13device_kernelIN5flash32FlashAttnBwdPostprocessConvertdQIN4cute5tupleIJNS3_1CILi128EEES6_EEENS_10bfloat16_tEfNS_4arch4Sm90ELi256ENS3_8TiledMMAINS3_8MMA_AtomIJNS3_4SM904GMMA28MMA_64x128x16_F32BF16BF16_RSILNSE_5MajorE0ELSG_1ELNSE_7ScaleInE1ELSH_1EEEEEENS3_6LayoutINS4_IJNS5_ILi2EEENS5_ILi1EEESM_EEENS4_IJSM_NS5_ILi0EEESO_EEEEENS4_IJNS3_10UnderscoreESR_SR_EEEEELb0EEEEEvNT_6ParamsE --------------------------
	.section	.text._ZN7cutlass13device_kernelIN5flash32FlashAttnBwdPostprocessConvertdQIN4cute5tupleIJNS3_1CILi128EEES6_EEENS_10bfloat16_tEfNS_4arch4Sm90ELi256ENS3_8TiledMMAINS3_8MMA_AtomIJNS3_4SM904GMMA28MMA_64x128x16_F32BF16BF16_RSILNSE_5MajorE0ELSG_1ELNSE_7ScaleInE1ELSH_1EEEEEENS3_6LayoutINS4_IJNS5_ILi2EEENS5_ILi1EEESM_EEENS4_IJSM_NS5_ILi0EEESO_EEEEENS4_IJNS3_10UnderscoreESR_SR_EEEEELb0EEEEEvNT_6ParamsE,"ax",@progbits
	.align	128
.text._ZN7cutlass13device_kernelIN5flash32FlashAttnBwdPostprocessConvertdQIN4cute5tupleIJNS3_1CILi128EEES6_EEENS_10bfloat16_tEfNS_4arch4Sm90ELi256ENS3_8TiledMMAINS3_8MMA_AtomIJNS3_4SM904GMMA28MMA_64x128x16_F32BF16BF16_RSILNSE_5MajorE0ELSG_1ELNSE_7ScaleInE1ELSH_1EEEEEENS3_6LayoutINS4_IJNS5_ILi2EEENS5_ILi1EEESM_EEENS4_IJSM_NS5_ILi0EEESO_EEEEENS4_IJNS3_10UnderscoreESR_SR_EEEEELb0EEEEEvNT_6ParamsE:
        .type           _ZN7cutlass13device_kernelIN5flash32FlashAttnBwdPostprocessConvertdQIN4cute5tupleIJNS3_1CILi128EEES6_EEENS_10bfloat16_tEfNS_4arch4Sm90ELi256ENS3_8TiledMMAINS3_8MMA_AtomIJNS3_4SM904GMMA28MMA_64x128x16_F32BF16BF16_RSILNSE_5MajorE0ELSG_1ELNSE_7ScaleInE1ELSH_1EEEEEENS3_6LayoutINS4_IJNS5_ILi2EEENS5_ILi1EEESM_EEENS4_IJSM_NS5_ILi0EEESO_EEEEENS4_IJNS3_10UnderscoreESR_SR_EEEEELb0EEEEEvNT_6ParamsE,@function
        .size           _ZN7cutlass13device_kernelIN5flash32FlashAttnBwdPostprocessConvertdQIN4cute5tupleIJNS3_1CILi128EEES6_EEENS_10bfloat16_tEfNS_4arch4Sm90ELi256ENS3_8TiledMMAINS3_8MMA_AtomIJNS3_4SM904GMMA28MMA_64x128x16_F32BF16BF16_RSILNSE_5MajorE0ELSG_1ELNSE_7ScaleInE1ELSH_1EEEEEENS3_6LayoutINS4_IJNS5_ILi2EEENS5_ILi1EEESM_EEENS4_IJSM_NS5_ILi0EEESO_EEEEENS4_IJNS3_10UnderscoreESR_SR_EEEEELb0EEEEEvNT_6ParamsE,(.L_x_3677 - _ZN7cutlass13device_kernelIN5flash32FlashAttnBwdPostprocessConvertdQIN4cute5tupleIJNS3_1CILi128EEES6_EEENS_10bfloat16_tEfNS_4arch4Sm90ELi256ENS3_8TiledMMAINS3_8MMA_AtomIJNS3_4SM904GMMA28MMA_64x128x16_F32BF16BF16_RSILNSE_5MajorE0ELSG_1ELNSE_7ScaleInE1ELSH_1EEEEEENS3_6LayoutINS4_IJNS5_ILi2EEENS5_ILi1EEESM_EEENS4_IJSM_NS5_ILi0EEESO_EEEEENS4_IJNS3_10UnderscoreESR_SR_EEEEELb0EEEEEvNT_6ParamsE)
        .other          _ZN7cutlass13device_kernelIN5flash32FlashAttnBwdPostprocessConvertdQIN4cute5tupleIJNS3_1CILi128EEES6_EEENS_10bfloat16_tEfNS_4arch4Sm90ELi256ENS3_8TiledMMAINS3_8MMA_AtomIJNS3_4SM904GMMA28MMA_64x128x16_F32BF16BF16_RSILNSE_5MajorE0ELSG_1ELNSE_7ScaleInE1ELSH_1EEEEEENS3_6LayoutINS4_IJNS5_ILi2EEENS5_ILi1EEESM_EEENS4_IJSM_NS5_ILi0EEESO_EEEEENS4_IJNS3_10UnderscoreESR_SR_EEEEELb0EEEEEvNT_6ParamsE,@"STO_CUDA_ENTRY STV_DEFAULT"
_ZN7cutlass13device_kernelIN5flash32FlashAttnBwdPostprocessConvertdQIN4cute5tupleIJNS3_1CILi128EEES6_EEENS_10bfloat16_tEfNS_4arch4Sm90ELi256ENS3_8TiledMMAINS3_8MMA_AtomIJNS3_4SM904GMMA28MMA_64x128x16_F32BF16BF16_RSILNSE_5MajorE0ELSG_1ELNSE_7ScaleInE1ELSH_1EEEEEENS3_6LayoutINS4_IJNS5_ILi2EEENS5_ILi1EEESM_EEENS4_IJSM_NS5_ILi0EEESO_EEEEENS4_IJNS3_10UnderscoreESR_SR_EEEEELb0EEEEEvNT_6ParamsE:
[----:B------:R-:W-:Y:S08]  /*0000*/  LDC R1, c[0x0][0x28] ;  /* 0x00000a00ff017b82 */ /* 0x000ff00000000800 */
[----:B------:R-:W0:Y:S01]  /*0010*/  LDC.64 R4, c[0x0][0x278] ;  /* 0x00009e00ff047b82 */ /* 0x000e220000000a00 */
[----:B------:R-:W1:Y:S01]  /*0020*/  S2R R15, SR_CTAID.Z ;  /* 0x00000000000f7919 */ /* 0x000e620000002700 */
[----:B------:R-:W-:-:S06]  /*0030*/  ULDC.64 UR8, c[0x0][0x208] ;  /* 0x0000820000087ab9 */ /* 0x000fcc0000000a00 */
[----:B------:R-:W2:Y:S08]  /*0040*/  LDC.64 R10, c[0x0][0x270] ;  /* 0x00009c00ff0a7b82 */ /* 0x000eb00000000a00 */
[----:B------:R-:W1:Y:S01]  /*0050*/  LDC.64 R2, c[0x0][0x270] ;  /* 0x00009c00ff027b82 */ /* 0x000e620000000a00 */
[----:B0-----:R-:W-:-:S04]  /*0060*/  ISETP.NE.U32.AND P2, PT, R4, RZ, PT ;  /* 0x000000ff0400720c */ /* 0x001fc80003f45070 */
[----:B------:R-:W-:Y:S02]  /*0070*/  ISETP.NE.AND.EX P2, PT, R5, RZ, PT, P2 ;  /* 0x000000ff0500720c */ /* 0x000fe40003f45320 */
[----:B--2---:R-:W-:-:S04]  /*0080*/  ISETP.NE.U32.AND P1, PT, R10, RZ, PT ;  /* 0x000000ff0a00720c */ /* 0x004fc80003f25070 */
[----:B------:R-:W-:Y:S01]  /*0090*/  ISETP.NE.AND.EX P1, PT, R11, RZ, PT, P1 ;  /* 0x000000ff0b00720c */ /* 0x000fe20003f25310 */
[----:B------:R-:W-:Y:S01]  /*00a0*/  ULDC UR4, c[0x0][0x240] ;  /* 0x0000900000047ab9 */ /* 0x000fe20000000800 */
[----:B-1----:R-:W-:-:S05]  /*00b0*/  IMAD.WIDE R2, R15, 0x4, R2 ;  /* 0x000000040f027825 */ /* 0x002fca00078e0202 */
[----:B------:R-:W0:Y:S01]  /*00c0*/  @P2 LDC.64 R4, c[0x0][0x278] ;  /* 0x00009e00ff042b82 */ /* 0x000e220000000a00 */
[----:B------:R-:W-:-:S05]  /*00d0*/  IMAD.U32 R0, RZ, RZ, UR4 ;  /* 0x00000004ff007e24 */ /* 0x000fca000f8e00ff */
[----:B------:R1:W5:Y:S01]  /*00e0*/  @P1 LDG.E R9, desc[UR8][R2.64] ;  /* 0x0000000802091981 */ /* 0x000362000c1e1900 */
[----:B0-----:R-:W-:-:S05]  /*00f0*/  @P2 IMAD.WIDE R4, R15, 0x4, R4 ;  /* 0x000000040f042825 */ /* 0x001fca00078e0204 */
[----:B------:R1:W5:Y:S01]  /*0100*/  @P2 LDG.E R0, desc[UR8][R4.64] ;  /* 0x0000000804002981 */ /* 0x000362000c1e1900 */
[----:B------:R-:W-:Y:S01]  /*0110*/  ISETP.NE.U32.AND P0, PT, R10, RZ, PT ;  /* 0x000000ff0a00720c */ /* 0x000fe20003f05070 */
[----:B------:R-:W0:Y:S03]  /*0120*/  S2R R6, SR_CTAID.X ;  /* 0x0000000000067919 */ /* 0x000e260000002500 */
[----:B------:R-:W-:Y:S01]  /*0130*/  ISETP.NE.AND.EX P0, PT, R11, RZ, PT, P0 ;  /* 0x000000ff0b00720c */ /* 0x000fe20003f05300 */
[----:B0-----:R-:W-:Y:S01]  /*0140*/  IMAD.SHL.U32 R11, R6, 0x80, RZ ;  /* 0x00000080060b7824 */ /* 0x001fe200078e00ff */
[----:B-1----:R-:W-:Y:S11]  /*0150*/  @P2 BRA `(.L_x_3444) ;  /* 0x0000000000102947 */ /* 0x002ff60003800000 */
[----:B------:R-:W-:Y:S05]  /*0160*/  @!P1 BRA `(.L_x_3444) ;  /* 0x00000000000c9947 */ /* 0x000fea0003800000 */
[----:B------:R-:W2:Y:S04]  /*0170*/  LDG.E R5, desc[UR8][R2.64] ;  /* 0x0000000802057981 */ /* 0x000ea8000c1e1900 */
[----:B-----5:R-:W2:Y:S02]  /*0180*/  LDG.E R0, desc[UR8][R2.64+0x4] ;  /* 0x0000040802007981 */ /* 0x020ea4000c1e1900 */
[----:B--2---:R-:W-:-:S07]  /*0190*/  IADD3 R0, -R5, R0, RZ ;  /* 0x0000000005007210 */ /* 0x004fce0007ffe1ff */
.L_x_3444:
[----:B-----5:R-:W-:-:S13]  /*01a0*/  ISETP.LE.AND P2, PT, R0, R11, PT ;  /* 0x0000000b0000720c */ /* 0x020fda0003f43270 */
[----:B------:R-:W-:Y:S05]  /*01b0*/  @P0 EXIT P2 ;  /* 0x000000000000094d */ /* 0x000fea0001000000 */
[----:B------:R-:W0:Y:S01]  /*01c0*/  S2R R10, SR_CTAID.Y ;  /* 0x00000000000a7919 */ /* 0x000e220000002600 */
[C---:B------:R-:W-:Y:S01]  /*01d0*/  @P1 IMAD R2, R15.reuse, 0x80, R9 ;  /* 0x000000800f021824 */ /* 0x040fe200078e0209 */
[----:B------:R-:W1:Y:S01]  /*01e0*/  LDC.64 R18, c[0x0][0x228] ;  /* 0x00008a00ff127b82 */ /* 0x000e620000000a00 */
[----:B------:R-:W-:Y:S01]  /*01f0*/  SHF.L.U32 R13, R6, 0xe, RZ ;  /* 0x0000000e060d7819 */ /* 0x000fe200000006ff */
[----:B------:R-:W2:Y:S01]  /*0200*/  S2R R17, SR_TID.X ;  /* 0x0000000000117919 */ /* 0x000ea20000002100 */
[----:B------:R-:W-:Y:S01]  /*0210*/  SEL R8, R15, RZ, !P0 ;  /* 0x000000ff0f087207 */ /* 0x000fe20004000000 */
[----:B------:R-:W-:Y:S01]  /*0220*/  BSSY B0, `(.L_x_3445) ;  /* 0x0000031000007945 */ /* 0x000fe20003800000 */
[----:B------:R-:W-:Y:S01]  /*0230*/  @P1 SHF.R.S32.HI R3, RZ, 0x1f, R2 ;  /* 0x0000001fff031819 */ /* 0x000fe20000011402 */
[----:B------:R-:W3:Y:S02]  /*0240*/  S2R R12, SR_CgaCtaId ;  /* 0x00000000000c7919 */ /* 0x000ee40000008800 */
[----:B------:R-:W4:Y:S01]  /*0250*/  LDC.64 R20, c[0x0][0x230] ;  /* 0x00008c00ff147b82 */ /* 0x000f220000000a00 */
[----:B------:R-:W-:-:S05]  /*0260*/  @P1 LEA.HI R3, R3, R2, RZ, 0x7 ;  /* 0x0000000203031211 */ /* 0x000fca00078f38ff */
[----:B------:R-:W-:Y:S02]  /*0270*/  @P1 IMAD.SHL.U32 R3, R3, 0x80, RZ ;  /* 0x0000008003031824 */ /* 0x000fe400078e00ff */
[----:B------:R-:W5:Y:S03]  /*0280*/  LDC.64 R22, c[0x0][0x210] ;  /* 0x00008400ff167b82 */ /* 0x000f660000000a00 */
[----:B------:R-:W-:Y:S02]  /*0290*/  @P1 LOP3.LUT R5, R3, 0xffffc000, RZ, 0xc0, !PT ;  /* 0xffffc00003051812 */ /* 0x000fe400078ec0ff */
[----:B------:R-:W-:Y:S02]  /*02a0*/  CS2R R2, SRZ ;  /* 0x0000000000027805 */ /* 0x000fe4000001ff00 */
[--C-:B------:R-:W-:Y:S01]  /*02b0*/  @P1 SHF.R.S32.HI R3, RZ, 0x1f, R5.reuse ;  /* 0x0000001fff031819 */ /* 0x100fe20000011405 */
[----:B------:R-:W-:Y:S01]  /*02c0*/  @P1 IMAD.MOV.U32 R2, RZ, RZ, R5 ;  /* 0x000000ffff021224 */ /* 0x000fe200078e0005 */
[----:B------:R-:W-:-:S04]  /*02d0*/  SHF.R.S32.HI R5, RZ, 0x1f, R15 ;  /* 0x0000001fff057819 */ /* 0x000fc8000001140f */
[C---:B------:R-:W-:Y:S02]  /*02e0*/  IADD3 R2, P2, R13.reuse, R2, RZ ;  /* 0x000000020d027210 */ /* 0x040fe40007f5e0ff */
[----:B0-----:R-:W-:Y:S02]  /*02f0*/  SHF.R.S32.HI R7, RZ, 0x1f, R10 ;  /* 0x0000001fff077819 */ /* 0x001fe4000001140a */
[----:B------:R-:W-:Y:S02]  /*0300*/  LEA.HI.X.SX32 R3, R13, R3, 0x1, P2 ;  /* 0x000000030d037211 */ /* 0x000fe400010f0eff */
[----:B------:R-:W-:Y:S01]  /*0310*/  SEL R5, R5, RZ, !P0 ;  /* 0x000000ff05057207 */ /* 0x000fe20004000000 */
[-C--:B-1----:R-:W-:Y:S01]  /*0320*/  IMAD R4, R7, R18.reuse, RZ ;  /* 0x0000001207047224 */ /* 0x082fe200078e02ff */
[----:B--2---:R-:W-:Y:S01]  /*0330*/  ISETP.NE.AND P0, PT, R17, RZ, PT ;  /* 0x000000ff1100720c */ /* 0x004fe20003f05270 */
[----:B------:R-:W-:-:S04]  /*0340*/  IMAD.WIDE.U32 R2, R10, R18, R2 ;  /* 0x000000120a027225 */ /* 0x000fc800078e0002 */
[----:B------:R-:W-:Y:S02]  /*0350*/  IMAD R13, R10, R19, R4 ;  /* 0x000000130a0d7224 */ /* 0x000fe400078e0204 */
[-C--:B----4-:R-:W-:Y:S02]  /*0360*/  IMAD R4, R5, R20.reuse, RZ ;  /* 0x0000001405047224 */ /* 0x090fe400078e02ff */
[----:B------:R-:W-:Y:S02]  /*0370*/  IMAD.IADD R3, R3, 0x1, R13 ;  /* 0x0000000103037824 */ /* 0x000fe400078e020d */
[C---:B------:R-:W-:Y:S02]  /*0380*/  IMAD R13, R8.reuse, R21, R4 ;  /* 0x00000015080d7224 */ /* 0x040fe400078e0204 */
[----:B------:R-:W-:-:S05]  /*0390*/  IMAD.WIDE.U32 R2, R8, R20, R2 ;  /* 0x0000001408027225 */ /* 0x000fca00078e0002 */
[----:B------:R-:W-:Y:S02]  /*03a0*/  IADD3 R3, R3, R13, RZ ;  /* 0x0000000d03037210 */ /* 0x000fe40007ffe0ff */
[----:B-----5:R-:W-:-:S04]  /*03b0*/  LEA R22, P2, R2, R22, 0x2 ;  /* 0x0000001602167211 */ /* 0x020fc800078410ff */
[----:B------:R-:W-:Y:S01]  /*03c0*/  LEA.HI.X R3, R2, R23, R3, 0x2, P2 ;  /* 0x0000001702037211 */ /* 0x000fe200010f1403 */
[----:B---3--:R-:W-:Y:S08]  /*03d0*/  @P0 BRA `(.L_x_3446) ;  /* 0x0000000000540947 */ /* 0x008ff00003800000 */
[----:B------:R-:W0:Y:S01]  /*03e0*/  S2UR UR7, SR_CgaCtaId ;  /* 0x00000000000779c3 */ /* 0x000e220000008800 */
[----:B------:R-:W-:Y:S01]  /*03f0*/  UMOV UR6, 0x400 ;  /* 0x0000040000067882 */ /* 0x000fe20000000000 */
[----:B------:R-:W-:Y:S01]  /*0400*/  UMOV UR4, 0x1 ;  /* 0x0000000100047882 */ /* 0x000fe20000000000 */
[----:B------:R-:W-:Y:S01]  /*0410*/  IMAD.MOV.U32 R2, RZ, RZ, 0x10000 ;  /* 0x00010000ff027424 */ /* 0x000fe200078e00ff */
[----:B------:R-:W-:-:S04]  /*0420*/  UIADD3 UR4, -UR4, 0x100000, URZ ;  /* 0x0010000004047890 */ /* 0x000fc8000fffe13f */
[----:B------:R-:W-:Y:S02]  /*0430*/  USHF.L.U32 UR5, UR4, 0xb, URZ ;  /* 0x0000000b04057899 */ /* 0x000fe4000800063f */
[----:B------:R-:W-:Y:S01]  /*0440*/  USHF.L.U32 UR4, UR4, 0x1, URZ ;  /* 0x0000000104047899 */ /* 0x000fe2000800063f */
[----:B------:R-:W-:Y:S01]  /*0450*/  PLOP3.LUT P0, PT, PT, PT, PT, 0x80, 0x0 ;  /* 0x000000000000781c */ /* 0x000fe20003f0f070 */
[----:B------:R-:W-:Y:S01]  /*0460*/  UMOV UR10, 0x1000 ;  /* 0x00001000000a7882 */ /* 0x000fe20000000000 */
[----:B0-----:R-:W-:-:S04]  /*0470*/  ULEA UR6, UR7, UR6, 0x18 ;  /* 0x0000000607067291 */ /* 0x001fc8000f8ec03f */
[----:B------:R-:W-:Y:S01]  /*0480*/  UIADD3 UR7, UR6, 0x18000, URZ ;  /* 0x0001800006077890 */ /* 0x000fe2000fffe03f */
[----:B------:R-:W0:Y:S07]  /*0490*/  FENCE.VIEW.ASYNC.S ;  /* 0x00000000000073c6 */ /* 0x000e2e0000000000 */
[----:B0-----:R0:W1:Y:S02]  /*04a0*/  SYNCS.EXCH.64 URZ, [UR6+0x18000], UR4 ;  /* 0x01800004063f75b2 */ /* 0x0010640008000100 */
[----:B0-----:R-:W-:-:S02]  /*04b0*/  R2UR UR4, R22 ;  /* 0x00000000160472ca */ /* 0x001fc400000e0000 */
[----:B------:R-:W-:Y:S01]  /*04c0*/  R2UR UR5, R3 ;  /* 0x00000000030572ca */ /* 0x000fe200000e0000 */
[----:B-1----:R0:W-:-:S14]  /*04d0*/  SYNCS.ARRIVE.TRANS64 RZ, [UR6+0x18000], R2 ;  /* 0x01800002ffff79a7 */ /* 0x0021dc0008000006 */
.L_x_3447:
[----:B------:R-:W-:Y:S01]  /*04e0*/  @P0 ELECT P2, URZ, PT ;  /* 0x00000000003f082f */ /* 0x000fe20003840000 */
[----:B------:R1:W-:-:S12]  /*04f0*/  UBLKCP.S.G [UR6], [UR4], UR10 ;  /* 0x00000006040073ba */ /* 0x0003d8000800020a */
[----:B------:R-:W-:Y:S02]  /*0500*/  @P2 PLOP3.LUT P0, PT, P2, PT, PT, 0x8, 0x0 ;  /* 0x000000000000281c */ /* 0x000fe4000170e170 */
[----:B------:R-:W-:-:S11]  /*0510*/  PLOP3.LUT P2, PT, PT, PT, PT, 0x8, 0x0 ;  /* 0x000000000000781c */ /* 0x000fd60003f4e170 */
[----:B-1----:R-:W-:Y:S05]  /*0520*/  @P0 BRA.U.ANY `(.L_x_3447) ;  /* 0xfffffffd00ec0947 */ /* 0x002fea000393ffff */
.L_x_3446:
[----:B------:R-:W-:Y:S05]  /*0530*/  BSYNC B0 ;  /* 0x0000000000007941 */ /* 0x000fea0003800000 */
.L_x_3445:
[----:B------:R-:W-:Y:S01]  /*0540*/  BAR.SYNC.DEFER_BLOCKING 0x0 ;  /* 0x0000000000007b1d */ /* 0x000fe20000010000 */
[----:B------:R-:W-:Y:S02]  /*0550*/  MOV R57, 0x400 ;  /* 0x0000040000397802 */ /* 0x000fe40000000f00 */
[----:B------:R-:W-:Y:S02]  /*0560*/  CS2R R78, SRZ ;  /* 0x00000000004e7805 */ /* 0x000fe4000001ff00 */
[----:B0-----:R-:W-:Y:S01]  /*0570*/  SHF.L.U32 R2, RZ, 0x1f, RZ ;  /* 0x0000001fff027819 */ /* 0x001fe200000006ff */
[--C-:B------:R-:W-:Y:S01]  /*0580*/  @P1 IMAD.MOV.U32 R78, RZ, RZ, R9.reuse ;  /* 0x000000ffff4e1224 */ /* 0x100fe200078e0009 */
[----:B------:R-:W-:Y:S02]  /*0590*/  LEA R57, R12, R57, 0x18 ;  /* 0x000000390c397211 */ /* 0x000fe400078ec0ff */
[----:B------:R-:W-:-:S07]  /*05a0*/  @P1 SHF.R.S32.HI R79, RZ, 0x1f, R9 ;  /* 0x0000001fff4f1819 */ /* 0x000fce0000011409 */
.L_x_3448:
[----:B0-----:R0:W1:Y:S02]  /*05b0*/  SYNCS.PHASECHK.TRANS64.TRYWAIT P0, [R57+URZ+0x18000], R2 ;  /* 0x01800002390075a7 */ /* 0x001064000800017f */
[----:B-1----:R-:W-:Y:S05]  /*05c0*/  @!P0 NANOSLEEP.SYNCS 0x989680 ;  /* 0x009896800000895d */ /* 0x002fea0003900000 */
[----:B------:R-:W1:Y:S02]  /*05d0*/  @!P0 SYNCS.PHASECHK.TRANS64 P0, [R57+URZ+0x18000], R2 ;  /* 0x01800002390085a7 */ /* 0x000e64000800007f */
[----:B-1----:R-:W-:Y:S05]  /*05e0*/  @!P0 BRA `(.L_x_3448) ;  /* 0xfffffffc00f08947 */ /* 0x002fea000383ffff */
[----:B0-----:R-:W-:Y:S01]  /*05f0*/  SHF.R.S32.HI R2, RZ, 0x1f, R17 ;  /* 0x0000001fff027819 */ /* 0x001fe20000011411 */
[----:B------:R-:W-:Y:S01]  /*0600*/  ULDC UR4, c[0x0][0x268] ;  /* 0x00009a0000047ab9 */ /* 0x000fe20000000800 */
[----:B------:R-:W-:Y:S01]  /*0610*/  VIADDMNMX R0, R0, -R11, 0x80, PT ;  /* 0x0000008000007446 */ /* 0x000fe2000380090b */
[----:B------:R-:W-:Y:S01]  /*0620*/  ULDC.64 UR6, c[0x0][0x258] ;  /* 0x0000960000067ab9 */ /* 0x000fe20000000a00 */
[CC--:B------:R-:W-:Y:S01]  /*0630*/  LEA.HI R3, R2.reuse, R17.reuse, RZ, 0x7 ;  /* 0x0000001102037211 */ /* 0x0c0fe200078f38ff */
[----:B------:R-:W-:Y:S01]  /*0640*/  IMAD R7, R7, UR6, RZ ;  /* 0x0000000607077c24 */ /* 0x000fe2000f8e02ff */
[----:B------:R-:W-:Y:S01]  /*0650*/  LEA.HI R9, R2, R17, RZ, 0x4 ;  /* 0x0000001102097211 */ /* 0x000fe200078f20ff */
[----:B------:R-:W-:Y:S01]  /*0660*/  BSSY B0, `(.L_x_3449) ;  /* 0x00000d1000007945 */ /* 0x000fe20003800000 */
[----:B------:R-:W-:Y:S02]  /*0670*/  LOP3.LUT R4, R3, 0xfffff80, RZ, 0xc0, !PT ;  /* 0x0fffff8003047812 */ /* 0x000fe400078ec0ff */
[----:B------:R-:W-:-:S02]  /*0680*/  SHF.R.S32.HI R25, RZ, 0x7, R3 ;  /* 0x00000007ff197819 */ /* 0x000fc40000011403 */
[-C--:B------:R-:W-:Y:S02]  /*0690*/  IADD3 R4, -R4, R17.reuse, RZ ;  /* 0x0000001104047210 */ /* 0x080fe40007ffe1ff */
[----:B------:R-:W-:Y:S02]  /*06a0*/  LOP3.LUT R3, R9, 0xfffffff0, RZ, 0xc0, !PT ;  /* 0xfffffff009037812 */ /* 0x000fe400078ec0ff */
[----:B------:R-:W-:Y:S01]  /*06b0*/  LEA.HI R2, R2, R17, RZ, 0x5 ;  /* 0x0000001102027211 */ /* 0x000fe200078f28ff */
[----:B------:R-:W-:Y:S01]  /*06c0*/  IMAD R4, R25, 0x800, R4 ;  /* 0x0000080019047824 */ /* 0x000fe200078e0204 */
[----:B------:R-:W-:Y:S01]  /*06d0*/  SHF.R.S32.HI R9, RZ, 0x4, R9 ;  /* 0x00000004ff097819 */ /* 0x000fe20000011409 */
[----:B------:R-:W-:Y:S02]  /*06e0*/  IMAD.IADD R3, R17, 0x1, -R3 ;  /* 0x0000000111037824 */ /* 0x000fe400078e0a03 */
[----:B------:R-:W-:Y:S01]  /*06f0*/  IMAD.SHL.U32 R80, R4, 0x4, RZ ;  /* 0x0000000404507824 */ /* 0x000fe200078e00ff */
[C---:B------:R-:W-:Y:S01]  /*0700*/  SHF.L.U32 R11, R9.reuse, 0x6, RZ ;  /* 0x00000006090b7819 */ /* 0x040fe200000006ff */
[----:B------:R-:W-:Y:S01]  /*0710*/  IMAD.SHL.U32 R16, R2, 0x20, RZ ;  /* 0x0000002002107824 */ /* 0x000fe200078e00ff */
[----:B------:R-:W-:Y:S01]  /*0720*/  SHF.R.S32.HI R4, RZ, 0x1f, R3 ;  /* 0x0000001fff047819 */ /* 0x000fe20000011403 */
[----:B------:R-:W-:Y:S01]  /*0730*/  IMAD.SHL.U32 R24, R9, 0x8, RZ ;  /* 0x0000000809187824 */ /* 0x000fe200078e00ff */
[----:B------:R-:W-:-:S02]  /*0740*/  LEA R80, R80, R57, 0x2 ;  /* 0x0000003950507211 */ /* 0x000fc400078e10ff */
[----:B------:R-:W-:Y:S02]  /*0750*/  LEA.HI R4, R4, R3, RZ, 0x3 ;  /* 0x0000000304047211 */ /* 0x000fe400078f18ff */
[----:B------:R-:W-:Y:S01]  /*0760*/  LOP3.LUT R23, R11, 0x1c0, RZ, 0xc0, !PT ;  /* 0x000001c00b177812 */ /* 0x000fe200078ec0ff */
[----:B------:R-:W0:Y:S01]  /*0770*/  LDS.128 R40, [R80] ;  /* 0x0000000050287984 */ /* 0x000e220000000c00 */
[----:B------:R-:W-:Y:S02]  /*0780*/  LOP3.LUT R2, R4, 0xfffffff8, RZ, 0xc0, !PT ;  /* 0xfffffff804027812 */ /* 0x000fe400078ec0ff */
[----:B------:R-:W-:Y:S01]  /*0790*/  LOP3.LUT R21, R16, 0x7ffffc00, RZ, 0xc0, !PT ;  /* 0x7ffffc0010157812 */ /* 0x000fe200078ec0ff */
[----:B------:R-:W1:Y:S01]  /*07a0*/  LDS.128 R44, [R80+0x800] ;  /* 0x00080000502c7984 */ /* 0x000e620000000c00 */
[----:B------:R-:W-:Y:S01]  /*07b0*/  SHF.R.S32.HI R26, RZ, 0x3, R4 ;  /* 0x00000003ff1a7819 */ /* 0x000fe20000011404 */
[----:B------:R-:W-:Y:S01]  /*07c0*/  IMAD.IADD R2, R3, 0x1, -R2 ;  /* 0x0000000103027824 */ /* 0x000fe200078e0a02 */
[----:B------:R-:W-:Y:S01]  /*07d0*/  SHF.R.U32.HI R29, RZ, 0x3, R23 ;  /* 0x00000003ff1d7819 */ /* 0x000fe20000011617 */
[----:B------:R-:W2:Y:S01]  /*07e0*/  LDS.128 R12, [R80+0x1000] ;  /* 0x00100000500c7984 */ /* 0x000ea20000000c00 */
[----:B------:R-:W-:Y:S01]  /*07f0*/  LEA R34, R26, R25, 0x4 ;  /* 0x000000191a227211 */ /* 0x000fe200078e20ff */
[C---:B------:R-:W-:Y:S01]  /*0800*/  IMAD.SHL.U32 R20, R2.reuse, 0x8, RZ ;  /* 0x0000000802147824 */ /* 0x040fe200078e00ff */
[----:B------:R-:W-:Y:S01]  /*0810*/  SHF.L.U32 R11, R2, 0x6, RZ ;  /* 0x00000006020b7819 */ /* 0x000fe200000006ff */
[----:B------:R-:W3:Y:S01]  /*0820*/  LDS.128 R52, [R80+0x1800] ;  /* 0x0018000050347984 */ /* 0x000ee20000000c00 */
[----:B------:R-:W-:Y:S01]  /*0830*/  IMAD R32, R26, 0x200, R21 ;  /* 0x000002001a207824 */ /* 0x000fe200078e0215 */
[----:B------:R-:W-:-:S02]  /*0840*/  R2P PR, R2, 0x6 ;  /* 0x0000000602007804 */ /* 0x000fc40000000000 */
[----:B------:R-:W4:Y:S01]  /*0850*/  LDS.128 R16, [R80+0x2000] ;  /* 0x0020000050107984 */ /* 0x000f220000000c00 */
[----:B------:R-:W-:Y:S02]  /*0860*/  LOP3.LUT R11, R11, 0x1c0, RZ, 0xc0, !PT ;  /* 0x000001c00b0b7812 */ /* 0x000fe400078ec0ff */
[----:B------:R-:W-:Y:S01]  /*0870*/  LOP3.LUT R28, R23, 0x38, R20, 0xf8, !PT ;  /* 0x00000038171c7812 */ /* 0x000fe200078ef814 */
[----:B------:R-:W-:Y:S01]  /*0880*/  LDS.128 R36, [R80+0x4800] ;  /* 0x0048000050247984 */ /* 0x000fe20000000c00 */
[----:B------:R-:W-:Y:S02]  /*0890*/  LOP3.LUT R4, R11, 0x8, R24, 0xf8, !PT ;  /* 0x000000080b047812 */ /* 0x000fe400078ef818 */
[----:B------:R-:W-:Y:S01]  /*08a0*/  SHF.R.U32.HI R11, RZ, 0x3, R11 ;  /* 0x00000003ff0b7819 */ /* 0x000fe2000001160b */
[----:B------:R-:W5:Y:S01]  /*08b0*/  LDS.128 R20, [R80+0x2800] ;  /* 0x0028000050147984 */ /* 0x000f620000000c00 */
[----:B------:R-:W-:Y:S02]  /*08c0*/  LOP3.LUT R33, R28, R29, RZ, 0x3c, !PT ;  /* 0x0000001d1c217212 */ /* 0x000fe400078e3cff */
[----:B------:R-:W-:Y:S01]  /*08d0*/  LOP3.LUT R11, R4, R11, RZ, 0x3c, !PT ;  /* 0x0000000b040b7212 */ /* 0x000fe200078e3cff */
[----:B------:R-:W5:Y:S02]  /*08e0*/  LDS.128 R24, [R80+0x3000] ;  /* 0x0030000050187984 */ /* 0x000f640000000c00 */
[----:B------:R-:W-:-:S02]  /*08f0*/  IMAD.U32 R4, R34, 0x200, R33 ;  /* 0x0000020022047824 */ /* 0x000fc400078e0021 */
[----:B------:R-:W5:Y:S01]  /*0900*/  LDS.128 R28, [R80+0x3800] ;  /* 0x00380000501c7984 */ /* 0x000f620000000c00 */
[----:B------:R-:W-:-:S03]  /*0910*/  IMAD.IADD R2, R11, 0x1, R32 ;  /* 0x000000010b027824 */ /* 0x000fc600078e0220 */
[----:B------:R-:W5:Y:S01]  /*0920*/  LDS.128 R32, [R80+0x4000] ;  /* 0x0040000050207984 */ /* 0x000f620000000c00 */
[----:B0-----:R-:W-:Y:S01]  /*0930*/  FMUL.FTZ R11, R40, UR4 ;  /* 0x00000004280b7c20 */ /* 0x001fe20008410000 */
[----:B------:R-:W-:Y:S01]  /*0940*/  FMUL.FTZ R56, R41, UR4 ;  /* 0x0000000429387c20 */ /* 0x000fe20008410000 */
[----:B------:R-:W-:Y:S01]  /*0950*/  FMUL.FTZ R58, R42, UR4 ;  /* 0x000000042a3a7c20 */ /* 0x000fe20008410000 */
[----:B------:R-:W-:Y:S01]  /*0960*/  FMUL.FTZ R61, R43, UR4 ;  /* 0x000000042b3d7c20 */ /* 0x000fe20008410000 */
[----:B-1----:R-:W-:Y:S01]  /*0970*/  FMUL.FTZ R59, R44, UR4 ;  /* 0x000000042c3b7c20 */ /* 0x002fe20008410000 */
[----:B------:R-:W-:Y:S01]  /*0980*/  FMUL.FTZ R64, R45, UR4 ;  /* 0x000000042d407c20 */ /* 0x000fe20008410000 */
[----:B------:R-:W0:Y:S01]  /*0990*/  LDS.128 R40, [R80+0x5000] ;  /* 0x0050000050287984 */ /* 0x000e220000000c00 */
[----:B------:R-:W-:Y:S01]  /*09a0*/  FMUL.FTZ R60, R46, UR4 ;  /* 0x000000042e3c7c20 */ /* 0x000fe20008410000 */
[----:B------:R-:W-:Y:S01]  /*09b0*/  FMUL.FTZ R63, R47, UR4 ;  /* 0x000000042f3f7c20 */ /* 0x000fe20008410000 */
[----:B--2---:R-:W-:Y:S01]  /*09c0*/  FMUL.FTZ R62, R12, UR4 ;  /* 0x000000040c3e7c20 */ /* 0x004fe20008410000 */
[----:B------:R-:W1:Y:S01]  /*09d0*/  LDS.128 R44, [R80+0x5800] ;  /* 0x00580000502c7984 */ /* 0x000e620000000c00 */
[----:B------:R-:W-:Y:S01]  /*09e0*/  FMUL.FTZ R67, R13, UR4 ;  /* 0x000000040d437c20 */ /* 0x000fe20008410000 */
[----:B------:R-:W-:Y:S01]  /*09f0*/  FMUL.FTZ R65, R14, UR4 ;  /* 0x000000040e417c20 */ /* 0x000fe20008410000 */
[----:B------:R-:W-:Y:S01]  /*0a00*/  FMUL.FTZ R68, R15, UR4 ;  /* 0x000000040f447c20 */ /* 0x000fe20008410000 */
[----:B------:R-:W2:Y:S01]  /*0a10*/  LDS.128 R48, [R80+0x6000] ;  /* 0x0060000050307984 */ /* 0x000ea20000000c00 */
[----:B---3--:R-:W-:Y:S01]  /*0a20*/  FMUL.FTZ R66, R52, UR4 ;  /* 0x0000000434427c20 */ /* 0x008fe20008410000 */
[----:B------:R-:W-:Y:S01]  /*0a30*/  FMUL.FTZ R71, R53, UR4 ;  /* 0x0000000435477c20 */ /* 0x000fe20008410000 */
[----:B------:R-:W-:Y:S01]  /*0a40*/  FMUL.FTZ R69, R54, UR4 ;  /* 0x0000000436457c20 */ /* 0x000fe20008410000 */
[----:B------:R-:W3:Y:S01]  /*0a50*/  LDS.128 R12, [R80+0x6800] ;  /* 0x00680000500c7984 */ /* 0x000ee20000000c00 */
[----:B------:R-:W-:Y:S01]  /*0a60*/  FMUL.FTZ R72, R55, UR4 ;  /* 0x0000000437487c20 */ /* 0x000fe20008410000 */
[----:B----4-:R-:W-:Y:S01]  /*0a70*/  FMUL.FTZ R70, R16, UR4 ;  /* 0x0000000410467c20 */ /* 0x010fe20008410000 */
[----:B------:R-:W-:Y:S01]  /*0a80*/  FMUL.FTZ R75, R17, UR4 ;  /* 0x00000004114b7c20 */ /* 0x000fe20008410000 */
[----:B------:R-:W4:Y:S01]  /*0a90*/  LDS.128 R52, [R80+0x7000] ;  /* 0x0070000050347984 */ /* 0x000f220000000c00 */
[----:B------:R-:W-:Y:S01]  /*0aa0*/  FMUL.FTZ R73, R18, UR4 ;  /* 0x0000000412497c20 */ /* 0x000fe20008410000 */
[----:B------:R-:W-:Y:S01]  /*0ab0*/  FMUL.FTZ R74, R19, UR4 ;  /* 0x00000004134a7c20 */ /* 0x000fe20008410000 */
[----:B-----5:R-:W-:Y:S01]  /*0ac0*/  FMUL.FTZ R77, R21, UR4 ;  /* 0x00000004154d7c20 */ /* 0x020fe20008410000 */
[----:B------:R-:W5:Y:S01]  /*0ad0*/  LDS.128 R16, [R80+0x7800] ;  /* 0x0078000050107984 */ /* 0x000f620000000c00 */
        /* <DEDUP_REMOVED lines=13> */
[----:B------:R-:W-:Y:S01]  /*0bb0*/  F2FP.BF16.F32.PACK_AB R73, R74, R73 ;  /* 0x000000494a49723e */ /* 0x000fe200000010ff */
[----:B------:R-:W-:Y:S01]  /*0bc0*/  FMUL.FTZ R31, R31, UR4 ;  /* 0x000000041f1f7c20 */ /* 0x000fe20008410000 */
[----:B------:R-:W-:Y:S01]  /*0bd0*/  F2FP.BF16.F32.PACK_AB R74, R77, R20 ;  /* 0x000000144d4a723e */ /* 0x000fe200000010ff */
[----:B------:R-:W-:Y:S01]  /*0be0*/  FMUL.FTZ R29, R29, UR4 ;  /* 0x000000041d1d7c20 */ /* 0x000fe20008410000 */
[----:B------:R-:W-:Y:S01]  /*0bf0*/  F2FP.BF16.F32.PACK_AB R20, R25, R22 ;  /* 0x000000161914723e */ /* 0x000fe200000010ff */
[----:B------:R-:W-:Y:S01]  /*0c00*/  FMUL.FTZ R35, R35, UR4 ;  /* 0x0000000423237c20 */ /* 0x000fe20008410000 */
[----:B0-----:R-:W-:Y:S01]  /*0c10*/  FMUL.FTZ R36, R40, UR4 ;  /* 0x0000000428247c20 */ /* 0x001fe20008410000 */
[----:B------:R-:W-:Y:S01]  /*0c20*/  FMUL.FTZ R38, R42, UR4 ;  /* 0x000000042a267c20 */ /* 0x000fe20008410000 */
[----:B------:R-:W-:Y:S01]  /*0c30*/  F2FP.BF16.F32.PACK_AB R22, R29, R24 ;  /* 0x000000181d16723e */ /* 0x000fe200000010ff */
[----:B------:R-:W-:Y:S01]  /*0c40*/  FMUL.FTZ R37, R37, UR4 ;  /* 0x0000000425257c20 */ /* 0x000fe20008410000 */
[----:B-1----:R-:W-:Y:S01]  /*0c50*/  FMUL.FTZ R40, R44, UR4 ;  /* 0x000000042c287c20 */ /* 0x002fe20008410000 */
[----:B------:R-:W-:Y:S01]  /*0c60*/  FMUL.FTZ R42, R46, UR4 ;  /* 0x000000042e2a7c20 */ /* 0x000fe20008410000 */
[----:B------:R-:W-:Y:S01]  /*0c70*/  FMUL.FTZ R43, R43, UR4 ;  /* 0x000000042b2b7c20 */ /* 0x000fe20008410000 */
[----:B------:R-:W-:Y:S01]  /*0c80*/  FMUL.FTZ R33, R33, UR4 ;  /* 0x0000000421217c20 */ /* 0x000fe20008410000 */
[----:B--2---:R-:W-:Y:S01]  /*0c90*/  FMUL.FTZ R44, R48, UR4 ;  /* 0x00000004302c7c20 */ /* 0x004fe20008410000 */
[----:B------:R-:W-:Y:S01]  /*0ca0*/  FMUL.FTZ R46, R50, UR4 ;  /* 0x00000004322e7c20 */ /* 0x000fe20008410000 */
[----:B------:R-:W-:Y:S01]  /*0cb0*/  FMUL.FTZ R39, R39, UR4 ;  /* 0x0000000427277c20 */ /* 0x000fe20008410000 */
[----:B------:R-:W-:Y:S01]  /*0cc0*/  FMUL.FTZ R45, R45, UR4 ;  /* 0x000000042d2d7c20 */ /* 0x000fe20008410000 */
[----:B---3--:R-:W-:Y:S01]  /*0cd0*/  FMUL.FTZ R48, R12, UR4 ;  /* 0x000000040c307c20 */ /* 0x008fe20008410000 */
[----:B------:R-:W-:Y:S01]  /*0ce0*/  F2FP.BF16.F32.PACK_AB R12, R56, R11 ;  /* 0x0000000b380c723e */ /* 0x000fe200000010ff */
[----:B------:R-:W-:Y:S01]  /*0cf0*/  HFMA2.MMA R56, -RZ, RZ, 0, 1.9073486328125e-06 ;  /* 0x00000020ff387435 */ /* 0x000fe200000001ff */
[----:B------:R-:W-:Y:S01]  /*0d00*/  FMUL.FTZ R50, R14, UR4 ;  /* 0x000000040e327c20 */ /* 0x000fe20008410000 */
[----:B------:R-:W-:Y:S01]  /*0d10*/  F2FP.BF16.F32.PACK_AB R14, R64, R59 ;  /* 0x0000003b400e723e */ /* 0x000fe200000010ff */
[----:B------:R-:W-:Y:S01]  /*0d20*/  VIADD R11, R57, 0x10000 ;  /* 0x00010000390b7836 */ /* 0x000fe20000000000 */
[----:B------:R-:W-:Y:S01]  /*0d30*/  F2FP.BF16.F32.PACK_AB R64, R67, R62 ;  /* 0x0000003e4340723e */ /* 0x000fe200000010ff */
[----:B----4-:R-:W-:Y:S01]  /*0d40*/  FMUL.FTZ R85, R53, UR4 ;  /* 0x0000000435557c20 */ /* 0x010fe20008410000 */
[----:B------:R-:W-:Y:S01]  /*0d50*/  F2FP.BF16.F32.PACK_AB R67, R72, R69 ;  /* 0x000000454843723e */ /* 0x000fe200000010ff */
[----:B------:R-:W-:Y:S01]  /*0d60*/  FMUL.FTZ R53, R54, UR4 ;  /* 0x0000000436357c20 */ /* 0x000fe20008410000 */
[----:B------:R-:W-:Y:S01]  /*0d70*/  F2FP.BF16.F32.PACK_AB R72, R75, R70 ;  /* 0x000000464b48723e */ /* 0x000fe200000010ff */
[----:B------:R-:W-:Y:S01]  /*0d80*/  FMUL.FTZ R81, R13, UR4 ;  /* 0x000000040d517c20 */ /* 0x000fe20008410000 */
[----:B------:R-:W-:Y:S01]  /*0d90*/  F2FP.BF16.F32.PACK_AB R75, R76, R21 ;  /* 0x000000154c4b723e */ /* 0x000fe200000010ff */
[----:B------:R-:W-:Y:S01]  /*0da0*/  FMUL.FTZ R83, R15, UR4 ;  /* 0x000000040f537c20 */ /* 0x000fe20008410000 */
[----:B------:R-:W-:Y:S01]  /*0db0*/  F2FP.BF16.F32.PACK_AB R21, R27, R23 ;  /* 0x000000171b15723e */ /* 0x000fe200000010ff */
[----:B------:R-:W-:Y:S01]  /*0dc0*/  IMAD.MOV.U32 R27, RZ, RZ, 0x40 ;  /* 0x00000040ff1b7424 */ /* 0x000fe200078e00ff */
[----:B------:R-:W-:Y:S01]  /*0dd0*/  SEL R56, R56, 0xffffffe0, !P1 ;  /* 0xffffffe038387807 */ /* 0x000fe20004800000 */
[----:B------:R-:W-:Y:S01]  /*0de0*/  FMUL.FTZ R54, R55, UR4 ;  /* 0x0000000437367c20 */ /* 0x000fe20008410000 */
[----:B------:R-:W-:Y:S01]  /*0df0*/  LEA R25, R2, R11, 0x1 ;  /* 0x0000000b02197211 */ /* 0x000fe200078e08ff */
[----:B------:R-:W-:Y:S01]  /*0e00*/  FMUL.FTZ R41, R41, UR4 ;  /* 0x0000000429297c20 */ /* 0x000fe20008410000 */
[----:B------:R-:W-:Y:S01]  /*0e10*/  F2FP.BF16.F32.PACK_AB R23, R31, R26 ;  /* 0x0000001a1f17723e */ /* 0x000fe200000010ff */
[----:B------:R-:W-:Y:S01]  /*0e20*/  FMUL.FTZ R47, R47, UR4 ;  /* 0x000000042f2f7c20 */ /* 0x000fe20008410000 */
[----:B------:R-:W-:Y:S01]  /*0e30*/  SEL R26, R27, 0xffffffc0, !P2 ;  /* 0xffffffc01b1a7807 */ /* 0x000fe20005000000 */
[----:B------:R-:W-:-:S02]  /*0e40*/  IMAD.IADD R24, R25, 0x1, R56 ;  /* 0x0000000119187824 */ /* 0x000fc400078e0238 */
[----:B------:R-:W-:Y:S01]  /*0e50*/  FMUL.FTZ R51, R51, UR4 ;  /* 0x0000000433337c20 */ /* 0x000fe20008410000 */
[----:B------:R-:W-:Y:S01]  /*0e60*/  F2FP.BF16.F32.PACK_AB R13, R61, R58 ;  /* 0x0000003a3d0d723e */ /* 0x000fe200000010ff */
[--C-:B------:R-:W-:Y:S01]  /*0e70*/  IMAD R2, R2, 0x2, R57.reuse ;  /* 0x0000000202027824 */ /* 0x100fe200078e0239 */
[----:B------:R-:W-:Y:S01]  /*0e80*/  F2FP.BF16.F32.PACK_AB R15, R63, R60 ;  /* 0x0000003c3f0f723e */ /* 0x000fe200000010ff */
[----:B-----5:R-:W-:Y:S01]  /*0e90*/  FMUL.FTZ R55, R18, UR4 ;  /* 0x0000000412377c20 */ /* 0x020fe20008410000 */
[----:B------:R-:W-:Y:S01]  /*0ea0*/  FMUL.FTZ R49, R49, UR4 ;  /* 0x0000000431317c20 */ /* 0x000fe20008410000 */
[----:B------:R-:W-:Y:S01]  /*0eb0*/  F2FP.BF16.F32.PACK_AB R65, R68, R65 ;  /* 0x000000414441723e */ /* 0x000fe200000010ff */
[----:B------:R-:W-:Y:S01]  /*0ec0*/  IMAD.IADD R18, R24, 0x1, R26 ;  /* 0x0000000118127824 */ /* 0x000fe200078e021a */
[----:B------:R-:W-:Y:S01]  /*0ed0*/  F2FP.BF16.F32.PACK_AB R66, R71, R66 ;  /* 0x000000424742723e */ /* 0x000fe200000010ff */
[----:B------:R-:W-:Y:S01]  /*0ee0*/  FMUL.FTZ R52, R52, UR4 ;  /* 0x0000000434347c20 */ /* 0x000fe20008410000 */
[----:B------:R-:W-:Y:S01]  /*0ef0*/  IADD3 R25, R25, R26, RZ ;  /* 0x0000001a19197210 */ /* 0x000fe20007ffe0ff */
[----:B------:R-:W-:Y:S01]  /*0f00*/  FMUL.FTZ R16, R16, UR4 ;  /* 0x0000000410107c20 */ /* 0x000fe20008410000 */
[----:B------:R-:W-:Y:S01]  /*0f10*/  F2FP.BF16.F32.PACK_AB R29, R35, R30 ;  /* 0x0000001e231d723e */ /* 0x000fe200000010ff */
[----:B------:R-:W-:Y:S01]  /*0f20*/  FMUL.FTZ R17, R17, UR4 ;  /* 0x0000000411117c20 */ /* 0x000fe20008410000 */
[----:B------:R-:W-:Y:S01]  /*0f30*/  FMUL.FTZ R26, R19, UR4 ;  /* 0x00000004131a7c20 */ /* 0x000fe20008410000 */
[----:B------:R-:W-:Y:S01]  /*0f40*/  F2FP.BF16.F32.PACK_AB R30, R37, R32 ;  /* 0x00000020251e723e */ /* 0x000fe200000010ff */
[----:B------:R-:W-:Y:S01]  /*0f50*/  STSM.16.M88.4 [R2+0x10000], R12 ;  /* 0x0100000c02007844 */ /* 0x000fe20000000200 */
[----:B------:R-:W-:Y:S01]  /*0f60*/  F2FP.BF16.F32.PACK_AB R37, R43, R38 ;  /* 0x000000262b25723e */ /* 0x000fe200000010ff */
[C---:B------:R-:W-:Y:S01]  /*0f70*/  IMAD R57, R4.reuse, 0x2, R57 ;  /* 0x0000000204397824 */ /* 0x040fe200078e0239 */
[----:B------:R-:W-:Y:S01]  /*0f80*/  F2FP.BF16.F32.PACK_AB R28, R33, R28 ;  /* 0x0000001c211c723e */ /* 0x000fe200000010ff */
[----:B------:R-:W-:Y:S01]  /*0f90*/  STSM.16.M88.4 [R24], R64 ;  /* 0x0000004018007844 */ /* 0x000fe20000000200 */
[----:B------:R-:W-:Y:S01]  /*0fa0*/  F2FP.BF16.F32.PACK_AB R31, R39, R34 ;  /* 0x00000022271f723e */ /* 0x000fe200000010ff */
[----:B------:R-:W-:Y:S01]  /*0fb0*/  ULDC UR4, c[0x0][0x244] ;  /* 0x0000910000047ab9 */ /* 0x000fe20000000800 */
[----:B------:R-:W-:Y:S01]  /*0fc0*/  F2FP.BF16.F32.PACK_AB R38, R45, R40 ;  /* 0x000000282d26723e */ /* 0x000fe200000010ff */
[----:B------:R-:W-:Y:S01]  /*0fd0*/  STSM.16.M88.4 [R25], R72 ;  /* 0x0000004819007844 */ /* 0x000fe20000000200 */
[----:B------:R-:W-:Y:S01]  /*0fe0*/  F2FP.BF16.F32.PACK_AB R36, R41, R36 ;  /* 0x000000242924723e */ /* 0x000fe200000010ff */
[----:B------:R-:W-:Y:S01]  /*0ff0*/  IMAD R11, R4, 0x2, R11 ;  /* 0x00000002040b7824 */ /* 0x000fe200078e020b */
        /* <DEDUP_REMOVED lines=13> */
[----:B0-----:R-:W-:Y:S01]  /*10d0*/  IMAD R23, R10, UR7, R7 ;  /* 0x000000070a177c24 */ /* 0x001fe2000f8e0207 */
[----:B------:R-:W-:Y:S01]  /*10e0*/  SHF.L.U32 R20, R3, 0x3, RZ ;  /* 0x0000000303147819 */ /* 0x000fe200000006ff */
[C---:B------:R-:W-:Y:S01]  /*10f0*/  VIADD R3, R9.reuse, 0x10 ;  /* 0x0000001009037836 */ /* 0x040fe20000000000 */
[C---:B------:R-:W-:Y:S01]  /*1100*/  IADD3 R16, P1, R9.reuse, R78, RZ ;  /* 0x0000004e09107210 */ /* 0x040fe20007f3e0ff */
[----:B------:R2:W-:Y:S01]  /*1110*/  STSM.16.M88.4 [R18+0x4000], R52 ;  /* 0x0040003412007844 */ /* 0x0005e20000000200 */
[----:B------:R-:W-:Y:S01]  /*1120*/  BAR.SYNC.DEFER_BLOCKING 0x0 ;  /* 0x0000000000007b1d */ /* 0x000fe20000010000 */
[----:B------:R-:W-:Y:S01]  /*1130*/  ISETP.GE.AND P0, PT, R20, UR4, PT ;  /* 0x0000000414007c0c */ /* 0x000fe2000bf06270 */
[C---:B------:R-:W-:Y:S01]  /*1140*/  VIADD R7, R9.reuse, 0x20 ;  /* 0x0000002009077836 */ /* 0x040fe20000000000 */
[--C-:B------:R-:W-:Y:S02]  /*1150*/  SHF.R.S32.HI R21, RZ, 0x1f, R20.reuse ;  /* 0x0000001fff157819 */ /* 0x100fe40000011414 */
[----:B------:R-:W-:Y:S01]  /*1160*/  LEA.HI.X.SX32 R17, R9, R79, 0x1, P1 ;  /* 0x0000004f09117211 */ /* 0x000fe200008f0eff */
[----:B------:R-:W-:Y:S01]  /*1170*/  ULDC.64 UR4, c[0x0][0x260] ;  /* 0x0000980000047ab9 */ /* 0x000fe20000000a00 */
[-C--:B------:R-:W-:Y:S01]  /*1180*/  ISETP.GE.OR P6, PT, R3, R0.reuse, P0 ;  /* 0x000000000300720c */ /* 0x080fe200007c6670 */
[----:B-1----:R-:W-:Y:S01]  /*1190*/  IMAD.WIDE.U32 R2, R10, UR6, R20 ;  /* 0x000000060a027c25 */ /* 0x002fe2000f8e0014 */
[----:B------:R-:W-:-:S02]  /*11a0*/  ISETP.GE.OR P1, PT, R9, R0, P0 ;  /* 0x000000000900720c */ /* 0x000fc40000726670 */
[----:B------:R-:W-:Y:S01]  /*11b0*/  IADD3 R19, R9, 0x30, RZ ;  /* 0x0000003009137810 */ /* 0x000fe20007ffe0ff */
[----:B------:R-:W-:Y:S01]  /*11c0*/  IMAD R5, R5, UR4, RZ ;  /* 0x0000000405057c24 */ /* 0x000fe2000f8e02ff */
[----:B------:R-:W-:Y:S01]  /*11d0*/  IADD3 R3, R3, R23, RZ ;  /* 0x0000001703037210 */ /* 0x000fe20007ffe0ff */
[----:B------:R-:W-:Y:S01]  /*11e0*/  VIADD R21, R9, 0x60 ;  /* 0x0000006009157836 */ /* 0x000fe20000000000 */
[-C--:B------:R-:W-:Y:S01]  /*11f0*/  ISETP.GE.OR P5, PT, R7, R0.reuse, P0 ;  /* 0x000000000700720c */ /* 0x080fe200007a6670 */
[----:B------:R-:W-:Y:S01]  /*1200*/  VIADD R7, R9, 0x40 ;  /* 0x0000004009077836 */ /* 0x000fe20000000000 */
[-C--:B------:R-:W-:Y:S01]  /*1210*/  ISETP.GE.OR P4, PT, R19, R0.reuse, P0 ;  /* 0x000000001300720c */ /* 0x080fe20000786670 */
[C---:B------:R-:W-:Y:S01]  /*1220*/  VIADD R19, R9.reuse, 0x50 ;  /* 0x0000005009137836 */ /* 0x040fe20000000000 */
[----:B------:R-:W-:Y:S01]  /*1230*/  IADD3 R23, R9, 0x70, RZ ;  /* 0x0000007009177810 */ /* 0x000fe20007ffe0ff */
[C---:B------:R-:W-:Y:S01]  /*1240*/  IMAD R5, R8.reuse, UR5, R5 ;  /* 0x0000000508057c24 */ /* 0x040fe2000f8e0205 */
[-C--:B------:R-:W-:Y:S01]  /*1250*/  ISETP.GE.OR P3, PT, R7, R0.reuse, P0 ;  /* 0x000000000700720c */ /* 0x080fe20000766670 */
[----:B------:R-:W-:Y:S01]  /*1260*/  IMAD.WIDE.U32 R2, R8, UR4, R2 ;  /* 0x0000000408027c25 */ /* 0x000fe2000f8e0002 */
[----:B------:R-:W-:Y:S01]  /*1270*/  ISETP.GE.OR P2, PT, R19, R0, P0 ;  /* 0x000000001300720c */ /* 0x000fe20000746670 */
[----:B------:R2:W0:Y:S02]  /*1280*/  LDS.128 R12, [R57+0x13800] ;  /* 0x01380000390c7984 */ /* 0x0004240000000c00 */
[----:B------:R-:W-:-:S04]  /*1290*/  IMAD.WIDE R6, R6, 0x80, R16 ;  /* 0x0000008006067825 */ /* 0x000fc800078e0210 */
[----:B------:R-:W-:Y:S01]  /*12a0*/  IMAD.IADD R5, R3, 0x1, R5 ;  /* 0x0000000103057824 */ /* 0x000fe200078e0205 */
[----:B------:R-:W-:Y:S06]  /*12b0*/  @P1 BRA `(.L_x_3450) ;  /* 0x00000000002c1947 */ /* 0x000fec0003800000 */
[----:B------:R-:W1:Y:S01]  /*12c0*/  LDS.128 R8, [R11] ;  /* 0x000000000b087984 */ /* 0x000e620000000c00 */
[----:B------:R-:W-:Y:S01]  /*12d0*/  ULDC.64 UR4, c[0x0][0x250] ;  /* 0x0000940000047ab9 */ /* 0x000fe20000000a00 */
[----:B------:R-:W-:Y:S02]  /*12e0*/  IMAD.MOV.U32 R4, RZ, RZ, R2 ;  /* 0x000000ffff047224 */ /* 0x000fe400078e0002 */
[----:B------:R-:W-:Y:S02]  /*12f0*/  IMAD R19, R7, UR4, RZ ;  /* 0x0000000407137c24 */ /* 0x000fe4000f8e02ff */
[----:B------:R-:W-:-:S04]  /*1300*/  IMAD.WIDE.U32 R16, R6, UR4, R4 ;  /* 0x0000000406107c25 */ /* 0x000fc8000f8e0004 */
[----:B------:R-:W-:Y:S01]  /*1310*/  IMAD R19, R6, UR5, R19 ;  /* 0x0000000506137c24 */ /* 0x000fe2000f8e0213 */
[----:B------:R-:W-:Y:S02]  /*1320*/  ULDC.64 UR4, c[0x0][0x238] ;  /* 0x00008e0000047ab9 */ /* 0x000fe40000000a00 */
[----:B--2---:R-:W-:Y:S02]  /*1330*/  LEA R18, P1, R16, UR4, 0x1 ;  /* 0x0000000410127c11 */ /* 0x004fe4000f8208ff */
[----:B------:R-:W-:-:S04]  /*1340*/  IADD3 R17, R17, R19, RZ ;  /* 0x0000001311117210 */ /* 0x000fc80007ffe0ff */
[----:B------:R-:W-:-:S05]  /*1350*/  LEA.HI.X R19, R16, UR5, R17, 0x1, P1 ;  /* 0x0000000510137c11 */ /* 0x000fca00088f0c11 */
[----:B-1----:R1:W-:Y:S02]  /*1360*/  STG.E.128 desc[UR8][R18.64], R8 ;  /* 0x0000000812007986 */ /* 0x0023e4000c101d08 */
.L_x_3450:
[----:B------:R-:W-:Y:S05]  /*1370*/  BSYNC B0 ;  /* 0x0000000000007941 */ /* 0x000fea0003800000 */
.L_x_3449:
[----:B-1----:R1:W3:Y:S01]  /*1380*/  LDS.128 R8, [R57+0x10800] ;  /* 0x0108000039087984 */ /* 0x0022e20000000c00 */
[----:B------:R-:W-:Y:S01]  /*1390*/  BSSY B0, `(.L_x_3451) ;  /* 0x0000011000007945 */ /* 0x000fe20003800000 */
[-C--:B------:R-:W-:Y:S02]  /*13a0*/  ISETP.GE.OR P1, PT, R21, R0.reuse, P0 ;  /* 0x000000001500720c */ /* 0x080fe40000726670 */
[----:B------:R-:W-:Y:S01]  /*13b0*/  ISETP.GE.OR P0, PT, R23, R0, P0 ;  /* 0x000000001700720c */ /* 0x000fe20000706670 */
[----:B------:R-:W-:-:S12]  /*13c0*/  @P6 BRA `(.L_x_3452) ;  /* 0x0000000000346947 */ /* 0x000fd80003800000 */
        /* <DEDUP_REMOVED lines=12> */
[----:B---3--:R4:W-:Y:S02]  /*1490*/  STG.E.128 desc[UR8][R18.64], R8 ;  /* 0x0000000812007986 */ /* 0x0089e4000c101d08 */
.L_x_3452:
[----:B------:R-:W-:Y:S05]  /*14a0*/  BSYNC B0 ;  /* 0x0000000000007941 */ /* 0x000fea0003800000 */
.L_x_3451:
[----:B---34-:R3:W4:Y:S01]  /*14b0*/  LDS.128 R8, [R57+0x11000] ;  /* 0x0110000039087984 */ /* 0x0187220000000c00 */
[----:B------:R-:W-:Y:S04]  /*14c0*/  BSSY B0, `(.L_x_3453) ;  /* 0x000000f000007945 */ /* 0x000fe80003800000 */
        /* <DEDUP_REMOVED lines=13> */
[----:B----4-:R2:W-:Y:S02]  /*15a0*/  STG.E.128 desc[UR8][R18.64], R8 ;  /* 0x0000000812007986 */ /* 0x0105e4000c101d08 */
.L_x_3454:
[----:B------:R-:W-:Y:S05]  /*15b0*/  BSYNC B0 ;  /* 0x0000000000007941 */ /* 0x000fea0003800000 */
.L_x_3453:
[----:B--2-4-:R2:W4:Y:S01]  /*15c0*/  LDS.128 R8, [R57+0x11800] ;  /* 0x0118000039087984 */ /* 0x0145220000000c00 */
[----:B------:R-:W-:Y:S04]  /*15d0*/  BSSY B0, `(.L_x_3455) ;  /* 0x000000f000007945 */ /* 0x000fe80003800000 */
[----:B------:R-:W-:Y:S05]  /*15e0*/  @P4 BRA `(.L_x_3456) ;  /* 0x0000000000344947 */ /* 0x000fea0003800000 */
[----:B------:R-:W-:Y:S01]  /*15f0*/  IADD3 R19, P4, R6, 0x30, RZ ;  /* 0x0000003006137810 */ /* 0x000fe20007f9e0ff */
[----:B------:R-:W-:Y:S01]  /*1600*/  ULDC.64 UR4, c[0x0][0x250] ;  /* 0x0000940000047ab9 */ /* 0x000fe20000000a00 */
[----:B------:R-:W-:Y:S01]  /*1610*/  MOV R17, R5 ;  /* 0x0000000500117202 */ /* 0x000fe20000000f00 */
[----:B------:R-:W-:Y:S01]  /*1620*/  IMAD.MOV.U32 R16, RZ, RZ, R2 ;  /* 0x000000ffff107224 */ /* 0x000fe200078e0002 */
[----:B------:R-:W-:-:S03]  /*1630*/  IADD3.X R0, RZ, R7, RZ, P4, !PT ;  /* 0x00000007ff007210 */ /* 0x000fc600027fe4ff */
        /* <DEDUP_REMOVED lines=8> */
.L_x_3456:
[----:B------:R-:W-:Y:S05]  /*16c0*/  BSYNC B0 ;  /* 0x0000000000007941 */ /* 0x000fea0003800000 */
.L_x_3455:
[----:B----4-:R4:W0:Y:S01]  /*16d0*/  LDS.128 R8, [R57+0x12000] ;  /* 0x0120000039087984 */ /* 0x0108220000000c00 */
        /* <DEDUP_REMOVED lines=14> */
[----:B0-----:R0:W-:Y:S02]  /*17c0*/  STG.E.128 desc[UR8][R18.64], R8 ;  /* 0x0000000812007986 */ /* 0x0011e4000c101d08 */
.L_x_3458:
[----:B------:R-:W-:Y:S05]  /*17d0*/  BSYNC B0 ;  /* 0x0000000000007941 */ /* 0x000fea0003800000 */
.L_x_3457:
[----:B0-----:R0:W0:Y:S01]  /*17e0*/  LDS.128 R8, [R57+0x12800] ;  /* 0x0128000039087984 */ /* 0x0010220000000c00 */
        /* <DEDUP_REMOVED lines=15> */
.L_x_3460:
[----:B------:R-:W-:Y:S05]  /*18e0*/  BSYNC B0 ;  /* 0x0000000000007941 */ /* 0x000fea0003800000 */
.L_x_3459:
        /* <DEDUP_REMOVED lines=16> */
.L_x_3462:
[----:B------:R-:W-:Y:S05]  /*19f0*/  BSYNC B0 ;  /* 0x0000000000007941 */ /* 0x000fea0003800000 */
.L_x_3461:
[----:B------:R-:W-:Y:S05]  /*1a00*/  @P0 EXIT ;  /* 0x000000000000094d */ /* 0x000fea0003800000 */
[----:B0-----:R-:W-:Y:S01]  /*1a10*/  IADD3 R9, P0, R6, 0x70, RZ ;  /* 0x0000007006097810 */ /* 0x001fe20007f1e0ff */
[----:B------:R-:W-:Y:S01]  /*1a20*/  ULDC.64 UR4, c[0x0][0x250] ;  /* 0x0000940000047ab9 */ /* 0x000fe20000000a00 */
[----:B------:R-:W-:Y:S02]  /*1a30*/  IMAD.MOV.U32 R3, RZ, RZ, R5 ;  /* 0x000000ffff037224 */ /* 0x000fe400078e0005 */
[----:B------:R-:W-:Y:S01]  /*1a40*/  IADD3.X R6, RZ, R7, RZ, P0, !PT ;  /* 0x00000007ff067210 */ /* 0x000fe200007fe4ff */
[----:B------:R-:W-:-:S04]  /*1a50*/  IMAD.WIDE.U32 R2, R9, UR4, R2 ;  /* 0x0000000409027c25 */ /* 0x000fc8000f8e0002 */
[----:B------:R-:W-:-:S04]  /*1a60*/  IMAD R6, R6, UR4, RZ ;  /* 0x0000000406067c24 */ /* 0x000fc8000f8e02ff */
[----:B------:R-:W-:Y:S01]  /*1a70*/  IMAD R9, R9, UR5, R6 ;  /* 0x0000000509097c24 */ /* 0x000fe2000f8e0206 */
[----:B------:R-:W-:Y:S02]  /*1a80*/  ULDC.64 UR4, c[0x0][0x238] ;  /* 0x00008e0000047ab9 */ /* 0x000fe40000000a00 */
[----:B------:R-:W-:Y:S02]  /*1a90*/  LEA R4, P0, R2, UR4, 0x1 ;  /* 0x0000000402047c11 */ /* 0x000fe4000f8008ff */
[----:B------:R-:W-:-:S04]  /*1aa0*/  IADD3 R3, R3, R9, RZ ;  /* 0x0000000903037210 */ /* 0x000fc80007ffe0ff */
[----:B------:R-:W-:-:S05]  /*1ab0*/  LEA.HI.X R5, R2, UR5, R3, 0x1, P0 ;  /* 0x0000000502057c11 */ /* 0x000fca00080f0c03 */
[----:B------:R-:W-:Y:S01]  /*1ac0*/  STG.E.128 desc[UR8][R4.64], R12 ;  /* 0x0000000c04007986 */ /* 0x000fe2000c101d08 */
[----:B------:R-:W-:Y:S05]  /*1ad0*/  EXIT ;  /* 0x000000000000794d */ /* 0x000fea0003800000 */
.L_x_3463:
        /* <DEDUP_REMOVED lines=10> */
.L_x_3677:


//--------------------- .text._ZN7cutlass13device_kernelIN5flash32FlashAttnBwdPostprocessConvertdQIN4cute5tupleIJNS3_1CILi64EEENS5_ILi128EEEEEENS_10bfloat16_tEfNS_4arch4Sm90ELi256ENS3_8TiledMMAINS3_8MMA_AtomIJNS3_4SM904GMMA27MMA_64x64x16_F32BF16BF16_SSILNSF_5MajorE0ELSH_1ELNSF_7ScaleInE1ELSI_1EEEEEENS3_6LayoutINS4_IJNS5_ILi1EEENS5_ILi2EEESM_EEENS4_IJNS5_ILi0EEESM_SP_EEEEENS4_IJNS3_10UnderscoreESS_SS_EEEEELb0EEEEEvNT_6ParamsE --------------------------
	.section	.text._ZN7cutlass13device_kernelIN5flash32FlashAttnBwdPostprocessConvertdQIN4cute5tupleIJNS3_1CILi64EEENS5_ILi128EEEEEENS_10bfloat16_tEfNS_4arch4Sm90ELi256ENS3_8TiledMMAINS3_8MMA_AtomIJNS3_4SM904GMMA27MMA_64x64x16_F32BF16BF16_SSILNSF_5MajorE0ELSH_1ELNSF_7ScaleInE1ELSI_1EEEEEENS3_6LayoutINS4_IJNS5_ILi1EEENS5_ILi2EEESM_EEENS4_IJNS5_ILi0EEESM_SP_EEEEENS4_IJNS3_10UnderscoreESS_SS_EEEEELb0EEEEEvNT_6ParamsE,"ax",@progbits
	.align	128
.text._ZN7cutlass13device_kernelIN5flash32FlashAttnBwdPostprocessConvertdQIN4cute5tupleIJNS3_1CILi64EEENS5_ILi128EEEEEENS_10bfloat16_tEfNS_4arch4Sm90ELi256ENS3_8TiledMMAINS3_8MMA_AtomIJNS3_4SM904GMMA27MMA_64x64x16_F32BF16BF16_SSILNSF_5MajorE0ELSH_1ELNSF_7ScaleInE1ELSI_1EEEEEENS3_6LayoutINS4_IJNS5_ILi1EEENS5_ILi2EEESM_EEENS4_IJNS5_ILi0EEESM_SP_EEEEENS4_IJNS3_10UnderscoreESS_SS_EEEEELb0EEEEEvNT_6ParamsE:
        .type           _ZN7cutlass13device_kernelIN5flash32FlashAttnBwdPostprocessConvertdQIN4cute5tupleIJNS3_1CILi64EEENS5_ILi128EEEEEENS_10bfloat16_tEfNS_4arch4Sm90ELi256ENS3_8TiledMMAINS3_8MMA_AtomIJNS3_4SM904GMMA27MMA_64x64x16_F32BF16BF16_SSILNSF_5MajorE0ELSH_1ELNSF_7ScaleInE1ELSI_1EEEEEENS3_6LayoutINS4_IJNS5_ILi1EEENS5_ILi2EEESM_EEENS4_IJNS5_ILi0EEESM_SP_EEEEENS4_IJNS3_10UnderscoreESS_SS_EEEEELb0EEEEEvNT_6ParamsE,@function
        .size           _ZN7cutlass13device_kernelIN5flash32FlashAttnBwdPostprocessConvertdQIN4cute5tupleIJNS3_1CILi64EEENS5_ILi128EEEEEENS_10bfloat16_tEfNS_4arch4Sm90ELi256ENS3_8TiledMMAINS3_8MMA_AtomIJNS3_4SM904GMMA27MMA_64x64x16_F32BF16BF16_SSILNSF_5MajorE0ELSH_1ELNSF_7ScaleInE1ELSI_1EEEEEENS3_6LayoutINS4_IJNS5_ILi1EEENS5_ILi2EEESM_EEENS4_IJNS5_ILi0EEESM_SP_EEEEENS4_IJNS3_10UnderscoreESS_SS_EEEEELb0EEEEEvNT_6ParamsE,(.L_x_3678 - _ZN7cutlass13device_kernelIN5flash32FlashAttnBwdPostprocessConvertdQIN4cute5tupleIJNS3_1CILi64EEENS5_ILi128EEEEEENS_10bfloat16_tEfNS_4arch4Sm90ELi256ENS3_8TiledMMAINS3_8MMA_AtomIJNS3_4SM904GMMA27MMA_64x64x16_F32BF16BF16_SSILNSF_5MajorE0ELSH_1ELNSF_7ScaleInE1ELSI_1EEEEEENS3_6LayoutINS4_IJNS5_ILi1EEENS5_ILi2EEESM_EEENS4_IJNS5_ILi0EEESM_SP_EEEEENS4_IJNS3_10UnderscoreESS_SS_EEEEELb0EEEEEvNT_6ParamsE)
        .other          _ZN7cutlass13device_kernelIN5flash32FlashAttnBwdPostprocessConvertdQIN4cute5tupleIJNS3_1CILi64EEENS5_ILi128EEEEEENS_10bfloat16_tEfNS_4arch4Sm90ELi256ENS3_8TiledMMAINS3_8MMA_AtomIJNS3_4SM904GMMA27MMA_64x64x16_F32BF16BF16_SSILNSF_5MajorE0ELSH_1ELNSF_7ScaleInE1ELSI_1EEEEEENS3_6LayoutINS4_IJNS5_ILi1EEENS5_ILi2EEESM_EEENS4_IJNS5_ILi0EEESM_SP_EEEEENS4_IJNS3_10UnderscoreESS_SS_EEEEELb0EEEEEvNT_6ParamsE,@"STO_CUDA_ENTRY STV_DEFAULT"
_ZN7cutlass13device_kernelIN5flash32FlashAttnBwdPostprocessConvertdQIN4cute5tupleIJNS3_1CILi64EEENS5_ILi128EEEEEENS_10bfloat16_tEfNS_4arch4Sm90ELi256ENS3_8TiledMMAINS3_8MMA_AtomIJNS3_4SM904GMMA27MMA_64x64x16_F32BF16BF16_SSILNSF_5MajorE0ELSH_1ELNSF_7ScaleInE1ELSI_1EEEEEENS3_6LayoutINS4_IJNS5_ILi1EEENS5_ILi2EEESM_EEENS4_IJNS5_ILi0EEESM_SP_EEEEENS4_IJNS3_10UnderscoreESS_SS_EEEEELb0EEEEEvNT_6ParamsE:
        /* <DEDUP_REMOVED lines=25> */
[----:B--2---:R-:W-:-:S07]  /*0190*/  IMAD.IADD R43, R43, 0x1, -R0 ;  /* 0x000000012b2b7824 */ /* 0x004fce00078e0a00 */
.L_x_3464:
[----:B-----5:R-:W-:-:S13]  /*01a0*/  ISETP.LE.AND P2, PT, R43, R42, PT ;  /* 0x0000002a2b00720c */ /* 0x020fda0003f43270 */
[----:B------:R-:W-:Y:S05]  /*01b0*/  @P0 EXIT P2 ;  /* 0x000000000000094d */ /* 0x000fea0001000000 */
[----:B------:R-:W0:Y:S01]  /*01c0*/  S2R R6, SR_CTAID.Y ;  /* 0x0000000000067919 */ /* 0x000e220000002600 */
[----:B------:R-:W-:Y:S01]  /*01d0*/  @P1 IMAD R0, R13, 0x40, R9 ;  /* 0x000000400d001824 */ /* 0x000fe200078e0209 */
[----:B------:R-:W1:Y:S01]  /*01e0*/  LDC.64 R14, c[0x0][0x228] ;  /* 0x00008a00ff0e7b82 */ /* 0x000e620000000a00 */
[----:B------:R-:W-:Y:S01]  /*01f0*/  CS2R R10, SRZ ;  /* 0x00000000000a7805 */ /* 0x000fe2000001ff00 */
[----:B------:R-:W-:Y:S01]  /*0200*/  IMAD.SHL.U32 R7, R3, 0x2000, RZ ;  /* 0x0000200003077824 */ /* 0x000fe200078e00ff */
[----:B------:R-:W2:Y:S01]  /*0210*/  S2R R8, SR_CgaCtaId ;  /* 0x0000000000087919 */ /* 0x000ea20000008800 */
[----:B------:R-:W-:Y:S01]  /*0220*/  @P1 SHF.R.S32.HI R5, RZ, 0x1f, R0 ;  /* 0x0000001fff051819 */ /* 0x000fe20000011400 */
[----:B------:R-:W-:Y:S01]  /*0230*/  BSSY B0, `(.L_x_3465) ;  /* 0x0000030000007945 */ /* 0x000fe20003800000 */
[----:B------:R-:W-:Y:S02]  /*0240*/  SEL R4, R13, RZ, !P0 ;  /* 0x000000ff0d047207 */ /* 0x000fe40004000000 */
[----:B------:R-:W-:Y:S01]  /*0250*/  @P1 LEA.HI R5, R5, R0, RZ, 0x6 ;  /* 0x0000000005051211 */ /* 0x000fe200078f30ff */
[----:B------:R-:W3:Y:S01]  /*0260*/  LDC.64 R16, c[0x0][0x230] ;  /* 0x00008c00ff107b82 */ /* 0x000ee20000000a00 */
[----:B------:R-:W4:Y:S02]  /*0270*/  S2R R0, SR_TID.X ;  /* 0x0000000000007919 */ /* 0x000f240000002100 */
[----:B------:R-:W-:-:S04]  /*0280*/  @P1 SHF.L.U32 R5, R5, 0x7, RZ ;  /* 0x0000000705051819 */ /* 0x000fc800000006ff */
[----:B------:R-:W-:Y:S01]  /*0290*/  @P1 LOP3.LUT R5, R5, 0xffffe000, RZ, 0xc0, !PT ;  /* 0xffffe00005051812 */ /* 0x000fe200078ec0ff */
[----:B------:R-:W5:Y:S03]  /*02a0*/  LDC.64 R18, c[0x0][0x210] ;  /* 0x00008400ff127b82 */ /* 0x000f660000000a00 */
[--C-:B------:R-:W-:Y:S01]  /*02b0*/  @P1 SHF.R.S32.HI R11, RZ, 0x1f, R5.reuse ;  /* 0x0000001fff0b1819 */ /* 0x100fe20000011405 */
[----:B------:R-:W-:-:S05]  /*02c0*/  @P1 IMAD.MOV.U32 R10, RZ, RZ, R5 ;  /* 0x000000ffff0a1224 */ /* 0x000fca00078e0005 */
[C---:B------:R-:W-:Y:S02]  /*02d0*/  IADD3 R10, P2, R7.reuse, R10, RZ ;  /* 0x0000000a070a7210 */ /* 0x040fe40007f5e0ff */
[----:B0-----:R-:W-:Y:S02]  /*02e0*/  SHF.R.S32.HI R5, RZ, 0x1f, R6 ;  /* 0x0000001fff057819 */ /* 0x001fe40000011406 */
[----:B------:R-:W-:Y:S02]  /*02f0*/  LEA.HI.X.SX32 R11, R7, R11, 0x1, P2 ;  /* 0x0000000b070b7211 */ /* 0x000fe400010f0eff */
[----:B------:R-:W-:Y:S01]  /*0300*/  SHF.R.S32.HI R7, RZ, 0x1f, R13 ;  /* 0x0000001fff077819 */ /* 0x000fe2000001140d */
[-C--:B-1----:R-:W-:Y:S02]  /*0310*/  IMAD R2, R5, R14.reuse, RZ ;  /* 0x0000000e05027224 */ /* 0x082fe400078e02ff */
[----:B------:R-:W-:Y:S01]  /*0320*/  IMAD.WIDE.U32 R10, R6, R14, R10 ;  /* 0x0000000e060a7225 */ /* 0x000fe200078e000a */
[----:B------:R-:W-:-:S03]  /*0330*/  SEL R7, R7, RZ, !P0 ;  /* 0x000000ff07077207 */ /* 0x000fc60004000000 */
[----:B------:R-:W-:Y:S01]  /*0340*/  IMAD R15, R6, R15, R2 ;  /* 0x0000000f060f7224 */ /* 0x000fe200078e0202 */
[----:B----4-:R-:W-:Y:S01]  /*0350*/  ISETP.NE.AND P0, PT, R0, RZ, PT ;  /* 0x000000ff0000720c */ /* 0x010fe20003f05270 */
[-C--:B---3--:R-:W-:Y:S02]  /*0360*/  IMAD R2, R7, R16.reuse, RZ ;  /* 0x0000001007027224 */ /* 0x088fe400078e02ff */
[----:B------:R-:W-:Y:S02]  /*0370*/  IMAD.IADD R11, R11, 0x1, R15 ;  /* 0x000000010b0b7824 */ /* 0x000fe400078e020f */
[C---:B------:R-:W-:Y:S02]  /*0380*/  IMAD R13, R4.reuse, R17, R2 ;  /* 0x00000011040d7224 */ /* 0x040fe400078e0202 */
[----:B------:R-:W-:-:S04]  /*0390*/  IMAD.WIDE.U32 R10, R4, R16, R10 ;  /* 0x00000010040a7225 */ /* 0x000fc800078e000a */
[----:B------:R-:W-:Y:S01]  /*03a0*/  IMAD.IADD R2, R11, 0x1, R13 ;  /* 0x000000010b027824 */ /* 0x000fe200078e020d */
[----:B-----5:R-:W-:-:S04]  /*03b0*/  LEA R18, P2, R10, R18, 0x2 ;  /* 0x000000120a127211 */ /* 0x020fc800078410ff */
[----:B------:R-:W-:Y:S01]  /*03c0*/  LEA.HI.X R2, R10, R19, R2, 0x2, P2 ;  /* 0x000000130a027211 */ /* 0x000fe200010f1402 */
[----:B--2---:R-:W-:Y:S08]  /*03d0*/  @P0 BRA `(.L_x_3466) ;  /* 0x0000000000540947 */ /* 0x004ff00003800000 */
[----:B------:R-:W0:Y:S01]  /*03e0*/  S2UR UR7, SR_CgaCtaId ;  /* 0x00000000000779c3 */ /* 0x000e220000008800 */
[----:B------:R-:W-:Y:S01]  /*03f0*/  UMOV UR6, 0x400 ;  /* 0x0000040000067882 */ /* 0x000fe20000000000 */
[----:B------:R-:W-:Y:S01]  /*0400*/  UMOV UR4, 0x1 ;  /* 0x0000000100047882 */ /* 0x000fe20000000000 */
[----:B------:R-:W-:Y:S01]  /*0410*/  HFMA2.MMA R10, -RZ, RZ, 0, -0.0 ;  /* 0x00008000ff0a7435 */ /* 0x000fe200000001ff */
        /* <DEDUP_REMOVED lines=12> */
.L_x_3467:
[----:B------:R-:W-:Y:S01]  /*04e0*/  @P0 ELECT P2, URZ, PT ;  /* 0x00000000003f082f */ /* 0x000fe20003840000 */
[----:B------:R1:W-:-:S12]  /*04f0*/  UBLKCP.S.G [UR6], [UR4], UR10 ;  /* 0x00000006040073ba */ /* 0x0003d8000800020a */
[----:B------:R-:W-:Y:S02]  /*0500*/  @P2 PLOP3.LUT P0, PT, P2, PT, PT, 0x8, 0x0 ;  /* 0x000000000000281c */ /* 0x000fe4000170e170 */
[----:B------:R-:W-:-:S11]  /*0510*/  PLOP3.LUT P2, PT, PT, PT, PT, 0x8, 0x0 ;  /* 0x000000000000781c */ /* 0x000fd60003f4e170 */
[----:B-1----:R-:W-:Y:S05]  /*0520*/  @P0 BRA.U.ANY `(.L_x_3467) ;  /* 0xfffffffd00ec0947 */ /* 0x002fea000393ffff */
.L_x_3466:
[----:B------:R-:W-:Y:S05]  /*0530*/  BSYNC B0 ;  /* 0x0000000000007941 */ /* 0x000fea0003800000 */
.L_x_3465:
[----:B------:R-:W-:Y:S01]  /*0540*/  BAR.SYNC.DEFER_BLOCKING 0x0 ;  /* 0x0000000000007b1d */ /* 0x000fe20000010000 */
[----:B------:R-:W-:Y:S02]  /*0550*/  MOV R41, 0x400 ;  /* 0x0000040000297802 */ /* 0x000fe40000000f00 */
[----:B------:R-:W-:Y:S02]  /*0560*/  CS2R R50, SRZ ;  /* 0x0000000000327805 */ /* 0x000fe4000001ff00 */
[----:B------:R-:W-:Y:S01]  /*0570*/  SHF.L.U32 R2, RZ, 0x1f, RZ ;  /* 0x0000001fff027819 */ /* 0x000fe200000006ff */
[--C-:B------:R-:W-:Y:S01]  /*0580*/  @P1 IMAD.MOV.U32 R50, RZ, RZ, R9.reuse ;  /* 0x000000ffff321224 */ /* 0x100fe200078e0009 */
[----:B------:R-:W-:Y:S02]  /*0590*/  LEA R41, R8, R41, 0x18 ;  /* 0x0000002908297211 */ /* 0x000fe400078ec0ff */
[----:B------:R-:W-:-:S07]  /*05a0*/  @P1 SHF.R.S32.HI R51, RZ, 0x1f, R9 ;  /* 0x0000001fff331819 */ /* 0x000fce0000011409 */
.L_x_3468:
[----:B-1----:R1:W2:Y:S02]  /*05b0*/  SYNCS.PHASECHK.TRANS64.TRYWAIT P0, [R41+URZ+0xc000], R2 ;  /* 0x00c00002290075a7 */ /* 0x0022a4000800017f */
[----:B--2---:R-:W-:Y:S05]  /*05c0*/  @!P0 NANOSLEEP.SYNCS 0x989680 ;  /* 0x009896800000895d */ /* 0x004fea0003900000 */
[----:B------:R-:W2:Y:S02]  /*05d0*/  @!P0 SYNCS.PHASECHK.TRANS64 P0, [R41+URZ+0xc000], R2 ;  /* 0x00c00002290085a7 */ /* 0x000ea4000800007f */
[----:B--2---:R-:W-:Y:S05]  /*05e0*/  @!P0 BRA `(.L_x_3468) ;  /* 0xfffffffc00f08947 */ /* 0x004fea000383ffff */
[----:B------:R-:W-:Y:S01]  /*05f0*/  SHF.R.S32.HI R9, RZ, 0x1f, R0 ;  /* 0x0000001fff097819 */ /* 0x000fe20000011400 */
[----:B------:R-:W-:Y:S01]  /*0600*/  ULDC UR4, c[0x0][0x268] ;  /* 0x00009a0000047ab9 */ /* 0x000fe20000000800 */
[----:B------:R-:W-:Y:S01]  /*0610*/  VIADDMNMX R43, R43, -R42, 0x40, PT ;  /* 0x000000402b2b7446 */ /* 0x000fe2000380092a */
[----:B------:R-:W-:Y:S01]  /*0620*/  ULDC.64 UR6, c[0x0][0x258] ;  /* 0x0000960000067ab9 */ /* 0x000fe20000000a00 */
[-C--:B-1----:R-:W-:Y:S01]  /*0630*/  LEA.HI R2, R9, R0.reuse, RZ, 0x7 ;  /* 0x0000000009027211 */ /* 0x082fe200078f38ff */
[----:B------:R-:W-:Y:S01]  /*0640*/  IMAD R5, R5, UR6, RZ ;  /* 0x0000000605057c24 */ /* 0x000fe2000f8e02ff */
[----:B------:R-:W-:Y:S01]  /*0650*/  LEA.HI R40, R9, R0, RZ, 0x4 ;  /* 0x0000000009287211 */ /* 0x000fe200078f20ff */
[----:B------:R-:W-:Y:S01]  /*0660*/  BSSY B0, `(.L_x_3469) ;  /* 0x0000092000007945 */ /* 0x000fe20003800000 */
[----:B------:R-:W-:Y:S02]  /*0670*/  LOP3.LUT R11, R2, 0xfffff80, RZ, 0xc0, !PT ;  /* 0x0fffff80020b7812 */ /* 0x000fe400078ec0ff */
[----:B------:R-:W-:-:S02]  /*0680*/  LOP3.LUT R13, R40, 0xfffffff0, RZ, 0xc0, !PT ;  /* 0xfffffff0280d7812 */ /* 0x000fc400078ec0ff */
[----:B------:R-:W-:Y:S01]  /*0690*/  SHF.R.S32.HI R2, RZ, 0x7, R2 ;  /* 0x00000007ff027819 */ /* 0x000fe20000011402 */
[C---:B------:R-:W-:Y:S01]  /*06a0*/  IMAD.IADD R11, R0.reuse, 0x1, -R11 ;  /* 0x00000001000b7824 */ /* 0x040fe200078e0a0b */
[----:B------:R-:W-:Y:S01]  /*06b0*/  LEA.HI R12, R9, R0, RZ, 0x5 ;  /* 0x00000000090c7211 */ /* 0x000fe200078f28ff */
[----:B------:R-:W-:Y:S01]  /*06c0*/  IMAD.IADD R0, R0, 0x1, -R13 ;  /* 0x0000000100007824 */ /* 0x000fe200078e0a0d */
[----:B------:R-:W-:Y:S01]  /*06d0*/  SHF.R.S32.HI R40, RZ, 0x4, R40 ;  /* 0x00000004ff287819 */ /* 0x000fe20000011428 */
[----:B------:R-:W-:Y:S01]  /*06e0*/  IMAD.SHL.U32 R28, R2, 0x1000, RZ ;  /* 0x00001000021c7824 */ /* 0x000fe200078e00ff */
[--C-:B------:R-:W-:Y:S02]  /*06f0*/  SHF.R.S32.HI R24, RZ, 0x5, R12.reuse ;  /* 0x00000005ff187819 */ /* 0x100fe4000001140c */
[----:B------:R-:W-:Y:S01]  /*0700*/  SHF.R.S32.HI R17, RZ, 0x1f, R12 ;  /* 0x0000001fff117819 */ /* 0x000fe2000001140c */
[----:B------:R-:W-:Y:S01]  /*0710*/  IMAD R8, R11, 0x4, R28 ;  /* 0x000000040b087824 */ /* 0x000fe200078e021c */
[----:B------:R-:W-:Y:S01]  /*0720*/  SHF.R.S32.HI R21, RZ, 0x1f, R0 ;  /* 0x0000001fff157819 */ /* 0x000fe20000011400 */
[C---:B------:R-:W-:Y:S01]  /*0730*/  IMAD.SHL.U32 R30, R40.reuse, 0x40, RZ ;  /* 0x00000040281e7824 */ /* 0x040fe200078e00ff */
[----:B------:R-:W-:Y:S01]  /*0740*/  LEA.HI R20, R17, R24, RZ, 0x2 ;  /* 0x0000001811147211 */ /* 0x000fe200078f10ff */
[----:B------:R-:W-:Y:S01]  /*0750*/  IMAD.SHL.U32 R49, R40, 0x8, RZ ;  /* 0x0000000828317824 */ /* 0x000fe200078e00ff */
[----:B------:R-:W-:-:S02]  /*0760*/  LEA.HI R52, R21, R0, RZ, 0x3 ;  /* 0x0000000015347211 */ /* 0x000fc400078f18ff */
[----:B------:R-:W-:Y:S02]  /*0770*/  LOP3.LUT R25, R20, 0x3ffffc, RZ, 0xc0, !PT ;  /* 0x003ffffc14197812 */ /* 0x000fe400078ec0ff */
[----:B------:R-:W-:Y:S02]  /*0780*/  LEA R53, R8, R41, 0x2 ;  /* 0x0000002908357211 */ /* 0x000fe400078e10ff */
[----:B------:R-:W-:Y:S01]  /*0790*/  LOP3.LUT R29, R52, 0xfffffff8, RZ, 0xc0, !PT ;  /* 0xfffffff8341d7812 */ /* 0x000fe200078ec0ff */
[----:B------:R-:W-:Y:S01]  /*07a0*/  IMAD.IADD R45, R24, 0x1, -R25 ;  /* 0x00000001182d7824 */ /* 0x000fe200078e0a19 */
[----:B------:R-:W-:Y:S01]  /*07b0*/  LOP3.LUT R48, R30, 0x1c0, RZ, 0xc0, !PT ;  /* 0x000001c01e307812 */ /* 0x000fe200078ec0ff */
[----:B0-----:R-:W0:Y:S01]  /*07c0*/  LDS.128 R8, [R53] ;  /* 0x0000000035087984 */ /* 0x001e220000000c00 */
[----:B------:R-:W-:Y:S01]  /*07d0*/  SHF.R.S32.HI R52, RZ, 0x3, R52 ;  /* 0x00000003ff347819 */ /* 0x000fe20000011434 */
[----:B------:R-:W-:Y:S01]  /*07e0*/  IMAD.IADD R44, R0, 0x1, -R29 ;  /* 0x00000001002c7824 */ /* 0x000fe200078e0a1d */
[----:B------:R-:W-:Y:S01]  /*07f0*/  LEA R45, R45, R28, 0xa ;  /* 0x0000001c2d2d7211 */ /* 0x000fe200078e50ff */
[----:B------:R-:W1:Y:S02]  /*0800*/  LDS.128 R12, [R53+0x800] ;  /* 0x00080000350c7984 */ /* 0x000e640000000c00 */
[----:B------:R-:W-:Y:S01]  /*0810*/  IMAD.SHL.U32 R46, R44, 0x40, RZ ;  /* 0x000000402c2e7824 */ /* 0x000fe200078e00ff */
[----:B------:R-:W-:Y:S01]  /*0820*/  LEA R45, R52, R45, 0x9 ;  /* 0x0000002d342d7211 */ /* 0x000fe200078e48ff */
[----:B------:R-:W2:Y:S01]  /*0830*/  LDS.128 R16, [R53+0x1000] ;  /* 0x0010000035107984 */ /* 0x000ea20000000c00 */
[C---:B------:R-:W-:Y:S01]  /*0840*/  IMAD.SHL.U32 R47, R44.reuse, 0x8, RZ ;  /* 0x000000082c2f7824 */ /* 0x040fe200078e00ff */
[----:B------:R-:W-:Y:S01]  /*0850*/  R2P PR, R44, 0x6 ;  /* 0x000000062c007804 */ /* 0x000fe20000000000 */
[----:B------:R-:W-:Y:S01]  /*0860*/  IMAD R2, R52, 0x8, R2 ;  /* 0x0000000834027824 */ /* 0x000fe200078e0202 */
[----:B------:R-:W3:Y:S01]  /*0870*/  LDS.128 R24, [R53+0x2000] ;  /* 0x0020000035187984 */ /* 0x000ee20000000c00 */
[----:B------:R-:W-:-:S02]  /*0880*/  LOP3.LUT R46, R46, 0x1c0, RZ, 0xc0, !PT ;  /* 0x000001c02e2e7812 */ /* 0x000fc400078ec0ff */
[----:B------:R-:W-:Y:S01]  /*0890*/  LOP3.LUT R47, R48, 0x38, R47, 0xf8, !PT ;  /* 0x00000038302f7812 */ /* 0x000fe200078ef82f */
[----:B------:R-:W4:Y:S01]  /*08a0*/  LDS.128 R28, [R53+0x2800] ;  /* 0x00280000351c7984 */ /* 0x000f220000000c00 */
[----:B------:R-:W-:Y:S02]  /*08b0*/  LOP3.LUT R49, R46, 0x8, R49, 0xf8, !PT ;  /* 0x000000082e317812 */ /* 0x000fe400078ef831 */
[----:B------:R-:W-:Y:S01]  /*08c0*/  SHF.R.U32.HI R46, RZ, 0x3, R46 ;  /* 0x00000003ff2e7819 */ /* 0x000fe2000001162e */
[----:B------:R-:W5:Y:S01]  /*08d0*/  LDS.128 R20, [R53+0x1800] ;  /* 0x0018000035147984 */ /* 0x000f620000000c00 */
[----:B------:R-:W-:Y:S02]  /*08e0*/  SHF.R.U32.HI R48, RZ, 0x3, R48 ;  /* 0x00000003ff307819 */ /* 0x000fe40000011630 */
[----:B------:R-:W-:Y:S01]  /*08f0*/  LOP3.LUT R46, R49, R46, RZ, 0x3c, !PT ;  /* 0x0000002e312e7212 */ /* 0x000fe200078e3cff */
[----:B------:R-:W5:Y:S01]  /*0900*/  LDS.128 R32, [R53+0x3000] ;  /* 0x0030000035207984 */ /* 0x000f620000000c00 */
[----:B------:R-:W-:-:S03]  /*0910*/  LOP3.LUT R47, R47, R48, RZ, 0x3c, !PT ;  /* 0x000000302f2f7212 */ /* 0x000fc600078e3cff */
[----:B------:R-:W5:Y:S01]  /*0920*/  LDS.128 R36, [R53+0x3800] ;  /* 0x0038000035247984 */ /* 0x000f620000000c00 */
[----:B------:R-:W-:Y:S02]  /*0930*/  IMAD.IADD R44, R46, 0x1, R45 ;  /* 0x000000012e2c7824 */ /* 0x000fe400078e022d */
[----:B------:R-:W-:Y:S02]  /*0940*/  IMAD.U32 R2, R2, 0x200, R47 ;  /* 0x0000020002027824 */ /* 0x000fe400078e002f */
[----:B0-----:R-:W-:Y:S01]  /*0950*/  FMUL.FTZ R45, R9, UR4 ;  /* 0x00000004092d7c20 */ /* 0x001fe20008410000 */
[----:B------:R-:W-:Y:S01]  /*0960*/  FMUL.FTZ R46, R11, UR4 ;  /* 0x000000040b2e7c20 */ /* 0x000fe20008410000 */
[----:B------:R-:W-:Y:S01]  /*0970*/  FMUL.FTZ R9, R10, UR4 ;  /* 0x000000040a097c20 */ /* 0x000fe20008410000 */
        /* <DEDUP_REMOVED lines=8> */
[----:B------:R-:W-:Y:S01]  /*0a00*/  F2FP.BF16.F32.PACK_AB R10, R13, R10 ;  /* 0x0000000a0d0a723e */ /* 0x000fe200000010ff */
[----:B---3--:R-:W-:Y:S01]  /*0a10*/  FMUL.FTZ R18, R24, UR4 ;  /* 0x0000000418127c20 */ /* 0x008fe20008410000 */
[----:B------:R-:W-:Y:S01]  /*0a20*/  FMUL.FTZ R17, R17, UR4 ;  /* 0x0000000411117c20 */ /* 0x000fe20008410000 */
[----:B------:R-:W-:Y:S01]  /*0a30*/  F2FP.BF16.F32.PACK_AB R13, R19, R14 ;  /* 0x0000000e130d723e */ /* 0x000fe200000010ff */
[----:B------:R-:W-:Y:S01]  /*0a40*/  FMUL.FTZ R25, R25, UR4 ;  /* 0x0000000419197c20 */ /* 0x000fe20008410000 */
[----:B----4-:R-:W-:Y:S01]  /*0a50*/  FMUL.FTZ R24, R30, UR4 ;  /* 0x000000041e187c20 */ /* 0x010fe20008410000 */
[----:B------:R-:W-:Y:S01]  /*0a60*/  FMUL.FTZ R31, R31, UR4 ;  /* 0x000000041f1f7c20 */ /* 0x000fe20008410000 */
[----:B------:R-:W-:Y:S01]  /*0a70*/  FMUL.FTZ R29, R29, UR4 ;  /* 0x000000041d1d7c20 */ /* 0x000fe20008410000 */
[----:B------:R-:W-:Y:S01]  /*0a80*/  F2FP.BF16.F32.PACK_AB R8, R45, R8 ;  /* 0x000000082d08723e */ /* 0x000fe200000010ff */
[----:B-----5:R-:W-:Y:S01]  /*0a90*/  FMUL.FTZ R15, R20, UR4 ;  /* 0x00000004140f7c20 */ /* 0x020fe20008410000 */
[----:B------:R-:W-:Y:S01]  /*0aa0*/  FMUL.FTZ R20, R21, UR4 ;  /* 0x0000000415147c20 */ /* 0x000fe20008410000 */
[----:B------:R-:W-:Y:S01]  /*0ab0*/  FMUL.FTZ R21, R26, UR4 ;  /* 0x000000041a157c20 */ /* 0x000fe20008410000 */
[----:B------:R-:W-:Y:S01]  /*0ac0*/  FMUL.FTZ R26, R27, UR4 ;  /* 0x000000041b1a7c20 */ /* 0x000fe20008410000 */
[----:B------:R-:W-:Y:S01]  /*0ad0*/  FMUL.FTZ R27, R32, UR4 ;  /* 0x00000004201b7c20 */ /* 0x000fe20008410000 */
[----:B------:R-:W-:Y:S01]  /*0ae0*/  F2FP.BF16.F32.PACK_AB R19, R31, R24 ;  /* 0x000000181f13723e */ /* 0x000fe200000010ff */
[----:B------:R-:W-:Y:S01]  /*0af0*/  FMUL.FTZ R32, R33, UR4 ;  /* 0x0000000421207c20 */ /* 0x000fe20008410000 */
[----:B------:R-:W-:Y:S01]  /*0b00*/  HFMA2.MMA R24, -RZ, RZ, 0, 1.9073486328125e-06 ;  /* 0x00000020ff187435 */ /* 0x000fe200000001ff */
[----:B------:R-:W-:Y:S01]  /*0b10*/  FMUL.FTZ R16, R22, UR4 ;  /* 0x0000000416107c20 */ /* 0x000fe20008410000 */
[----:B------:R-:W-:Y:S01]  /*0b20*/  FMUL.FTZ R23, R23, UR4 ;  /* 0x0000000417177c20 */ /* 0x000fe20008410000 */
[----:B------:R-:W-:Y:S01]  /*0b30*/  FMUL.FTZ R33, R38, UR4 ;  /* 0x0000000426217c20 */ /* 0x000fe20008410000 */
[----:B------:R-:W-:Y:S01]  /*0b40*/  FMUL.FTZ R38, R39, UR4 ;  /* 0x0000000427267c20 */ /* 0x000fe20008410000 */
[----:B------:R-:W-:Y:S01]  /*0b50*/  VIADD R39, R41, 0x8000 ;  /* 0x0000800029277836 */ /* 0x000fe20000000000 */
[----:B------:R-:W-:Y:S01]  /*0b60*/  F2FP.BF16.F32.PACK_AB R14, R20, R15 ;  /* 0x0000000f140e723e */ /* 0x000fe200000010ff */
[----:B------:R-:W-:Y:S01]  /*0b70*/  FMUL.FTZ R22, R28, UR4 ;  /* 0x000000041c167c20 */ /* 0x000fe20008410000 */
[----:B------:R-:W-:Y:S01]  /*0b80*/  F2FP.BF16.F32.PACK_AB R15, R23, R16 ;  /* 0x00000010170f723e */ /* 0x000fe200000010ff */
[----:B------:R-:W-:Y:S01]  /*0b90*/  IMAD R23, R44, 0x2, R39 ;  /* 0x000000022c177824 */ /* 0x000fe200078e0227 */
[----:B------:R-:W-:Y:S01]  /*0ba0*/  SEL R24, R24, 0xffffffe0, !P1 ;  /* 0xffffffe018187807 */ /* 0x000fe20004800000 */
[----:B------:R-:W-:Y:S01]  /*0bb0*/  FMUL.FTZ R28, R34, UR4 ;  /* 0x00000004221c7c20 */ /* 0x000fe20008410000 */
[----:B------:R-:W-:Y:S01]  /*0bc0*/  FMUL.FTZ R35, R35, UR4 ;  /* 0x0000000423237c20 */ /* 0x000fe20008410000 */
[----:B------:R-:W-:Y:S01]  /*0bd0*/  FMUL.FTZ R30, R36, UR4 ;  /* 0x00000004241e7c20 */ /* 0x000fe20008410000 */
[----:B------:R-:W-:Y:S01]  /*0be0*/  FMUL.FTZ R37, R37, UR4 ;  /* 0x0000000425257c20 */ /* 0x000fe20008410000 */
[C---:B------:R-:W-:Y:S01]  /*0bf0*/  VIADD R45, R23.reuse, 0x40 ;  /* 0x00000040172d7836 */ /* 0x040fe20000000000 */
[----:B------:R-:W-:Y:S01]  /*0c00*/  F2FP.BF16.F32.PACK_AB R9, R46, R9 ;  /* 0x000000092e09723e */ /* 0x000fe200000010ff */
[----:B------:R-:W-:Y:S01]  /*0c10*/  @P2 VIADD R45, R23, 0xffffffc0 ;  /* 0xffffffc0172d2836 */ /* 0x000fe20000000000 */
[----:B------:R-:W-:Y:S01]  /*0c20*/  F2FP.BF16.F32.PACK_AB R11, R48, R11 ;  /* 0x0000000b300b723e */ /* 0x000fe200000010ff */
[--C-:B------:R-:W-:Y:S01]  /*0c30*/  IMAD R44, R44, 0x2, R41.reuse ;  /* 0x000000022c2c7824 */ /* 0x100fe200078e0229 */
[----:B------:R-:W-:Y:S01]  /*0c40*/  F2FP.BF16.F32.PACK_AB R20, R32, R27 ;  /* 0x0000001b2014723e */ /* 0x000fe200000010ff */
[----:B------:R-:W-:Y:S01]  /*0c50*/  IMAD R41, R2, 0x2, R41 ;  /* 0x0000000202297824 */ /* 0x000fe200078e0229 */
[----:B------:R-:W-:Y:S01]  /*0c60*/  F2FP.BF16.F32.PACK_AB R12, R17, R12 ;  /* 0x0000000c110c723e */ /* 0x000fe200000010ff */
[----:B------:R-:W-:Y:S01]  /*0c70*/  ULDC UR4, c[0x0][0x244] ;  /* 0x0000910000047ab9 */ /* 0x000fe20000000800 */
[----:B------:R-:W-:Y:S01]  /*0c80*/  F2FP.BF16.F32.PACK_AB R16, R25, R18 ;  /* 0x000000121910723e */ /* 0x000fe200000010ff */
[----:B------:R0:W-:Y:S01]  /*0c90*/  STSM.16.M88.4 [R44+0x8000], R8 ;  /* 0x008000082c007844 */ /* 0x0001e20000000200 */
[----:B------:R-:W-:-:S02]  /*0ca0*/  IADD3 R32, R23, R24, RZ ;  /* 0x0000001817207210 */ /* 0x000fc40007ffe0ff */
[----:B------:R-:W-:Y:S02]  /*0cb0*/  F2FP.BF16.F32.PACK_AB R17, R26, R21 ;  /* 0x000000151a11723e */ /* 0x000fe400000010ff */
[----:B------:R-:W-:Y:S01]  /*0cc0*/  F2FP.BF16.F32.PACK_AB R18, R29, R22 ;  /* 0x000000161d12723e */ /* 0x000fe200000010ff */
[----:B------:R1:W-:Y:S01]  /*0cd0*/  STSM.16.M88.4 [R32], R12 ;  /* 0x0000000c20007844 */ /* 0x0003e20000000200 */
[----:B------:R-:W-:Y:S01]  /*0ce0*/  F2FP.BF16.F32.PACK_AB R23, R38, R33 ;  /* 0x000000212617723e */ /* 0x000fe200000010ff */
[----:B------:R-:W-:Y:S01]  /*0cf0*/  IMAD.IADD R33, R24, 0x1, R45 ;  /* 0x0000000118217824 */ /* 0x000fe200078e022d */
[----:B------:R-:W-:Y:S01]  /*0d00*/  F2FP.BF16.F32.PACK_AB R21, R35, R28 ;  /* 0x0000001c2315723e */ /* 0x000fe200000010ff */
[----:B------:R1:W-:Y:S01]  /*0d10*/  STSM.16.M88.4 [R45], R16 ;  /* 0x000000102d007844 */ /* 0x0003e20000000200 */
[----:B------:R-:W-:Y:S01]  /*0d20*/  F2FP.BF16.F32.PACK_AB R22, R37, R30 ;  /* 0x0000001e2516723e */ /* 0x000fe200000010ff */
[----:B------:R-:W-:Y:S01]  /*0d30*/  IMAD.SHL.U32 R30, R0, 0x8, RZ ;  /* 0x00000008001e7824 */ /* 0x000fe200078e00ff */
[----:B------:R-:W-:-:S02]  /*0d40*/  IADD3 R28, P0, R40, R50, RZ ;  /* 0x00000032281c7210 */ /* 0x000fc40007f1e0ff */
[C---:B------:R-:W-:Y:S01]  /*0d50*/  IADD3 R0, R40.reuse, 0x10, RZ ;  /* 0x0000001028007810 */ /* 0x040fe20007ffe0ff */
[----:B------:R1:W-:Y:S01]  /*0d60*/  STSM.16.M88.4 [R33], R20 ;  /* 0x0000001421007844 */ /* 0x0003e20000000200 */
[----:B------:R-:W-:Y:S01]  /*0d70*/  LEA.HI.X.SX32 R29, R40, R51, 0x1, P0 ;  /* 0x00000033281d7211 */ /* 0x000fe200000f0eff */
[----:B0-----:R-:W-:Y:S01]  /*0d80*/  IMAD R11, R6, UR7, R5 ;  /* 0x00000007060b7c24 */ /* 0x001fe2000f8e0205 */
[----:B------:R-:W-:Y:S01]  /*0d90*/  BAR.SYNC.DEFER_BLOCKING 0x0 ;  /* 0x0000000000007b1d */ /* 0x000fe20000010000 */
[----:B------:R-:W-:Y:S01]  /*0da0*/  ISETP.GE.AND P0, PT, R30, UR4, PT ;  /* 0x000000041e007c0c */ /* 0x000fe2000bf06270 */
[C---:B------:R-:W-:Y:S01]  /*0db0*/  VIADD R5, R40.reuse, 0x20 ;  /* 0x0000002028057836 */ /* 0x040fe20000000000 */
[--C-:B------:R-:W-:Y:S02]  /*0dc0*/  SHF.R.S32.HI R31, RZ, 0x1f, R30.reuse ;  /* 0x0000001fff1f7819 */ /* 0x100fe4000001141e */
[CC--:B------:R-:W-:Y:S01]  /*0dd0*/  ISETP.GE.OR P3, PT, R40.reuse, R43.reuse, P0 ;  /* 0x0000002b2800720c */ /* 0x0c0fe20000766670 */
[----:B------:R-:W-:Y:S01]  /*0de0*/  ULDC.64 UR4, c[0x0][0x260] ;  /* 0x0000980000047ab9 */ /* 0x000fe20000000a00 */
[----:B------:R-:W-:Y:S01]  /*0df0*/  VIADD R40, R40, 0x30 ;  /* 0x0000003028287836 */ /* 0x000fe20000000000 */
[-C--:B------:R-:W-:Y:S01]  /*0e00*/  ISETP.GE.OR P1, PT, R5, R43.reuse, P0 ;  /* 0x0000002b0500720c */ /* 0x080fe20000726670 */
[----:B------:R-:W-:Y:S01]  /*0e10*/  IMAD.WIDE.U32 R8, R6, UR6, R30 ;  /* 0x0000000606087c25 */ /* 0x000fe2000f8e001e */
[----:B------:R-:W-:-:S02]  /*0e20*/  ISETP.GE.OR P2, PT, R0, R43, P0 ;  /* 0x0000002b0000720c */ /* 0x000fc40000746670 */
[----:B------:R-:W-:Y:S01]  /*0e30*/  ISETP.GE.OR P0, PT, R40, R43, P0 ;  /* 0x0000002b2800720c */ /* 0x000fe20000706670 */
[----:B------:R-:W-:Y:S02]  /*0e40*/  IMAD R7, R7, UR4, RZ ;  /* 0x0000000407077c24 */ /* 0x000fe4000f8e02ff */
[----:B------:R-:W-:Y:S02]  /*0e50*/  IMAD.IADD R9, R9, 0x1, R11 ;  /* 0x0000000109097824 */ /* 0x000fe400078e020b */
[C---:B------:R-:W-:Y:S02]  /*0e60*/  IMAD R11, R4.reuse, UR5, R7 ;  /* 0x00000005040b7c24 */ /* 0x040fe4000f8e0207 */
[----:B------:R-:W-:Y:S01]  /*0e70*/  IMAD.WIDE.U32 R4, R4, UR4, R8 ;  /* 0x0000000404047c25 */ /* 0x000fe2000f8e0008 */
[----:B------:R-:W-:-:S03]  /*0e80*/  LEA R8, R2, R39, 0x1 ;  /* 0x0000002702087211 */ /* 0x000fc600078e08ff */
[----:B------:R-:W-:Y:S01]  /*0e90*/  IMAD.WIDE R6, R3, 0x40, R28 ;  /* 0x0000004003067825 */ /* 0x000fe200078e021c */
[----:B------:R1:W0:Y:S03]  /*0ea0*/  LDS.128 R24, [R41+0x9800] ;  /* 0x0098000029187984 */ /* 0x0002260000000c00 */
[----:B------:R-:W-:Y:S01]  /*0eb0*/  IMAD.IADD R3, R5, 0x1, R11 ;  /* 0x0000000105037824 */ /* 0x000fe200078e020b */
[----:B------:R-:W-:Y:S06]  /*0ec0*/  @P3 BRA `(.L_x_3470) ;  /* 0x00000000002c3947 */ /* 0x000fec0003800000 */
[----:B------:R-:W2:Y:S01]  /*0ed0*/  LDS.128 R8, [R8] ;  /* 0x0000000008087984 */ /* 0x000ea20000000c00 */
[----:B------:R-:W-:Y:S01]  /*0ee0*/  ULDC.64 UR4, c[0x0][0x250] ;  /* 0x0000940000047ab9 */ /* 0x000fe20000000a00 */
[----:B------:R-:W-:Y:S02]  /*0ef0*/  IMAD.MOV.U32 R2, RZ, RZ, R4 ;  /* 0x000000ffff027224 */ /* 0x000fe400078e0004 */
[----:B-1----:R-:W-:Y:S02]  /*0f00*/  IMAD R15, R7, UR4, RZ ;  /* 0x00000004070f7c24 */ /* 0x002fe4000f8e02ff */
[----:B------:R-:W-:-:S04]  /*0f10*/  IMAD.WIDE.U32 R12, R6, UR4, R2 ;  /* 0x00000004060c7c25 */ /* 0x000fc8000f8e0002 */
[----:B------:R-:W-:Y:S01]  /*0f20*/  IMAD R15, R6, UR5, R15 ;  /* 0x00000005060f7c24 */ /* 0x000fe2000f8e020f */
[----:B------:R-:W-:Y:S02]  /*0f30*/  ULDC.64 UR4, c[0x0][0x238] ;  /* 0x00008e0000047ab9 */ /* 0x000fe40000000a00 */
[----:B------:R-:W-:Y:S01]  /*0f40*/  LEA R14, P3, R12, UR4, 0x1 ;  /* 0x000000040c0e7c11 */ /* 0x000fe2000f8608ff */
[----:B------:R-:W-:-:S05]  /*0f50*/  IMAD.IADD R13, R13, 0x1, R15 ;  /* 0x000000010d0d7824 */ /* 0x000fca00078e020f */
[----:B------:R-:W-:-:S05]  /*0f60*/  LEA.HI.X R15, R12, UR5, R13, 0x1, P3 ;  /* 0x000000050c0f7c11 */ /* 0x000fca00098f0c0d */
[----:B--2---:R2:W-:Y:S02]  /*0f70*/  STG.E.128 desc[UR8][R14.64], R8 ;  /* 0x000000080e007986 */ /* 0x0045e4000c101d08 */
.L_x_3470:
[----:B------:R-:W-:Y:S05]  /*0f80*/  BSYNC B0 ;  /* 0x0000000000007941 */ /* 0x000fea0003800000 */
.L_x_3469:
[----:B--2---:R2:W3:Y:S01]  /*0f90*/  LDS.128 R8, [R41+0x8800] ;  /* 0x0088000029087984 */ /* 0x0044e20000000c00 */
[----:B------:R-:W-:Y:S04]  /*0fa0*/  BSSY B0, `(.L_x_3471) ;  /* 0x000000f000007945 */ /* 0x000fe80003800000 */
[----:B------:R-:W-:Y:S05]  /*0fb0*/  @P2 BRA `(.L_x_3472) ;  /* 0x0000000000342947 */ /* 0x000fea0003800000 */
[----:B-1----:R-:W-:Y:S01]  /*0fc0*/  IADD3 R15, P2, R6, 0x10, RZ ;  /* 0x00000010060f7810 */ /* 0x002fe20007f5e0ff */
[----:B------:R-:W-:Y:S01]  /*0fd0*/  ULDC.64 UR4, c[0x0][0x250] ;  /* 0x0000940000047ab9 */ /* 0x000fe20000000a00 */
[----:B------:R-:W-:Y:S02]  /*0fe0*/  IMAD.MOV.U32 R12, RZ, RZ, R4 ;  /* 0x000000ffff0c7224 */ /* 0x000fe400078e0004 */
[----:B------:R-:W-:Y:S01]  /*0ff0*/  IADD3.X R0, RZ, R7, RZ, P2, !PT ;  /* 0x00000007ff007210 */ /* 0x000fe200017fe4ff */
[----:B------:R-:W-:-:S04]  /*1000*/  IMAD.MOV.U32 R13, RZ, RZ, R3 ;  /* 0x000000ffff0d7224 */ /* 0x000fc800078e0003 */
        /* <DEDUP_REMOVED lines=8> */
.L_x_3472:
[----:B------:R-:W-:Y:S05]  /*1090*/  BSYNC B0 ;  /* 0x0000000000007941 */ /* 0x000fea0003800000 */
.L_x_3471:
[----:B---34-:R3:W4:Y:S01]  /*10a0*/  LDS.128 R8, [R41+0x9000] ;  /* 0x0090000029087984 */ /* 0x0187220000000c00 */
        /* <DEDUP_REMOVED lines=14> */
[----:B----4-:R1:W-:Y:S02]  /*1190*/  STG.E.128 desc[UR8][R14.64], R8 ;  /* 0x000000080e007986 */ /* 0x0103e4000c101d08 */
.L_x_3474:
[----:B------:R-:W-:Y:S05]  /*11a0*/  BSYNC B0 ;  /* 0x0000000000007941 */ /* 0x000fea0003800000 */
.L_x_3473:
[----:B------:R-:W-:Y:S05]  /*11b0*/  @P0 EXIT ;  /* 0x000000000000094d */ /* 0x000fea0003800000 */
[----:B------:R-:W-:Y:S01]  /*11c0*/  IADD3 R5, P0, R6, 0x30, RZ ;  /* 0x0000003006057810 */ /* 0x000fe20007f1e0ff */
[----:B------:R-:W-:Y:S01]  /*11d0*/  ULDC.64 UR4, c[0x0][0x250] ;  /* 0x0000940000047ab9 */ /* 0x000fe20000000a00 */
[----:B------:R-:W-:Y:S02]  /*11e0*/  IMAD.MOV.U32 R2, RZ, RZ, R4 ;  /* 0x000000ffff027224 */ /* 0x000fe400078e0004 */
[----:B------:R-:W-:Y:S02]  /*11f0*/  IADD3.X R6, RZ, R7, RZ, P0, !PT ;  /* 0x00000007ff067210 */ /* 0x000fe400007fe4ff */
[----:B------:R-:W-:-:S04]  /*1200*/  IMAD.WIDE.U32 R2, R5, UR4, R2 ;  /* 0x0000000405027c25 */ /* 0x000fc8000f8e0002 */
[----:B------:R-:W-:-:S04]  /*1210*/  IMAD R6, R6, UR4, RZ ;  /* 0x0000000406067c24 */ /* 0x000fc8000f8e02ff */
[----:B------:R-:W-:Y:S01]  /*1220*/  IMAD R5, R5, UR5, R6 ;  /* 0x0000000505057c24 */ /* 0x000fe2000f8e0206 */
[----:B------:R-:W-:Y:S02]  /*1230*/  ULDC.64 UR4, c[0x0][0x238] ;  /* 0x00008e0000047ab9 */ /* 0x000fe40000000a00 */
[----:B------:R-:W-:Y:S01]  /*1240*/  LEA R4, P0, R2, UR4, 0x1 ;  /* 0x0000000402047c11 */ /* 0x000fe2000f8008ff */
[----:B------:R-:W-:-:S05]  /*1250*/  IMAD.IADD R3, R3, 0x1, R5 ;  /* 0x0000000103037824 */ /* 0x000fca00078e0205 */
[----:B------:R-:W-:-:S05]  /*1260*/  LEA.HI.X R5, R2, UR5, R3, 0x1, P0 ;  /* 0x0000000502057c11 */ /* 0x000fca00080f0c03 */
[----:B0-----:R-:W-:Y:S01]  /*1270*/  STG.E.128 desc[UR8][R4.64], R24 ;  /* 0x0000001804007986 */ /* 0x001fe2000c101d08 */
[----:B------:R-:W-:Y:S05]  /*1280*/  EXIT ;  /* 0x000000000000794d */ /* 0x000fea0003800000 */
.L_x_3475:
        /* <DEDUP_REMOVED lines=15> */
.L_x_3678:


//--------------------- .text._ZN7cutlass13device_kernelIN5flash11enable_sm90INS1_16FlashAttnBwdSm90INS1_25CollectiveMainloopBwdSm90ILi2ELi2ELi2EN4cute5tupleIJNS5_1CILi1EEES8_S8_EEENS6_IJNS7_ILi64EEENS7_ILi128EEESB_EEENS_10bfloat16_tEfNS_4arch4Sm90ELb1ELb0ELb1ELb1ELb1ELb1ELb0ELb0ELi2ELi1ELi2ELi1ELb0EEENS1_24CollectiveEpilogueBwdGQAISC_fSF_Li256ELb1ELb1EEENS1_25SingleTileBwdLPTSchedulerILb1ELi128ELb1EEEEEEEEEvNT_6ParamsE --------------------------
	.section	.text._ZN7cutlass13device_kernelIN5flash11enable_sm90INS1_16FlashAttnBwdSm90INS1_25CollectiveMainloopBwdSm90ILi2ELi2ELi2EN4cute5tupleIJNS5_1CILi1EEES8_S8_EEENS6_IJNS7_ILi64EEENS7_ILi128EEESB_EEENS_10bfloat16_tEfNS_4arch4Sm90ELb1ELb0ELb1ELb1ELb1ELb1ELb0ELb0ELi2ELi1ELi2ELi1ELb0EEENS1_24CollectiveEpilogueBwdGQAISC_fSF_Li256ELb1ELb1EEENS1_25SingleTileBwdLPTSchedulerILb1ELi128ELb1EEEEEEEEEvNT_6ParamsE,"ax",@progbits
	.align	128
.text._ZN7cutlass13device_kernelIN5flash11enable_sm90INS1_16FlashAttnBwdSm90INS1_25CollectiveMainloopBwdSm90ILi2ELi2ELi2EN4cute5tupleIJNS5_1CILi1EEES8_S8_EEENS6_IJNS7_ILi64EEENS7_ILi128EEESB_EEENS_10bfloat16_tEfNS_4arch4Sm90ELb1ELb0ELb1ELb1ELb1ELb1ELb0ELb0ELi2ELi1ELi2ELi1ELb0EEENS1_24CollectiveEpilogueBwdGQAISC_fSF_Li256ELb1ELb1EEENS1_25SingleTileBwdLPTSchedulerILb1ELi128ELb1EEEEEEEEEvNT_6ParamsE:
        .type           _ZN7cutlass13device_kernelIN5flash11enable_sm90INS1_16FlashAttnBwdSm90INS1_25CollectiveMainloopBwdSm90ILi2ELi2ELi2EN4cute5tupleIJNS5_1CILi1EEES8_S8_EEENS6_IJNS7_ILi64EEENS7_ILi128EEESB_EEENS_10bfloat16_tEfNS_4arch4Sm90ELb1ELb0ELb1ELb1ELb1ELb1ELb0ELb0ELi2ELi1ELi2ELi1ELb0EEENS1_24CollectiveEpilogueBwdGQAISC_fSF_Li256ELb1ELb1EEENS1_25SingleTileBwdLPTSchedulerILb1ELi128ELb1EEEEEEEEEvNT_6ParamsE,@function
        .size           _ZN7cutlass13device_kernelIN5flash11enable_sm90INS1_16FlashAttnBwdSm90INS1_25CollectiveMainloopBwdSm90ILi2ELi2ELi2EN4cute5tupleIJNS5_1CILi1EEES8_S8_EEENS6_IJNS7_ILi64EEENS7_ILi128EEESB_EEENS_10bfloat16_tEfNS_4arch4Sm90ELb1ELb0ELb1ELb1ELb1ELb1ELb0ELb0ELi2ELi1ELi2ELi1ELb0EEENS1_24CollectiveEpilogueBwdGQAISC_fSF_Li256ELb1ELb1EEENS1_25SingleTileBwdLPTSchedulerILb1ELi128ELb1EEEEEEEEEvNT_6ParamsE,(.L_x_3679 - _ZN7cutlass13device_kernelIN5flash11enable_sm90INS1_16FlashAttnBwdSm90INS1_25CollectiveMainloopBwdSm90ILi2ELi2ELi2EN4cute5tupleIJNS5_1CILi1EEES8_S8_EEENS6_IJNS7_ILi64EEENS7_ILi128EEESB_EEENS_10bfloat16_tEfNS_4arch4Sm90ELb1ELb0ELb1ELb1ELb1ELb1ELb0ELb0ELi2ELi1ELi2ELi1ELb0EEENS1_24CollectiveEpilogueBwdGQAISC_fSF_Li256ELb1ELb1EEENS1_25SingleTileBwdLPTSchedulerILb1ELi128ELb1EEEEEEEEEvNT_6ParamsE)
        .other          _ZN7cutlass13device_kernelIN5flash11enable_sm90INS1_16FlashAttnBwdSm90INS1_25CollectiveMainloopBwdSm90ILi2ELi2ELi2EN4cute5tupleIJNS5_1CILi1EEES8_S8_EEENS6_IJNS7_ILi64EEENS7_ILi128EEESB_EEENS_10bfloat16_tEfNS_4arch4Sm90ELb1ELb0ELb1ELb1ELb1ELb1ELb0ELb0ELi2ELi1ELi2ELi1ELb0EEENS1_24CollectiveEpilogueBwdGQAISC_fSF_Li256ELb1ELb1EEENS1_25SingleTileBwdLPTSchedulerILb1ELi128ELb1EEEEEEEEEvNT_6ParamsE,@"STO_CUDA_ENTRY STV_DEFAULT"
_ZN7cutlass13device_kernelIN5flash11enable_sm90INS1_16FlashAttnBwdSm90INS1_25CollectiveMainloopBwdSm90ILi2ELi2ELi2EN4cute5tupleIJNS5_1CILi1EEES8_S8_EEENS6_IJNS7_ILi64EEENS7_ILi128EEESB_EEENS_10bfloat16_tEfNS_4arch4Sm90ELb1ELb0ELb1ELb1ELb1ELb1ELb0ELb0ELi2ELi1ELi2ELi1ELb0EEENS1_24CollectiveEpilogueBwdGQAISC_fSF_Li256ELb1ELb1EEENS1_25SingleTileBwdLPTSchedulerILb1ELi128ELb1EEEEEEEEEvNT_6ParamsE:
        /* <DEDUP_REMOVED lines=24> */
.L_x_3477:
[----:B------:R-:W-:Y:S05]  /*0180*/  BSYNC B0 ;  /* 0x0000000000007941 */ /* 0x000fea0003800000 */
.L_x_3476:
        /* <DEDUP_REMOVED lines=37> */
.L_x_3478:
        /* <DEDUP_REMOVED lines=22> */
.L_x_3479:
[----:B------:R-:W-:Y:S01]  /*0540*/  PLOP3.LUT P0, PT, PT, PT, UP0, 0x80, 0x0 ;  /* 0x000000000000781c */ /* 0x000fe20003f0f008 */
[----:B------:R-:W-:Y:S01]  /*0550*/  NOP ;  /* 0x0000000000007918 */ /* 0x000fe20000000000 */
[----:B------:R-:W-:Y:S01]  /*0560*/  ULDC.64 UR46, c[0x0][0x208] ;  /* 0x00008200002e7ab9 */ /* 0x000fe20000000a00 */
[----:B------:R-:W-:Y:S01]  /*0570*/  BSSY B6, `(.L_x_3480) ;  /* 0x0000a11000067945 */ /* 0x000fe20003800000 */
[----:B-12-4-:R-:W-:Y:S09]  /*0580*/  BAR.SYNC.DEFER_BLOCKING 0x0 ;  /* 0x0000000000007b1d */ /* 0x016ff20000010000 */
[----:B------:R-:W-:Y:S05]  /*0590*/  @!P0 BRA `(.L_x_3481) ;  /* 0x0000005800408947 */ /* 0x000fea0003800000 */
.L_x_3482:
        /* <DEDUP_REMOVED lines=32> */
.L_x_3483:
[----:B------:R-:W-:Y:S01]  /*07a0*/  ULDC UR8, c[0x0][0x8cc] ;  /* 0x0002330000087ab9 */ /* 0x000fe20000000800 */
[----:B------:R-:W-:Y:S01]  /*07b0*/  UMOV UR7, UR9 ;  /* 0x0000000900077c82 */ /* 0x000fe20008000000 */
[----:B------:R-:W-:-:S11]  /*07c0*/  UISETP.NE.AND UP0, UPT, UR8, 0x1, UPT ;  /* 0x000000010800788c */ /* 0x000fd6000bf05270 */
[----:B------:R-:W-:Y:S02]  /*07d0*/  @UP0 ULDC.64 UR10, c[0x0][0x8d0] ;  /* 0x00023400000a0ab9 */ /* 0x000fe40000000a00 */
[----:B------:R-:W-:-:S04]  /*07e0*/  UIMAD.WIDE.U32 UR4, UR9, UR10, URZ ;  /* 0x0000000a090472a5 */ /* 0x000fc8000f8e003f */
[----:B------:R-:W-:-:S04]  /*07f0*/  @UP0 USHF.R.U32.HI UR7, URZ, UR11, UR5 ;  /* 0x0000000b3f070299 */ /* 0x000fc80008011605 */
[----:B------:R-:W-:-:S12]  /*0800*/  UIMAD UR4, UR7, UR8, URZ ;  /* 0x00000008070472a4 */ /* 0x000fd8000f8e023f */
.L_x_3484:
        /* <DEDUP_REMOVED lines=23> */
.L_x_3485:
        /* <DEDUP_REMOVED lines=14> */
.L_x_3487:
[----:B------:R-:W-:-:S05]  /*0a60*/  ULDC UR4, c[0x0][0x8f4] ;  /* 0x00023d0000047ab9 */ /* 0x000fca0000000800 */
.L_x_3486:
        /* <DEDUP_REMOVED lines=22> */
.L_x_3489:
        /* <DEDUP_REMOVED lines=14> */
.L_x_3490:
        /* <DEDUP_REMOVED lines=11> */
.L_x_3491:
        /* <DEDUP_REMOVED lines=13> */
.L_x_3492:
        /* <DEDUP_REMOVED lines=102> */
.L_x_3495:
        /* <DEDUP_REMOVED lines=15> */
.L_x_3494:
        /* <DEDUP_REMOVED lines=23> */
.L_x_3497:
        /* <DEDUP_REMOVED lines=15> */
.L_x_3496:
        /* <DEDUP_REMOVED lines=8> */
.L_x_3613:
        /* <DEDUP_REMOVED lines=15> */
.L_x_3499:
        /* <DEDUP_REMOVED lines=104> */
.L_x_3511:
[----:B------:R-:W-:-:S05]  /*1fd0*/  IMAD.U32 R0, RZ, RZ, UR38 ;  /* 0x00000026ff007e24 */ /* 0x000fca000f8e00ff */
[----:B------:R-:W-:-:S04]  /*1fe0*/  LOP3.LUT R0, R0, 0x1, RZ, 0xfc, !PT ;  /* 0x0000000100007812 */ /* 0x000fc800078efcff */
[----:B------:R-:W-:-:S13]  /*1ff0*/  ISETP.NE.AND P0, PT, R0, 0x3, PT ;  /* 0x000000030000780c */ /* 0x000fda0003f05270 */
[----:B------:R-:W-:Y:S05]  /*2000*/  @!P0 BRA `(.L_x_3501) ;  /* 0x0000000000048947 */ /* 0x000fea0003800000 */
[----:B------:R-:W-:Y:S01]  /*2010*/  BPT.TRAP 0x1 ;  /* 0x000000040000795c */ /* 0x000fe20000300000 */
.L_x_3501:
        /* <DEDUP_REMOVED lines=8> */
.L_x_3502:
[----:B---3--:R-:W-:Y:S05]  /*20a0*/  @P1 BRA `(.L_x_3503) ;  /* 0x0000000000081947 */ /* 0x008fea0003800000 */
[----:B------:R-:W3:Y:S02]  /*20b0*/  SYNCS.PHASECHK.TRANS64.TRYWAIT P1, [R0+URZ+0x30810], R209 ;  /* 0x030810d1000075a7 */ /* 0x000ee4000802017f */
[----:B---3--:R-:W-:Y:S05]  /*20c0*/  @!P1 BRA `(.L_x_3504) ;  /* 0x0000008400b09947 */ /* 0x008fea0003800000 */
.L_x_3503:
        /* <DEDUP_REMOVED lines=84> */
.L_x_3505:
[----:B------:R1:W1:Y:S01]  /*2610*/  SYNCS.PHASECHK.TRANS64.TRYWAIT P1, [R0+URZ+0x30830], R209 ;  /* 0x030830d1000075a7 */ /* 0x000262000802017f */
[----:B------:R-:W-:Y:S05]  /*2620*/  @!P0 BRA `(.L_x_3506) ;  /* 0x0000000000048947 */ /* 0x000fea0003800000 */
[----:B------:R-:W-:Y:S01]  /*2630*/  BPT.TRAP 0x1 ;  /* 0x000000040000795c */ /* 0x000fe20000300000 */
.L_x_3506:
        /* <DEDUP_REMOVED lines=54> */
.L_x_3507:
        /* <DEDUP_REMOVED lines=492> */
.L_x_3509:
        /* <DEDUP_REMOVED lines=49> */
.L_x_3510:
        /* <DEDUP_REMOVED lines=78> */
.L_x_3493:
[----:B------:R-:W-:Y:S05]  /*5050*/  @P0 BRA `(.L_x_3488) ;  /* 0x0000005400880947 */ /* 0x000fea0003800000 */
[----:B------:R-:W-:Y:S01]  /*5060*/  ULDC.64 UR4, c[0x0][0x878] ;  /* 0x00021e0000047ab9 */ /* 0x000fe20000000a00 */
[----:B------:R-:W1:Y:S01]  /*5070*/  S2R R4, SR_TID.X ;  /* 0x0000000000047919 */ /* 0x000e620000002100 */
[----:B------:R-:W-:Y:S01]  /*5080*/  UISETP.NE.U32.AND UP0, UPT, UR4, URZ, UPT ;  /* 0x0000003f0400728c */ /* 0x000fe2000bf05070 */
[----:B------:R-:W-:Y:S01]  /*5090*/  ULDC UR10, c[0x0][0x870] ;  /* 0x00021c00000a7ab9 */ /* 0x000fe20000000800 */
[----:B------:R-:W-:Y:S02]  /*50a0*/  ULDC UR11, c[0x0][0x80c] ;  /* 0x00020300000b7ab9 */ /* 0x000fe40000000800 */
[----:B------:R-:W-:Y:S01]  /*50b0*/  UISETP.NE.AND.EX UP0, UPT, UR5, URZ, UPT, UP0 ;  /* 0x0000003f0500728c */ /* 0x000fe2000bf05300 */
[----:B------:R-:W2:Y:S01]  /*50c0*/  S2UR UR15, SR_CgaCtaId ;  /* 0x00000000000f79c3 */ /* 0x000ea20000008800 */
[----:B------:R-:W-:Y:S01]  /*50d0*/  UMOV UR14, 0x400 ;  /* 0x00000400000e7882 */ /* 0x000fe20000000000 */
[----:B------:R-:W-:Y:S01]  /*50e0*/  ULDC.64 UR18, c[0x0][0x818] ;  /* 0x0002060000127ab9 */ /* 0x000fe20000000a00 */
[----:B------:R-:W-:Y:S01]  /*50f0*/  ULDC.64 UR20, c[0x0][0x840] ;  /* 0x0002100000147ab9 */ /* 0x000fe20000000a00 */
[----:B------:R-:W-:Y:S01]  /*5100*/  ULDC.64 UR22, c[0x0][0x848] ;  /* 0x0002120000167ab9 */ /* 0x000fe20000000a00 */
[----:B------:R-:W-:-:S05]  /*5110*/  PLOP3.LUT P0, PT, PT, PT, UP0, 0x80, 0x0 ;  /* 0x000000000000781c */ /* 0x000fca0003f0f008 */
[----:B------:R-:W-:Y:S02]  /*5120*/  @UP0 ULDC.64 UR4, c[0x0][0x878] ;  /* 0x00021e0000040ab9 */ /* 0x000fe40000000a00 */
[----:B------:R-:W-:-:S06]  /*5130*/  @UP0 UIMAD.WIDE UR4, UR37, 0x4, UR4 ;  /* 0x00000004250408a5 */ /* 0x000fcc000f8e0204 */
[----:B------:R-:W-:Y:S01]  /*5140*/  IMAD.U32 R2, RZ, RZ, UR4 ;  /* 0x00000004ff027e24 */ /* 0x000fe2000f8e00ff */
[----:B------:R-:W-:Y:S01]  /*5150*/  ULDC UR4, c[0x0][0x850] ;  /* 0x0002140000047ab9 */ /* 0x000fe20000000800 */
[----:B------:R-:W-:-:S05]  /*5160*/  IMAD.U32 R3, RZ, RZ, UR5 ;  /* 0x00000005ff037e24 */ /* 0x000fca000f8e00ff */
[----:B------:R-:W3:Y:S01]  /*5170*/  @P0 LDG.E R2, desc[UR46][R2.64] ;  /* 0x0000002e02020981 */ /* 0x000ee2000c1e1900 */
[----:B------:R-:W-:Y:S01]  /*5180*/  UISETP.NE.AND UP1, UPT, UR4, 0x1, UPT ;  /* 0x000000010400788c */ /* 0x000fe2000bf25270 */
[C---:B-1----:R-:W-:Y:S01]  /*5190*/  VIADD R5, R4.reuse, 0xffffff80 ;  /* 0xffffff8004057836 */ /* 0x042fe20000000000 */
[----:B------:R-:W-:Y:S01]  /*51a0*/  UIMAD UR10, UR39, UR10, URZ ;  /* 0x0000000a270a72a4 */ /* 0x000fe2000f8e023f */
[----:B------:R-:W-:Y:S01]  /*51b0*/  BSSY B0, `(.L_x_3512) ;  /* 0x000005e000007945 */ /* 0x000fe20003800000 */
[----:B------:R-:W-:Y:S01]  /*51c0*/  UMOV UR5, UR36 ;  /* 0x0000002400057c82 */ /* 0x000fe20008000000 */
[----:B------:R-:W-:Y:S01]  /*51d0*/  UIMAD UR9, UR37, UR11, URZ ;  /* 0x0000000b250972a4 */ /* 0x000fe2000f8e023f */
[----:B------:R-:W-:Y:S01]  /*51e0*/  SHF.R.S32.HI R0, RZ, 0x1f, R5 ;  /* 0x0000001fff007819 */ /* 0x000fe20000011405 */
[----:B------:R-:W-:Y:S01]  /*51f0*/  UIMAD UR10, UR10, UR11, URZ ;  /* 0x0000000b0a0a72a4 */ /* 0x000fe2000f8e023f */
[----:B------:R-:W-:Y:S01]  /*5200*/  BAR.SYNC.DEFER_BLOCKING 0x1, 0x100 ;  /* 0x0044000000007b1d */ /* 0x000fe20000010000 */
[----:B------:R-:W-:Y:S01]  /*5210*/  USHF.L.U32 UR39, UR39, 0xe, URZ ;  /* 0x0000000e27277899 */ /* 0x000fe2000800063f */
[----:B------:R-:W-:-:S04]  /*5220*/  ISETP.NE.AND P1, PT, R4, 0x80, PT ;  /* 0x000000800400780c */ /* 0x000fc80003f25270 */
[----:B------:R-:W-:Y:S01]  /*5230*/  @UP1 ULDC UR6, c[0x0][0x854] ;  /* 0x0002150000061ab9 */ /* 0x000fe20000000800 */
[----:B------:R-:W-:Y:S01]  /*5240*/  @UP1 ULDC UR12, c[0x0][0x858] ;  /* 0x00021600000c1ab9 */ /* 0x000fe20000000800 */
[----:B------:R-:W-:Y:S02]  /*5250*/  UIMAD.WIDE.U32 UR6, UR36, UR6, URZ ;  /* 0x00000006240672a5 */ /* 0x000fe4000f8e003f */
[----:B------:R-:W-:Y:S02]  /*5260*/  USHF.R.S32.HI UR6, URZ, 0x1f, UR9 ;  /* 0x0000001f3f067899 */ /* 0x000fe40008011409 */
[----:B------:R-:W-:Y:S02]  /*5270*/  @UP1 USHF.R.U32.HI UR5, URZ, UR12, UR7 ;  /* 0x0000000c3f051299 */ /* 0x000fe40008011607 */
[----:B------:R-:W-:Y:S02]  /*5280*/  USHF.R.S32.HI UR7, URZ, 0x1f, UR10 ;  /* 0x0000001f3f077899 */ /* 0x000fe4000801140a */
[----:B------:R-:W-:-:S02]  /*5290*/  UIADD3 UR9, UP1, UP2, UR10, UR9, UR5 ;  /* 0x000000090a097290 */ /* 0x000fc4000fa3e005 */
[----:B------:R-:W-:Y:S01]  /*52a0*/  USHF.R.S32.HI UR11, URZ, 0x1f, UR5 ;  /* 0x0000001f3f0b7899 */ /* 0x000fe20008011405 */
[----:B------:R-:W-:-:S03]  /*52b0*/  ULDC.64 UR12, c[0x0][0x868] ;  /* 0x00021a00000c7ab9 */ /* 0x000fc60000000a00 */
[----:B------:R-:W-:Y:S02]  /*52c0*/  UIADD3.X UR7, UR7, UR6, UR11, UP1, UP2 ;  /* 0x0000000607077290 */ /* 0x000fe40008fe440b */
[----:B------:R-:W-:Y:S02]  /*52d0*/  USHF.L.U32 UR6, UR9, 0x2, URZ ;  /* 0x0000000209067899 */ /* 0x000fe4000800063f */
[----:B------:R-:W-:Y:S02]  /*52e0*/  USHF.L.U64.HI UR7, UR9, 0x2, UR7 ;  /* 0x0000000209077899 */ /* 0x000fe40008010207 */
[----:B------:R-:W-:Y:S01]  /*52f0*/  UIADD3 UR9, UP1, UR6, UR12, URZ ;  /* 0x0000000c06097290 */ /* 0x000fe2000ff3e03f */
[----:B---3--:R-:W-:Y:S02]  /*5300*/  @P0 R2UR UR8, R2 ;  /* 0x00000000020802ca */ /* 0x008fe400000e0000 */
[----:B------:R-:W-:Y:S02]  /*5310*/  LEA.HI R2, R0, R5, RZ, 0x7 ;  /* 0x0000000500027211 */ /* 0x000fe400078f38ff */
[----:B------:R-:W-:-:S02]  /*5320*/  ISETP.NE.AND P0, PT, R5, RZ, PT ;  /* 0x000000ff0500720c */ /* 0x000fc40003f05270 */
[C---:B------:R-:W-:Y:S01]  /*5330*/  LOP3.LUT R0, R2.reuse, 0xfffff80, RZ, 0xc0, !PT ;  /* 0x0fffff8002007812 */ /* 0x040fe200078ec0ff */
[----:B------:R-:W-:-:S04]  /*5340*/  IMAD.SHL.U32 R2, R2, 0x40, RZ ;  /* 0x0000004002027824 */ /* 0x000fc800078e00ff */
[----:B------:R-:W-:Y:S01]  /*5350*/  IMAD.IADD R0, R5, 0x1, -R0 ;  /* 0x0000000105007824 */ /* 0x000fe200078e0a00 */
[----:B------:R-:W-:Y:S01]  /*5360*/  LOP3.LUT R3, R2, 0x3fffe000, RZ, 0xc0, !PT ;  /* 0x3fffe00002037812 */ /* 0x000fe200078ec0ff */
[----:B------:R-:W-:Y:S01]  /*5370*/  @UP0 ULEA UR8, UR37, UR8, 0x7 ;  /* 0x0000000825080291 */ /* 0x000fe2000f8e383f */
[----:B------:R-:W-:-:S03]  /*5380*/  IMAD.U32 R2, RZ, RZ, UR9 ;  /* 0x00000009ff027e24 */ /* 0x000fc6000f8e00ff */
[----:B------:R-:W-:Y:S01]  /*5390*/  @UP0 USHF.R.S32.HI UR10, URZ, 0x1f, UR8 ;  /* 0x0000001f3f0a0899 */ /* 0x000fe20008011408 */
[----:B------:R-:W-:-:S03]  /*53a0*/  IMAD R0, R0, 0x4, R3 ;  /* 0x0000000400007824 */ /* 0x000fc600078e0203 */
[----:B------:R-:W-:Y:S02]  /*53b0*/  @UP0 ULEA.HI UR8, UR10, UR8, URZ, 0x7 ;  /* 0x000000080a080291 */ /* 0x000fe4000f8f383f */
[----:B------:R-:W-:Y:S02]  /*53c0*/  UIADD3.X UR10, UR7, UR13, URZ, UP1, !UPT ;  /* 0x0000000d070a7290 */ /* 0x000fe40008ffe43f */
[----:B------:R-:W-:-:S04]  /*53d0*/  @UP0 USHF.L.U32 UR8, UR8, 0x7, URZ ;  /* 0x0000000708080899 */ /* 0x000fc8000800063f */
[----:B------:R-:W-:Y:S01]  /*53e0*/  @UP0 ULOP3.LUT UR12, UR8, 0xffffc000, URZ, 0xc0, !UPT ;  /* 0xffffc000080c0892 */ /* 0x000fe2000f8ec03f */
[----:B------:R-:W-:Y:S01]  /*53f0*/  IMAD.U32 R3, RZ, RZ, UR10 ;  /* 0x0000000aff037e24 */ /* 0x000fe2000f8e00ff */
[----:B--2---:R-:W-:Y:S02]  /*5400*/  ULEA UR8, UR15, UR14, 0x18 ;  /* 0x0000000e0f087291 */ /* 0x004fe4000f8ec03f */
[----:B------:R-:W-:-:S03]  /*5410*/  @UP0 USHF.R.S32.HI UR13, URZ, 0x1f, UR12 ;  /* 0x0000001f3f0d0899 */ /* 0x000fc6000801140c */
[----:B------:R-:W-:Y:S01]  /*5420*/  @!UP0 UMOV UR12, URZ ;  /* 0x0000003f000c8c82 */ /* 0x000fe20008000000 */
[----:B------:R-:W-:Y:S01]  /*5430*/  LEA R0, R0, UR8, 0x2 ;  /* 0x0000000800007c11 */ /* 0x000fe2000f8e10ff */
[----:B------:R-:W-:Y:S02]  /*5440*/  UIADD3 UR14, UP1, UR39, UR12, URZ ;  /* 0x0000000c270e7290 */ /* 0x000fe4000ff3e03f */
[----:B------:R-:W-:Y:S01]  /*5450*/  @!UP0 UMOV UR13, URZ ;  /* 0x0000003f000d8c82 */ /* 0x000fe20008000000 */
[----:B------:R-:W-:Y:S01]  /*5460*/  UIMAD UR12, UR11, UR18, URZ ;  /* 0x000000120b0c72a4 */ /* 0x000fe2000f8e023f */
[----:B------:R1:W-:Y:S01]  /*5470*/  STS.128 [R0], R24 ;  /* 0x0000001800007388 */ /* 0x0003e20000000c00 */
[----:B------:R-:W-:Y:S02]  /*5480*/  ULEA.HI.X.SX32 UR15, UR39, UR13, 0x1, UP1 ;  /* 0x0000000d270f7291 */ /* 0x000fe400088f0e3f */
[----:B------:R-:W-:Y:S01]  /*5490*/  UIMAD UR11, UR11, UR20, URZ ;  /* 0x000000140b0b72a4 */ /* 0x000fe2000f8e023f */
[----:B------:R1:W-:Y:S01]  /*54a0*/  STS.128 [R0+0x800], R28 ;  /* 0x0008001c00007388 */ /* 0x0003e20000000c00 */
[----:B------:R-:W-:-:S02]  /*54b0*/  UIMAD UR16, UR5, UR19, UR12 ;  /* 0x00000013051072a4 */ /* 0x000fc4000f8e020c */
[----:B------:R-:W-:Y:S01]  /*54c0*/  UIMAD.WIDE.U32 UR12, UR5, UR18, UR14 ;  /* 0x00000012050c72a5 */ /* 0x000fe2000f8e000e */
[----:B------:R1:W-:Y:S01]  /*54d0*/  STS.128 [R0+0x1000], R32 ;  /* 0x0010002000007388 */ /* 0x0003e20000000c00 */
[----:B------:R-:W-:Y:S02]  /*54e0*/  UIMAD UR18, UR5, UR21, UR11 ;  /* 0x00000015051272a4 */ /* 0x000fe4000f8e020b */
[----:B------:R-:W-:Y:S01]  /*54f0*/  USHF.R.S32.HI UR11, URZ, 0x1f, UR37 ;  /* 0x0000001f3f0b7899 */ /* 0x000fe20008011425 */
[----:B------:R1:W-:Y:S01]  /*5500*/  STS.128 [R0+0x1800], R36 ;  /* 0x0018002400007388 */ /* 0x0003e20000000c00 */
[----:B------:R-:W-:Y:S02]  /*5510*/  UIMAD.WIDE.U32 UR14, UR5, UR20, UR14 ;  /* 0x00000014050e72a5 */ /* 0x000fe4000f8e000e */
[----:B------:R-:W-:Y:S01]  /*5520*/  USEL UR11, UR11, URZ, !UP0 ;  /* 0x0000003f0b0b7287 */ /* 0x000fe2000c000000 */
[----:B------:R1:W-:Y:S01]  /*5530*/  STS.128 [R0+0x2000], R40 ;  /* 0x0020002800007388 */ /* 0x0003e20000000c00 */
[----:B------:R-:W-:Y:S01]  /*5540*/  ULDC.64 UR20, c[0x0][0x820] ;  /* 0x0002080000147ab9 */ /* 0x000fe20000000a00 */
[----:B------:R-:W-:-:S02]  /*5550*/  UIADD3 UR13, UR13, UR16, URZ ;  /* 0x000000100d0d7290 */ /* 0x000fc4000fffe03f */
[----:B------:R1:W-:Y:S01]  /*5560*/  STS.128 [R0+0x2800], R44 ;  /* 0x0028002c00007388 */ /* 0x0003e20000000c00 */
[----:B------:R-:W-:Y:S02]  /*5570*/  USEL UR37, UR37, URZ, !UP0 ;  /* 0x0000003f25257287 */ /* 0x000fe4000c000000 */
        /* <DEDUP_REMOVED lines=16> */
[----:B------:R-:W-:Y:S01]  /*5680*/  UIADD3 UR5, UR15, UR16, URZ ;  /* 0x000000100f057290 */ /* 0x000fe2000fffe03f */
[----:B------:R1:W-:Y:S01]  /*5690*/  STS.128 [R0+0x5800], R68 ;  /* 0x0058004400007388 */ /* 0x0003e20000000c00 */
[----:B------:R-:W-:-:S02]  /*56a0*/  ULEA UR18, UP0, UR12, UR18, 0x2 ;  /* 0x000000120c127291 */ /* 0x000fc4000f80103f */
[----:B------:R-:W-:Y:S01]  /*56b0*/  ULEA UR20, UP1, UR14, UR20, 0x2 ;  /* 0x000000140e147291 */ /* 0x000fe2000f82103f */
[----:B------:R1:W-:Y:S01]  /*56c0*/  STS.128 [R0+0x6000], R72 ;  /* 0x0060004800007388 */ /* 0x0003e20000000c00 */
[----:B------:R-:W-:Y:S02]  /*56d0*/  ULEA.HI.X UR19, UR12, UR19, UR11, 0x2, UP0 ;  /* 0x000000130c137291 */ /* 0x000fe400080f140b */
[----:B------:R-:W-:Y:S01]  /*56e0*/  ULEA.HI.X UR5, UR14, UR21, UR5, 0x2, UP1 ;  /* 0x000000150e057291 */ /* 0x000fe200088f1405 */
[----:B------:R1:W-:Y:S01]  /*56f0*/  STS.128 [R0+0x6800], R76 ;  /* 0x0068004c00007388 */ /* 0x0003e20000000c00 */
[----:B------:R-:W-:-:S03]  /*5700*/  UIMAD UR17, UR4, UR17, UR36 ;  /* 0x00000011041172a4 */ /* 0x000fc6000f8e0224 */
[----:B------:R1:W-:Y:S04]  /*5710*/  STS.128 [R0+0x7000], R80 ;  /* 0x0070005000007388 */ /* 0x0003e80000000c00 */
[----:B------:R1:W-:Y:S01]  /*5720*/  STS.128 [R0+0x7800], R84 ;  /* 0x0078005400007388 */ /* 0x0003e20000000c00 */
[----:B------:R-:W-:Y:S05]  /*5730*/  @P0 BRA `(.L_x_3513) ;  /* 0x0000000000140947 */ /* 0x000fea0003800000 */
.L_x_3514:
[----:B------:R-:W2:Y:S04]  /*5740*/  LDG.E.STRONG.GPU R4, desc[UR46][R2.64] ;  /* 0x0000002e02047981 */ /* 0x000ea8000c1ef900 */
[----:B--2---:R-:W-:Y:S01]  /*5750*/  CCTL.IVALL ;  /* 0x00000000ff00798f */ /* 0x004fe20002000000 */
[----:B------:R-:W-:Y:S05]  /*5760*/  YIELD ;  /* 0x0000000000007946 */ /* 0x000fea0003800000 */
[----:B------:R-:W-:-:S13]  /*5770*/  ISETP.NE.AND P0, PT, R4, UR17, PT ;  /* 0x0000001104007c0c */ /* 0x000fda000bf05270 */
[----:B------:R-:W-:Y:S05]  /*5780*/  @P0 BRA `(.L_x_3514) ;  /* 0xfffffffc00ec0947 */ /* 0x000fea000383ffff */
.L_x_3513:
[----:B------:R-:W-:Y:S05]  /*5790*/  BSYNC B0 ;  /* 0x0000000000007941 */ /* 0x000fea0003800000 */
.L_x_3512:
[----:B------:R-:W-:-:S03]  /*57a0*/  UMOV UR4, 0xffffffff ;  /* 0xffffffff00047882 */ /* 0x000fc60000000000 */
[----:B------:R-:W-:Y:S05]  /*57b0*/  BRA.DIV UR4, `(.L_x_3515) ;  /* 0x00000052041c7947 */ /* 0x000fea000b800000 */
[----:B------:R-:W-:Y:S01]  /*57c0*/  NOP ;  /* 0x0000000000007918 */ /* 0x000fe20000000000 */
.L_x_3616:
        /* <DEDUP_REMOVED lines=15> */
.L_x_3518:
[----:B------:R-:W-:Y:S01]  /*58c0*/  @P0 ELECT P2, URZ, PT ;  /* 0x00000000003f082f */ /* 0x000fe20003840000 */
[----:B------:R2:W-:-:S12]  /*58d0*/  UBLKRED.G.S.ADD.F32.RN [UR4], [UR8], UR9, desc[UR10] ;  /* 0x00000a04080073bb */ /* 0x0005d800080a1409 */
[----:B------:R-:W-:Y:S02]  /*58e0*/  @P2 PLOP3.LUT P0, PT, P2, PT, PT, 0x8, 0x0 ;  /* 0x000000000000281c */ /* 0x000fe4000170e170 */
[----:B------:R-:W-:-:S11]  /*58f0*/  PLOP3.LUT P2, PT, PT, PT, PT, 0x8, 0x0 ;  /* 0x000000000000781c */ /* 0x000fd60003f4e170 */
[----:B--2---:R-:W-:Y:S05]  /*5900*/  @P0 BRA.U.ANY `(.L_x_3518) ;  /* 0xfffffffd00ec0947 */ /* 0x004fea000393ffff */
[----:B------:R0:W-:Y:S01]  /*5910*/  UTMACMDFLUSH ;  /* 0x00000000000079b7 */ /* 0x0001e20000000000 */
[----:B------:R-:W-:-:S04]  /*5920*/  DEPBAR.LE SB0, 0x0 ;  /* 0x000080000000791a */ /* 0x000fc80000000000 */
.L_x_3517:
[----:B------:R-:W-:Y:S05]  /*5930*/  BSYNC B0 ;  /* 0x0000000000007941 */ /* 0x000fea0003800000 */
.L_x_3516:
        /* <DEDUP_REMOVED lines=14> */
.L_x_3520:
[----:B------:R-:W-:Y:S05]  /*5a20*/  BSYNC B0 ;  /* 0x0000000000007941 */ /* 0x000fea0003800000 */
.L_x_3519:
        /* <DEDUP_REMOVED lines=24> */
.L_x_3523:
[----:B-12---:R-:W2:Y:S04]  /*5bb0*/  LDG.E.STRONG.GPU R0, desc[UR46][R2.64] ;  /* 0x0000002e02007981 */ /* 0x006ea8000c1ef900 */
[----:B--2---:R-:W-:Y:S01]  /*5bc0*/  CCTL.IVALL ;  /* 0x00000000ff00798f */ /* 0x004fe20002000000 */
[----:B------:R-:W-:Y:S05]  /*5bd0*/  YIELD ;  /* 0x0000000000007946 */ /* 0x000fea0003800000 */
[----:B------:R-:W-:-:S13]  /*5be0*/  ISETP.NE.AND P0, PT, R0, UR17, PT ;  /* 0x0000001100007c0c */ /* 0x000fda000bf05270 */
[----:B------:R-:W-:Y:S05]  /*5bf0*/  @P0 BRA `(.L_x_3523) ;  /* 0xfffffffc00ec0947 */ /* 0x000fea000383ffff */
.L_x_3522:
[----:B------:R-:W-:Y:S05]  /*5c00*/  BSYNC B0 ;  /* 0x0000000000007941 */ /* 0x000fea0003800000 */
.L_x_3521:
[----:B------:R-:W-:-:S03]  /*5c10*/  UMOV UR4, 0xffffffff ;  /* 0xffffffff00047882 */ /* 0x000fc60000000000 */
[----:B------:R-:W-:Y:S05]  /*5c20*/  BRA.DIV UR4, `(.L_x_3524) ;  /* 0x0000004e041c7947 */ /* 0x000fea000b800000 */
[----:B------:R-:W-:Y:S01]  /*5c30*/  NOP ;  /* 0x0000000000007918 */ /* 0x000fe20000000000 */
.L_x_3619:
        /* <DEDUP_REMOVED lines=16> */
.L_x_3527:
[----:B------:R-:W-:Y:S01]  /*5d40*/  @P0 ELECT P2, URZ, PT ;  /* 0x00000000003f082f */ /* 0x000fe20003840000 */
[----:B------:R3:W-:-:S12]  /*5d50*/  UBLKRED.G.S.ADD.F32.RN [UR4], [UR8], UR6, desc[UR10] ;  /* 0x00000a04080073bb */ /* 0x0007d800080a1406 */
[----:B------:R-:W-:Y:S02]  /*5d60*/  @P2 PLOP3.LUT P0, PT, P2, PT, PT, 0x8, 0x0 ;  /* 0x000000000000281c */ /* 0x000fe4000170e170 */
[----:B------:R-:W-:-:S11]  /*5d70*/  PLOP3.LUT P2, PT, PT, PT, PT, 0x8, 0x0 ;  /* 0x000000000000781c */ /* 0x000fd60003f4e170 */
[----:B---3--:R-:W-:Y:S05]  /*5d80*/  @P0 BRA.U.ANY `(.L_x_3527) ;  /* 0xfffffffd00ec0947 */ /* 0x008fea000393ffff */
[----:B------:R0:W-:Y:S01]  /*5d90*/  UTMACMDFLUSH ;  /* 0x00000000000079b7 */ /* 0x0001e20000000000 */
[----:B------:R-:W-:-:S04]  /*5da0*/  DEPBAR.LE SB0, 0x0 ;  /* 0x000080000000791a */ /* 0x000fc80000000000 */
.L_x_3526:
[----:B------:R-:W-:Y:S05]  /*5db0*/  BSYNC B0 ;  /* 0x0000000000007941 */ /* 0x000fea0003800000 */
.L_x_3525:
        /* <DEDUP_REMOVED lines=14> */
.L_x_3481:
        /* <DEDUP_REMOVED lines=29> */
.L_x_3529:
[----:B------:R-:W-:Y:S01]  /*6070*/  ULDC UR9, c[0x0][0x8cc] ;  /* 0x0002330000097ab9 */ /* 0x000fe20000000800 */
[----:B------:R-:W-:Y:S01]  /*6080*/  UMOV UR7, UR8 ;  /* 0x0000000800077c82 */ /* 0x000fe20008000000 */
[----:B------:R-:W-:-:S11]  /*6090*/  UISETP.NE.AND UP0, UPT, UR9, 0x1, UPT ;  /* 0x000000010900788c */ /* 0x000fd6000bf05270 */
[----:B------:R-:W-:Y:S02]  /*60a0*/  @UP0 ULDC.64 UR10, c[0x0][0x8d0] ;  /* 0x00023400000a0ab9 */ /* 0x000fe40000000a00 */
[----:B------:R-:W-:-:S04]  /*60b0*/  UIMAD.WIDE.U32 UR4, UR8, UR10, URZ ;  /* 0x0000000a080472a5 */ /* 0x000fc8000f8e003f */
[----:B------:R-:W-:-:S04]  /*60c0*/  @UP0 USHF.R.U32.HI UR7, URZ, UR11, UR5 ;  /* 0x0000000b3f070299 */ /* 0x000fc80008011605 */
[----:B------:R-:W-:-:S12]  /*60d0*/  UIMAD UR4, UR7, UR9, URZ ;  /* 0x00000009070472a4 */ /* 0x000fd8000f8e023f */
.L_x_3530:
        /* <DEDUP_REMOVED lines=23> */
.L_x_3531:
        /* <DEDUP_REMOVED lines=13> */
.L_x_3533:
[----:B------:R-:W-:-:S05]  /*6320*/  ULDC UR4, c[0x0][0x8f4] ;  /* 0x00023d0000047ab9 */ /* 0x000fca0000000800 */
.L_x_3532:
        /* <DEDUP_REMOVED lines=48> */
.L_x_3534:
        /* <DEDUP_REMOVED lines=13> */
.L_x_3535:
        /* <DEDUP_REMOVED lines=12> */
.L_x_3536:
        /* <DEDUP_REMOVED lines=68> */
.L_x_3540:
[----:B------:R-:W2:Y:S04]  /*6c00*/  LDG.E.STRONG.GPU R4, desc[UR46][R2.64] ;  /* 0x0000002e02047981 */ /* 0x000ea8000c1ef900 */
[----:B--2---:R-:W-:Y:S01]  /*6c10*/  CCTL.IVALL ;  /* 0x00000000ff00798f */ /* 0x004fe20002000000 */
[----:B------:R-:W-:Y:S05]  /*6c20*/  YIELD ;  /* 0x0000000000007946 */ /* 0x000fea0003800000 */
[----:B------:R-:W-:-:S13]  /*6c30*/  ISETP.NE.AND P1, PT, R4, R5, PT ;  /* 0x000000050400720c */ /* 0x000fda0003f25270 */
[----:B------:R-:W-:Y:S05]  /*6c40*/  @P1 BRA `(.L_x_3540) ;  /* 0xfffffffc00ec1947 */ /* 0x000fea000383ffff */
.L_x_3539:
[----:B------:R-:W-:Y:S05]  /*6c50*/  BSYNC B0 ;  /* 0x0000000000007941 */ /* 0x000fea0003800000 */
.L_x_3538:
[----:B------:R-:W-:-:S03]  /*6c60*/  UMOV UR6, 0xffffffff ;  /* 0xffffffff00067882 */ /* 0x000fc60000000000 */
[----:B------:R-:W-:Y:S05]  /*6c70*/  BRA.DIV UR6, `(.L_x_3541) ;  /* 0x0000003e06247947 */ /* 0x000fea000b800000 */
[----:B------:R-:W-:Y:S01]  /*6c80*/  NOP ;  /* 0x0000000000007918 */ /* 0x000fe20000000000 */
.L_x_3622:
        /* <DEDUP_REMOVED lines=22> */
.L_x_3543:
[----:B------:R-:W-:Y:S05]  /*6df0*/  BSYNC B0 ;  /* 0x0000000000007941 */ /* 0x000fea0003800000 */
.L_x_3542:
        /* <DEDUP_REMOVED lines=20> */
.L_x_3545:
[----:B------:R-:W-:Y:S05]  /*6f40*/  BSYNC B0 ;  /* 0x0000000000007941 */ /* 0x000fea0003800000 */
.L_x_3544:
[----:B------:R-:W-:Y:S06]  /*6f50*/  BAR.ARV 0xa, 0xa0 ;  /* 0x0282800000007b1d */ /* 0x000fec0000002000 */
[----:B------:R-:W-:Y:S04]  /*6f60*/  BSSY B0, `(.L_x_3546) ;  /* 0x0000003000007945 */ /* 0x000fe80003800000 */
[----:B------:R-:W-:Y:S05]  /*6f70*/  @!P0 BRA `(.L_x_3547) ;  /* 0x0000000000048947 */ /* 0x000fea0003800000 */
[----:B------:R-:W-:-:S04]  /*6f80*/  DEPBAR.LE SB0, 0x0 ;  /* 0x000080000000791a */ /* 0x000fc80000000000 */
.L_x_3547:
[----:B------:R-:W-:Y:S05]  /*6f90*/  BSYNC B0 ;  /* 0x0000000000007941 */ /* 0x000fea0003800000 */
.L_x_3546:
        /* <DEDUP_REMOVED lines=19> */
.L_x_3549:
[----:B------:R-:W-:Y:S05]  /*70d0*/  BSYNC B0 ;  /* 0x0000000000007941 */ /* 0x000fea0003800000 */
.L_x_3548:
[----:B------:R-:W-:Y:S01]  /*70e0*/  UIADD3 UR7, UR13, 0x1, URZ ;  /* 0x000000010d077890 */ /* 0x000fe2000fffe03f */
[----:B------:R-:W-:Y:S11]  /*70f0*/  BRA `(.L_x_3550) ;  /* 0x0000000000047947 */ /* 0x000ff60003800000 */
.L_x_3537:
[----:B------:R-:W-:-:S05]  /*7100*/  UMOV UR7, UR13 ;  /* 0x0000000d00077c82 */ /* 0x000fca0008000000 */
.L_x_3550:
        /* <DEDUP_REMOVED lines=16> */
.L_x_3575:
        /* <DEDUP_REMOVED lines=18> */
.L_x_3553:
[----:B------:R-:W2:Y:S04]  /*7330*/  LDG.E.STRONG.GPU R4, desc[UR46][R2.64] ;  /* 0x0000002e02047981 */ /* 0x000ea8000c1ef900 */
[----:B--2---:R-:W-:Y:S01]  /*7340*/  CCTL.IVALL ;  /* 0x00000000ff00798f */ /* 0x004fe20002000000 */
[----:B------:R-:W-:Y:S05]  /*7350*/  YIELD ;  /* 0x0000000000007946 */ /* 0x000fea0003800000 */
[----:B------:R-:W-:-:S13]  /*7360*/  ISETP.NE.AND P1, PT, R4, R5, PT ;  /* 0x000000050400720c */ /* 0x000fda0003f25270 */
[----:B------:R-:W-:Y:S05]  /*7370*/  @P1 BRA `(.L_x_3553) ;  /* 0xfffffffc00ec1947 */ /* 0x000fea000383ffff */
.L_x_3552:
[----:B------:R-:W-:Y:S05]  /*7380*/  BSYNC B0 ;  /* 0x0000000000007941 */ /* 0x000fea0003800000 */
.L_x_3551:
[----:B------:R-:W-:-:S03]  /*7390*/  UMOV UR24, 0xffffffff ;  /* 0xffffffff00187882 */ /* 0x000fc60000000000 */
[----:B------:R-:W-:Y:S05]  /*73a0*/  BRA.DIV UR24, `(.L_x_3554) ;  /* 0x0000003618747947 */ /* 0x000fea000b800000 */
[----:B------:R-:W-:Y:S01]  /*73b0*/  NOP ;  /* 0x0000000000007918 */ /* 0x000fe20000000000 */
.L_x_3625:
        /* <DEDUP_REMOVED lines=19> */
.L_x_3556:
[----:B------:R-:W-:Y:S05]  /*74f0*/  BSYNC B0 ;  /* 0x0000000000007941 */ /* 0x000fea0003800000 */
.L_x_3555:
        /* <DEDUP_REMOVED lines=15> */
.L_x_3558:
[----:B------:R-:W-:Y:S05]  /*75f0*/  BSYNC B0 ;  /* 0x0000000000007941 */ /* 0x000fea0003800000 */
.L_x_3557:
[----:B------:R-:W-:Y:S06]  /*7600*/  BAR.ARV 0xa, 0xa0 ;  /* 0x0282800000007b1d */ /* 0x000fec0000002000 */
[----:B------:R-:W-:Y:S04]  /*7610*/  BSSY B0, `(.L_x_3559) ;  /* 0x0000003000007945 */ /* 0x000fe80003800000 */
[----:B------:R-:W-:Y:S05]  /*7620*/  @!P0 BRA `(.L_x_3560) ;  /* 0x0000000000048947 */ /* 0x000fea0003800000 */
[----:B------:R-:W-:-:S04]  /*7630*/  DEPBAR.LE SB0, 0x0 ;  /* 0x000080000000791a */ /* 0x000fc80000000000 */
.L_x_3560:
[----:B------:R-:W-:Y:S05]  /*7640*/  BSYNC B0 ;  /* 0x0000000000007941 */ /* 0x000fea0003800000 */
.L_x_3559:
        /* <DEDUP_REMOVED lines=19> */
.L_x_3562:
[----:B------:R-:W-:Y:S05]  /*7780*/  BSYNC B0 ;  /* 0x0000000000007941 */ /* 0x000fea0003800000 */
.L_x_3561:
        /* <DEDUP_REMOVED lines=17> */
.L_x_3565:
[----:B------:R-:W2:Y:S04]  /*78a0*/  LDG.E.STRONG.GPU R4, desc[UR46][R2.64] ;  /* 0x0000002e02047981 */ /* 0x000ea8000c1ef900 */
[----:B--2---:R-:W-:Y:S01]  /*78b0*/  CCTL.IVALL ;  /* 0x00000000ff00798f */ /* 0x004fe20002000000 */
[----:B------:R-:W-:Y:S05]  /*78c0*/  YIELD ;  /* 0x0000000000007946 */ /* 0x000fea0003800000 */
[----:B------:R-:W-:-:S13]  /*78d0*/  ISETP.NE.AND P1, PT, R4, R5, PT ;  /* 0x000000050400720c */ /* 0x000fda0003f25270 */
[----:B------:R-:W-:Y:S05]  /*78e0*/  @P1 BRA `(.L_x_3565) ;  /* 0xfffffffc00ec1947 */ /* 0x000fea000383ffff */
.L_x_3564:
[----:B------:R-:W-:Y:S05]  /*78f0*/  BSYNC B0 ;  /* 0x0000000000007941 */ /* 0x000fea0003800000 */
.L_x_3563:
[----:B------:R-:W-:-:S03]  /*7900*/  UMOV UR18, 0xffffffff ;  /* 0xffffffff00127882 */ /* 0x000fc60000000000 */
[----:B------:R-:W-:Y:S05]  /*7910*/  BRA.DIV UR18, `(.L_x_3566) ;  /* 0x0000003212347947 */ /* 0x000fea000b800000 */
[----:B------:R-:W-:Y:S01]  /*7920*/  NOP ;  /* 0x0000000000007918 */ /* 0x000fe20000000000 */
.L_x_3628:
        /* <DEDUP_REMOVED lines=15> */
.L_x_3568:
[----:B------:R-:W-:Y:S05]  /*7a20*/  BSYNC B0 ;  /* 0x0000000000007941 */ /* 0x000fea0003800000 */
.L_x_3567:
        /* <DEDUP_REMOVED lines=15> */
.L_x_3570:
[----:B------:R-:W-:Y:S05]  /*7b20*/  BSYNC B0 ;  /* 0x0000000000007941 */ /* 0x000fea0003800000 */
.L_x_3569:
[----:B------:R-:W-:Y:S06]  /*7b30*/  BAR.ARV 0xa, 0xa0 ;  /* 0x0282800000007b1d */ /* 0x000fec0000002000 */
[----:B------:R-:W-:Y:S04]  /*7b40*/  BSSY B0, `(.L_x_3571) ;  /* 0x0000003000007945 */ /* 0x000fe80003800000 */
[----:B------:R-:W-:Y:S05]  /*7b50*/  @!P0 BRA `(.L_x_3572) ;  /* 0x0000000000048947 */ /* 0x000fea0003800000 */
[----:B------:R-:W-:-:S04]  /*7b60*/  DEPBAR.LE SB0, 0x0 ;  /* 0x000080000000791a */ /* 0x000fc80000000000 */
.L_x_3572:
[----:B------:R-:W-:Y:S05]  /*7b70*/  BSYNC B0 ;  /* 0x0000000000007941 */ /* 0x000fea0003800000 */
.L_x_3571:
        /* <DEDUP_REMOVED lines=19> */
.L_x_3574:
[----:B------:R-:W-:Y:S05]  /*7cb0*/  BSYNC B0 ;  /* 0x0000000000007941 */ /* 0x000fea0003800000 */
.L_x_3573:
[----:B------:R-:W-:Y:S02]  /*7cc0*/  UIADD3 UR7, UR7, 0x2, URZ ;  /* 0x0000000207077890 */ /* 0x000fe4000fffe03f */
[----:B------:R-:W-:Y:S02]  /*7cd0*/  UIADD3 UR6, UR6, 0x4000, URZ ;  /* 0x0000400006067890 */ /* 0x000fe4000fffe03f */
[----:B------:R-:W-:-:S06]  /*7ce0*/  UISETP.GE.AND UP0, UPT, UR7, UR12, UPT ;  /* 0x0000000c0700728c */ /* 0x000fcc000bf06270 */
[----:B------:R-:W-:-:S13]  /*7cf0*/  PLOP3.LUT P1, PT, PT, PT, UP0, 0x80, 0x0 ;  /* 0x000000000000781c */ /* 0x000fda0003f2f008 */
[----:B------:R-:W-:Y:S05]  /*7d00*/  @!P1 BRA `(.L_x_3575) ;  /* 0xfffffff400409947 */ /* 0x000fea000383ffff */
[----:B------:R-:W-:Y:S05]  /*7d10*/  BRA `(.L_x_3488) ;  /* 0x0000002800587947 */ /* 0x000fea0003800000 */
.L_x_3528:
        /* <DEDUP_REMOVED lines=21> */
.L_x_3576:
[----:B------:R-:W1:Y:S01]  /*7e70*/  LDC R3, c[0x0][0x8cc] ;  /* 0x00023300ff037b82 */ /* 0x000e620000000800 */
[----:B------:R-:W-:Y:S01]  /*7e80*/  IMAD.MOV.U32 R0, RZ, RZ, R5 ;  /* 0x000000ffff007224 */ /* 0x000fe200078e0005 */
[----:B-1----:R-:W-:-:S13]  /*7e90*/  ISETP.NE.AND P0, PT, R3, 0x1, PT ;  /* 0x000000010300780c */ /* 0x002fda0003f05270 */
[----:B------:R-:W1:Y:S02]  /*7ea0*/  @P0 LDC.64 R6, c[0x0][0x8d0] ;  /* 0x00023400ff060b82 */ /* 0x000e640000000a00 */
[----:B-1----:R-:W-:-:S05]  /*7eb0*/  @P0 IMAD.HI.U32 R4, R5, R6, RZ ;  /* 0x0000000605040227 */ /* 0x002fca00078e00ff */
[----:B------:R-:W-:-:S05]  /*7ec0*/  @P0 SHF.R.U32.HI R0, RZ, R7, R4 ;  /* 0x00000007ff000219 */ /* 0x000fca0000011604 */
[----:B------:R-:W-:-:S07]  /*7ed0*/  IMAD R3, R0, R3, RZ ;  /* 0x0000000300037224 */ /* 0x000fce00078e02ff */
.L_x_3577:
        /* <DEDUP_REMOVED lines=23> */
.L_x_3578:
        /* <DEDUP_REMOVED lines=10> */
.L_x_3580:
[----:B------:R-:W2:Y:S02]  /*80f0*/  LDC R4, c[0x0][0x8f4] ;  /* 0x00023d00ff047b82 */ /* 0x000ea40000000800 */
.L_x_3579:
[----:B--2--5:R-:W-:Y:S01]  /*8100*/  VIADD R4, R4, 0x7f ;  /* 0x0000007f04047836 */ /* 0x024fe20000000000 */
[----:B------:R-:W-:Y:S01]  /*8110*/  LOP3.LUT R12, R0, 0x1ffffff, RZ, 0x3c, !PT ;  /* 0x01ffffff000c7812 */ /* 0x000fe200078e3cff */
[----:B------:R-:W-:Y:S02]  /*8120*/  IMAD.MOV.U32 R10, RZ, RZ, 0x1 ;  /* 0x00000001ff0a7424 */ /* 0x000fe400078e00ff */
[----:B-1----:R-:W-:Y:S01]  /*8130*/  IMAD.MOV.U32 R2, RZ, RZ, RZ ;  /* 0x000000ffff027224 */ /* 0x002fe200078e00ff */
        /* <DEDUP_REMOVED lines=38> */
.L_x_3582:
        /* <DEDUP_REMOVED lines=20> */
.L_x_3583:
[----:B------:R-:W-:Y:S05]  /*84e0*/  @!P0 BRA `(.L_x_3584) ;  /* 0x00000000000c8947 */ /* 0x000fea0003800000 */
[----:B------:R-:W2:Y:S04]  /*84f0*/  LDG.E R5, desc[UR46][R2.64] ;  /* 0x0000002e02057981 */ /* 0x000ea8000c1e1900 */
[----:B------:R-:W2:Y:S02]  /*8500*/  LDG.E R0, desc[UR46][R2.64+0x4] ;  /* 0x0000042e02007981 */ /* 0x000ea4000c1e1900 */
[----:B--2---:R-:W-:-:S07]  /*8510*/  IMAD.IADD R0, R0, 0x1, -R5 ;  /* 0x0000000100007824 */ /* 0x004fce00078e0a05 */
.L_x_3584:
        /* <DEDUP_REMOVED lines=66> */
.L_x_3629:
        /* <DEDUP_REMOVED lines=15> */
.L_x_3587:
        /* <DEDUP_REMOVED lines=92> */
.L_x_3598:
[----:B-123--:R-:W-:-:S04]  /*8ff0*/  SHF.L.U32 R18, R10, 0x1f, RZ ;  /* 0x0000001f0a127819 */ /* 0x00efc800000006ff */
[----:B------:R-:W2:Y:S02]  /*9000*/  SYNCS.PHASECHK.TRANS64.TRYWAIT P1, [R15+URZ+0x30840], R18 ;  /* 0x030840120f0075a7 */ /* 0x000ea4000802017f */
[----:B--2---:R-:W-:Y:S05]  /*9010*/  @!P1 BRA `(.L_x_3590) ;  /* 0x0000001800a49947 */ /* 0x004fea0003800000 */
.L_x_3630:
        /* <DEDUP_REMOVED lines=8> */
.L_x_3591:
        /* <DEDUP_REMOVED lines=37> */
.L_x_3631:
        /* <DEDUP_REMOVED lines=8> */
.L_x_3593:
        /* <DEDUP_REMOVED lines=37> */
.L_x_3632:
        /* <DEDUP_REMOVED lines=8> */
.L_x_3595:
        /* <DEDUP_REMOVED lines=31> */
.L_x_3634:
        /* <DEDUP_REMOVED lines=8> */
.L_x_3597:
        /* <DEDUP_REMOVED lines=37> */
.L_x_3589:
[----:B------:R-:W4:Y:S02]  /*9b00*/  LDL.LU R4, [R1+0x8] ;  /* 0x0000080001047983 */ /* 0x000f240000300800 */
[----:B----4-:R-:W-:Y:S02]  /*9b10*/  ISETP.NE.AND P1, PT, R4, RZ, PT ;  /* 0x000000ff0400720c */ /* 0x010fe40003f25270 */
[----:B------:R4:W5:Y:S11]  /*9b20*/  LDL R4, [R1+0x4] ;  /* 0x0000040001047983 */ /* 0x0009760000100800 */
[----:B----4-:R-:W-:Y:S05]  /*9b30*/  @!P1 BRA `(.L_x_3588) ;  /* 0x00000004005c9947 */ /* 0x010fea0003800000 */
[----:B------:R-:W-:-:S04]  /*9b40*/  SHF.L.U32 R12, R10, 0x1f, RZ ;  /* 0x0000001f0a0c7819 */ /* 0x000fc800000006ff */
[----:B------:R-:W4:Y:S02]  /*9b50*/  SYNCS.PHASECHK.TRANS64.TRYWAIT P1, [R15+URZ+0x30840], R12 ;  /* 0x0308400c0f0075a7 */ /* 0x000f24000802017f */
[----:B----4-:R-:W-:Y:S05]  /*9b60*/  @!P1 BRA `(.L_x_3599) ;  /* 0x0000001000249947 */ /* 0x010fea0003800000 */
.L_x_3635:
        /* <DEDUP_REMOVED lines=8> */
.L_x_3600:
        /* <DEDUP_REMOVED lines=34> */
.L_x_3636:
        /* <DEDUP_REMOVED lines=8> */
.L_x_3602:
        /* <DEDUP_REMOVED lines=34> */
.L_x_3588:
[----:B------:R-:W1:Y:S01]  /*a0b0*/  S2R R0, SR_TID.X ;  /* 0x0000000000007919 */ /* 0x000e620000002100 */
[----:B------:R-:W-:Y:S01]  /*a0c0*/  IMAD R3, R16, 0x8, R15 ;  /* 0x0000000810037824 */ /* 0x000fe200078e020f */
[----:B-1----:R-:W-:Y:S02]  /*a0d0*/  LOP3.LUT R2, R0, 0x7f, RZ, 0xc0, !PT ;  /* 0x0000007f00027812 */ /* 0x002fe400078ec0ff */
[----:B------:R-:W-:Y:S02]  /*a0e0*/  SHF.L.U32 R0, R10, 0x1f, RZ ;  /* 0x0000001f0a007819 */ /* 0x000fe400000006ff */
[----:B------:R-:W-:Y:S02]  /*a0f0*/  ISETP.NE.AND P1, PT, R2, RZ, PT ;  /* 0x000000ff0200720c */ /* 0x000fe40003f25270 */
[----:B------:R-:W1:Y:S02]  /*a100*/  SYNCS.PHASECHK.TRANS64.TRYWAIT P0, [R3+URZ+0x30840], R0 ;  /* 0x03084000030075a7 */ /* 0x000e64000800017f */
[----:B-1----:R-:W-:Y:S09]  /*a110*/  @!P0 BRA `(.L_x_3603) ;  /* 0x0000000800e08947 */ /* 0x002ff20003800000 */
.L_x_3637:
[----:B------:R-:W-:Y:S05]  /*a120*/  @P1 BRA `(.L_x_3604) ;  /* 0x0000000000181947 */ /* 0x000fea0003800000 */
[----:B------:R-:W1:Y:S01]  /*a130*/  S2R R2, SR_TID.X ;  /* 0x0000000000027919 */ /* 0x000e620000002100 */
[----:B------:R-:W-:-:S04]  /*a140*/  IMAD.MOV.U32 R0, RZ, RZ, 0x4100 ;  /* 0x00004100ff007424 */ /* 0x000fc800078e00ff */
[----:B------:R1:W-:Y:S02]  /*a150*/  SYNCS.ARRIVE.TRANS64 RZ, [R3+URZ+0x30830], R0 ;  /* 0x0308300003ff79a7 */ /* 0x0003e4000800003f */
[----:B-1----:R-:W-:-:S13]  /*a160*/  LOP3.LUT P0, RZ, R2, 0x1f, RZ, 0xc0, !PT ;  /* 0x0000001f02ff7812 */ /* 0x002fda000780c0ff */
[----:B------:R-:W-:Y:S05]  /*a170*/  @!P0 BRA `(.L_x_3604) ;  /* 0x0000000000048947 */ /* 0x000fea0003800000 */
[----:B------:R-:W-:Y:S01]  /*a180*/  BPT.TRAP 0x1 ;  /* 0x000000040000795c */ /* 0x000fe20000300000 */
.L_x_3604:
        /* <DEDUP_REMOVED lines=41> */
.L_x_3585:
[----:B------:R-:W-:Y:S05]  /*a420*/  BSYNC B0 ;  /* 0x0000000000007941 */ /* 0x000fea0003800000 */
.L_x_3581:
[----:B------:R-:W-:-:S03]  /*a430*/  UMOV UR7, 0xffffffff ;  /* 0xffffffff00077882 */ /* 0x000fc60000000000 */
[----:B------:R-:W-:Y:S05]  /*a440*/  BRA.DIV UR7, `(.L_x_3605) ;  /* 0x0000000a07287947 */ /* 0x000fea000b800000 */
[----:B------:R-:W-:-:S13]  /*a450*/  ELECT P6, URZ, PT ;  /* 0x00000000003f782f */ /* 0x000fda00038c0000 */
.L_x_3640:
[----:B------:R-:W-:Y:S05]  /*a460*/  @!P6 BRA `(.L_x_3488) ;  /* 0x000000000084e947 */ /* 0x000fea0003800000 */
[----:B------:R-:W-:-:S06]  /*a470*/  ULOP3.LUT UR7, UR38, 0x2, URZ, 0xfc, !UPT ;  /* 0x0000000226077892 */ /* 0x000fcc000f8efc3f */
[----:B------:R-:W-:-:S05]  /*a480*/  IMAD.U32 R0, RZ, RZ, UR7 ;  /* 0x00000007ff007e24 */ /* 0x000fca000f8e00ff */
[----:B------:R-:W-:-:S13]  /*a490*/  ISETP.NE.AND P2, PT, R0, 0x3, PT ;  /* 0x000000030000780c */ /* 0x000fda0003f45270 */
[----:B------:R-:W-:Y:S05]  /*a4a0*/  @!P2 BRA `(.L_x_3606) ;  /* 0x000000000004a947 */ /* 0x000fea0003800000 */
[----:B------:R-:W-:Y:S01]  /*a4b0*/  BPT.TRAP 0x1 ;  /* 0x000000040000795c */ /* 0x000fe20000300000 */
.L_x_3606:
        /* <DEDUP_REMOVED lines=15> */
.L_x_3641:
[----:B------:R-:W2:Y:S02]  /*a5b0*/  SYNCS.PHASECHK.TRANS64.TRYWAIT P0, [R3+URZ], R0 ;  /* 0x00000000030075a7 */ /* 0x000ea4000800017f */
[----:B--2---:R-:W-:Y:S05]  /*a5c0*/  @!P0 BRA `(.L_x_3608) ;  /* 0x0000000400fc8947 */ /* 0x004fea0003800000 */
.L_x_3642:
[----:B------:R-:W-:Y:S05]  /*a5d0*/  @!P2 BRA `(.L_x_3609) ;  /* 0x000000000004a947 */ /* 0x000fea0003800000 */
[----:B------:R-:W-:Y:S01]  /*a5e0*/  BPT.TRAP 0x1 ;  /* 0x000000040000795c */ /* 0x000fe20000300000 */
.L_x_3609:
[----:B--2---:R-:W-:-:S04]  /*a5f0*/  VIADD R3, R8, 0x30840 ;  /* 0x0003084008037836 */ /* 0x004fc80000000000 */
[----:B------:R-:W-:-:S04]  /*a600*/  IMAD R5, R2, 0x8, R3 ;  /* 0x0000000802057824 */ /* 0x000fc800078e0203 */
[----:B------:R-:W2:Y:S02]  /*a610*/  SYNCS.PHASECHK.TRANS64.TRYWAIT P0, [R5+URZ], R4 ;  /* 0x00000004050075a7 */ /* 0x000ea4000800017f */
[----:B--2---:R-:W-:Y:S05]  /*a620*/  @!P0 BRA `(.L_x_3610) ;  /* 0x0000000400f88947 */ /* 0x004fea0003800000 */
.L_x_3643:
[----:B------:R-:W-:-:S07]  /*a630*/  IMAD R3, R6, 0x8, R3 ;  /* 0x0000000806037824 */ /* 0x000fce00078e0203 */
.L_x_3611:
[----:B---3--:R3:W4:Y:S02]  /*a640*/  SYNCS.PHASECHK.TRANS64.TRYWAIT P0, [R3+URZ], R0 ;  /* 0x00000000030075a7 */ /* 0x008724000800017f */
[----:B----4-:R-:W-:Y:S05]  /*a650*/  @!P0 NANOSLEEP.SYNCS 0x989680 ;  /* 0x009896800000895d */ /* 0x010fea0003900000 */
[----:B------:R-:W4:Y:S02]  /*a660*/  @!P0 SYNCS.PHASECHK.TRANS64 P0, [R3+URZ], R0 ;  /* 0x00000000030085a7 */ /* 0x000f24000800007f */
[----:B----4-:R-:W-:Y:S05]  /*a670*/  @!P0 BRA `(.L_x_3611) ;  /* 0xfffffffc00f08947 */ /* 0x010fea000383ffff */
.L_x_3488:
[----:B------:R-:W-:Y:S05]  /*a680*/  BSYNC B6 ;  /* 0x0000000000067941 */ /* 0x000fea0003800000 */
.L_x_3480:
[----:B------:R-:W-:Y:S05]  /*a690*/  EXIT ;  /* 0x000000000000794d */ /* 0x000fea0003800000 */
.L_x_3498:
[----:B------:R-:W-:Y:S02]  /*a6a0*/  IMAD.MOV.U32 R12, RZ, RZ, RZ ;  /* 0x000000ffff0c7224 */ /* 0x000fe400078e00ff */
[----:B------:R-:W-:Y:S02]  /*a6b0*/  IMAD.MOV.U32 R11, RZ, RZ, 0x1f ;  /* 0x0000001fff0b7424 */ /* 0x000fe400078e00ff */
[----:B------:R-:W-:-:S07]  /*a6c0*/  IMAD.MOV.U32 R15, RZ, RZ, -0x1 ;  /* 0xffffffffff0f7424 */ /* 0x000fce00078e00ff */
[----:B------:R-:W-:Y:S05]  /*a6d0*/  WARPSYNC.COLLECTIVE R15, `(.L_x_3612) ;  /* 0x000000000f087348 */ /* 0x000fea0003c00000 */
[----:B------:R1:W2:Y:S02]  /*a6e0*/  SHFL.IDX P6, R14, R13, R12, R11 ;  /* 0x0000000c0d0e7389 */ /* 0x0002a400000c000b */
[----:B-12---:R-:W-:Y:S01]  /*a6f0*/  ENDCOLLECTIVE ;  /* 0x000000000000791b */ /* 0x006fe20003800000 */
.L_x_3612:
[----:B------:R-:W-:Y:S05]  /*a700*/  BRA `(.L_x_3613) ;  /* 0xffffff7000547947 */ /* 0x000fea000383ffff */
.L_x_3500:
        /* <DEDUP_REMOVED lines=8> */
.L_x_3504:
[----:B---3--:R3:W4:Y:S02]  /*a790*/  SYNCS.PHASECHK.TRANS64.TRYWAIT P1, [R0+URZ+0x30810], R209 ;  /* 0x030810d1000075a7 */ /* 0x008724000802017f */
[----:B----4-:R-:W-:Y:S05]  /*a7a0*/  @!P1 NANOSLEEP.SYNCS 0x989680 ;  /* 0x009896800000995d */ /* 0x010fea0003900000 */
[----:B------:R-:W4:Y:S02]  /*a7b0*/  @!P1 SYNCS.PHASECHK.TRANS64 P1, [R0+URZ+0x30810], R209 ;  /* 0x030810d1000095a7 */ /* 0x000f24000802007f */
[----:B----4-:R-:W-:Y:S05]  /*a7c0*/  @!P1 BRA `(.L_x_3504) ;  /* 0xfffffffc00f09947 */ /* 0x010fea000383ffff */
[----:B------:R-:W-:Y:S05]  /*a7d0*/  BRA `(.L_x_3503) ;  /* 0xffffff78003c7947 */ /* 0x000fea000383ffff */
.L_x_3508:
[----:B------:R1:W1:Y:S02]  /*a7e0*/  SYNCS.PHASECHK.TRANS64.TRYWAIT P1, [R0+URZ+0x30830], R209 ;  /* 0x030830d1000075a7 */ /* 0x000264000802017f */
[----:B-1----:R-:W-:Y:S05]  /*a7f0*/  @!P1 NANOSLEEP.SYNCS 0x989680 ;  /* 0x009896800000995d */ /* 0x002fea0003900000 */
[----:B------:R-:W1:Y:S02]  /*a800*/  @!P1 SYNCS.PHASECHK.TRANS64 P1, [R0+URZ+0x30830], R209 ;  /* 0x030830d1000095a7 */ /* 0x000e64000802007f */
[----:B-1----:R-:W-:Y:S05]  /*a810*/  @!P1 BRA `(.L_x_3508) ;  /* 0xfffffffc00f09947 */ /* 0x002fea000383ffff */
[----:B------:R-:W-:Y:S05]  /*a820*/  BRA `(.L_x_3507) ;  /* 0xffffff80005c7947 */ /* 0x000fea000383ffff */
.L_x_3515:
[----:B------:R-:W-:Y:S01]  /*a830*/  BSSY B0, `(.L_x_3614) ;  /* 0x0000005000007945 */ /* 0x000fe20003800000 */
[----:B------:R-:W-:-:S07]  /*a840*/  IMAD.MOV.U32 R15, RZ, RZ, -0x1 ;  /* 0xffffffffff0f7424 */ /* 0x000fce00078e00ff */
[----:B-1----:R-:W-:Y:S05]  /*a850*/  WARPSYNC.COLLECTIVE R15, `(.L_x_3615) ;  /* 0x000000000f087348 */ /* 0x002fea0003c00000 */
[----:B------:R-:W-:Y:S01]  /*a860*/  NOP ;  /* 0x0000000000007918 */ /* 0x000fe20000000000 */
[----:B-1----:R-:W-:Y:S01]  /*a870*/  ENDCOLLECTIVE ;  /* 0x000000000000791b */ /* 0x002fe20003800000 */
.L_x_3615:
[----:B------:R-:W-:Y:S05]  /*a880*/  BSYNC B0 ;  /* 0x0000000000007941 */ /* 0x000fea0003800000 */
.L_x_3614:
[----:B------:R-:W-:Y:S05]  /*a890*/  BRA `(.L_x_3616) ;  /* 0xffffffac00cc7947 */ /* 0x000fea000383ffff */
.L_x_3524:
[----:B------:R-:W-:Y:S01]  /*a8a0*/  BSSY B0, `(.L_x_3617) ;  /* 0x0000005000007945 */ /* 0x000fe20003800000 */
[----:B------:R-:W-:-:S07]  /*a8b0*/  IMAD.MOV.U32 R15, RZ, RZ, -0x1 ;  /* 0xffffffffff0f7424 */ /* 0x000fce00078e00ff */
[----:B-12---:R-:W-:Y:S05]  /*a8c0*/  WARPSYNC.COLLECTIVE R15, `(.L_x_3618) ;  /* 0x000000000f087348 */ /* 0x006fea0003c00000 */
[----:B------:R-:W-:Y:S01]  /*a8d0*/  NOP ;  /* 0x0000000000007918 */ /* 0x000fe20000000000 */
[----:B-12---:R-:W-:Y:S01]  /*a8e0*/  ENDCOLLECTIVE ;  /* 0x000000000000791b */ /* 0x006fe20003800000 */
.L_x_3618:
[----:B------:R-:W-:Y:S05]  /*a8f0*/  BSYNC B0 ;  /* 0x0000000000007941 */ /* 0x000fea0003800000 */
.L_x_3617:
[----:B------:R-:W-:Y:S05]  /*a900*/  BRA `(.L_x_3619) ;  /* 0xffffffb000cc7947 */ /* 0x000fea000383ffff */
.L_x_3541:
[----:B------:R-:W-:Y:S01]  /*a910*/  BSSY B0, `(.L_x_3620) ;  /* 0x0000005000007945 */ /* 0x000fe20003800000 */
[----:B------:R-:W-:-:S07]  /*a920*/  IMAD.MOV.U32 R15, RZ, RZ, -0x1 ;  /* 0xffffffffff0f7424 */ /* 0x000fce00078e00ff */
[----:B------:R-:W-:Y:S05]  /*a930*/  WARPSYNC.COLLECTIVE R15, `(.L_x_3621) ;  /* 0x000000000f087348 */ /* 0x000fea0003c00000 */
[----:B------:R-:W-:Y:S01]  /*a940*/  NOP ;  /* 0x0000000000007918 */ /* 0x000fe20000000000 */
[----:B------:R-:W-:Y:S01]  /*a950*/  ENDCOLLECTIVE ;  /* 0x000000000000791b */ /* 0x000fe20003800000 */
.L_x_3621:
[----:B------:R-:W-:Y:S05]  /*a960*/  BSYNC B0 ;  /* 0x0000000000007941 */ /* 0x000fea0003800000 */
.L_x_3620:
[----:B------:R-:W-:Y:S05]  /*a970*/  BRA `(.L_x_3622) ;  /* 0xffffffc000c47947 */ /* 0x000fea000383ffff */
.L_x_3554:
[----:B------:R-:W-:Y:S01]  /*a980*/  BSSY B0, `(.L_x_3623) ;  /* 0x0000005000007945 */ /* 0x000fe20003800000 */
[----:B------:R-:W-:-:S07]  /*a990*/  IMAD.MOV.U32 R15, RZ, RZ, -0x1 ;  /* 0xffffffffff0f7424 */ /* 0x000fce00078e00ff */
[----:B------:R-:W-:Y:S05]  /*a9a0*/  WARPSYNC.COLLECTIVE R15, `(.L_x_3624) ;  /* 0x000000000f087348 */ /* 0x000fea0003c00000 */
[----:B------:R-:W-:Y:S01]  /*a9b0*/  NOP ;  /* 0x0000000000007918 */ /* 0x000fe20000000000 */
[----:B------:R-:W-:Y:S01]  /*a9c0*/  ENDCOLLECTIVE ;  /* 0x000000000000791b */ /* 0x000fe20003800000 */
.L_x_3624:
[----:B------:R-:W-:Y:S05]  /*a9d0*/  BSYNC B0 ;  /* 0x0000000000007941 */ /* 0x000fea0003800000 */
.L_x_3623:
[----:B------:R-:W-:Y:S05]  /*a9e0*/  BRA `(.L_x_3625) ;  /* 0xffffffc800747947 */ /* 0x000fea000383ffff */
.L_x_3566:
[----:B------:R-:W-:Y:S01]  /*a9f0*/  BSSY B0, `(.L_x_3626) ;  /* 0x0000005000007945 */ /* 0x000fe20003800000 */
[----:B------:R-:W-:-:S07]  /*aa00*/  IMAD.MOV.U32 R15, RZ, RZ, -0x1 ;  /* 0xffffffffff0f7424 */ /* 0x000fce00078e00ff */
[----:B------:R-:W-:Y:S05]  /*aa10*/  WARPSYNC.COLLECTIVE R15, `(.L_x_3627) ;  /* 0x000000000f087348 */ /* 0x000fea0003c00000 */
[----:B------:R-:W-:Y:S01]  /*aa20*/  NOP ;  /* 0x0000000000007918 */ /* 0x000fe20000000000 */
[----:B------:R-:W-:Y:S01]  /*aa30*/  ENDCOLLECTIVE ;  /* 0x000000000000791b */ /* 0x000fe20003800000 */
.L_x_3627:
[----:B------:R-:W-:Y:S05]  /*aa40*/  BSYNC B0 ;  /* 0x0000000000007941 */ /* 0x000fea0003800000 */
.L_x_3626:
[----:B------:R-:W-:Y:S05]  /*aa50*/  BRA `(.L_x_3628) ;  /* 0xffffffcc00b47947 */ /* 0x000fea000383ffff */
.L_x_3586:
[----:B-1----:R1:W2:Y:S02]  /*aa60*/  SYNCS.PHASECHK.TRANS64.TRYWAIT P0, [R15+URZ+0x30820], R2 ;  /* 0x030820020f0075a7 */ /* 0x0022a4000800017f */
[----:B--2---:R-:W-:Y:S05]  /*aa70*/  @!P0 NANOSLEEP.SYNCS 0x989680 ;  /* 0x009896800000895d */ /* 0x004fea0003900000 */
[----:B------:R-:W2:Y:S02]  /*aa80*/  @!P0 SYNCS.PHASECHK.TRANS64 P0, [R15+URZ+0x30820], R2 ;  /* 0x030820020f0085a7 */ /* 0x000ea4000800007f */
[----:B--2---:R-:W-:Y:S05]  /*aa90*/  @!P0 BRA `(.L_x_3586) ;  /* 0xfffffffc00f08947 */ /* 0x004fea000383ffff */
[----:B------:R-:W-:Y:S05]  /*aaa0*/  BRA `(.L_x_3629) ;  /* 0xffffffdc00a47947 */ /* 0x000fea000383ffff */
.L_x_3590:
[----:B--2---:R2:W3:Y:S02]  /*aab0*/  SYNCS.PHASECHK.TRANS64.TRYWAIT P1, [R15+URZ+0x30840], R18 ;  /* 0x030840120f0075a7 */ /* 0x0044e4000802017f */
[----:B---3--:R-:W-:Y:S05]  /*aac0*/  @!P1 NANOSLEEP.SYNCS 0x989680 ;  /* 0x009896800000995d */ /* 0x008fea0003900000 */
[----:B------:R-:W3:Y:S02]  /*aad0*/  @!P1 SYNCS.PHASECHK.TRANS64 P1, [R15+URZ+0x30840], R18 ;  /* 0x030840120f0095a7 */ /* 0x000ee4000802007f */
[----:B---3--:R-:W-:Y:S05]  /*aae0*/  @!P1 BRA `(.L_x_3590) ;  /* 0xfffffffc00f09947 */ /* 0x008fea000383ffff */
[----:B------:R-:W-:Y:S05]  /*aaf0*/  BRA `(.L_x_3630) ;  /* 0xffffffe400487947 */ /* 0x000fea000383ffff */
.L_x_3592:
[----:B-1----:R1:W3:Y:S02]  /*ab00*/  SYNCS.PHASECHK.TRANS64.TRYWAIT P1, [R15+URZ+0x30828], R18 ;  /* 0x030828120f0075a7 */ /* 0x0022e4000802017f */
[----:B---3--:R-:W-:Y:S05]  /*ab10*/  @!P1 NANOSLEEP.SYNCS 0x989680 ;  /* 0x009896800000995d */ /* 0x008fea0003900000 */
[----:B------:R-:W3:Y:S02]  /*ab20*/  @!P1 SYNCS.PHASECHK.TRANS64 P1, [R15+URZ+0x30828], R18 ;  /* 0x030828120f0095a7 */ /* 0x000ee4000802007f */
[----:B---3--:R-:W-:Y:S05]  /*ab30*/  @!P1 BRA `(.L_x_3592) ;  /* 0xfffffffc00f09947 */ /* 0x008fea000383ffff */
[----:B------:R-:W-:Y:S05]  /*ab40*/  BRA `(.L_x_3631) ;  /* 0xffffffe400e87947 */ /* 0x000fea000383ffff */
.L_x_3594:
[----:B---3--:R3:W4:Y:S02]  /*ab50*/  SYNCS.PHASECHK.TRANS64.TRYWAIT P1, [R15+URZ+0x30848], R18 ;  /* 0x030848120f0075a7 */ /* 0x008724000802017f */
[----:B----4-:R-:W-:Y:S05]  /*ab60*/  @!P1 NANOSLEEP.SYNCS 0x989680 ;  /* 0x009896800000995d */ /* 0x010fea0003900000 */
[----:B------:R-:W4:Y:S02]  /*ab70*/  @!P1 SYNCS.PHASECHK.TRANS64 P1, [R15+URZ+0x30848], R18 ;  /* 0x030848120f0095a7 */ /* 0x000f24000802007f */
[----:B----4-:R-:W-:Y:S05]  /*ab80*/  @!P1 BRA `(.L_x_3594) ;  /* 0xfffffffc00f09947 */ /* 0x010fea000383ffff */
[----:B------:R-:W-:Y:S05]  /*ab90*/  BRA `(.L_x_3632) ;  /* 0xffffffe800887947 */ /* 0x000fea000383ffff */
.L_x_3596:
[----:B------:R-:W-:-:S07]  /*aba0*/  SHF.L.U32 R4, R10, 0x1f, RZ ;  /* 0x0000001f0a047819 */ /* 0x000fce00000006ff */
.L_x_3633:
[----:B----4-:R4:W1:Y:S02]  /*abb0*/  SYNCS.PHASECHK.TRANS64.TRYWAIT P1, [R15+URZ+0x30820], R4 ;  /* 0x030820040f0075a7 */ /* 0x010864000802017f */
[----:B-1----:R-:W-:Y:S05]  /*abc0*/  @!P1 NANOSLEEP.SYNCS 0x989680 ;  /* 0x009896800000995d */ /* 0x002fea0003900000 */
[----:B------:R-:W1:Y:S02]  /*abd0*/  @!P1 SYNCS.PHASECHK.TRANS64 P1, [R15+URZ+0x30820], R4 ;  /* 0x030820040f0095a7 */ /* 0x000e64000802007f */
[----:B-1----:R-:W-:Y:S05]  /*abe0*/  @!P1 BRA `(.L_x_3633) ;  /* 0xfffffffc00f09947 */ /* 0x002fea000383ffff */
[----:B------:R-:W-:Y:S05]  /*abf0*/  BRA `(.L_x_3634) ;  /* 0xffffffec000c7947 */ /* 0x000fea000383ffff */
.L_x_3599:
[----:B----4-:R4:W1:Y:S02]  /*ac00*/  SYNCS.PHASECHK.TRANS64.TRYWAIT P1, [R15+URZ+0x30840], R12 ;  /* 0x0308400c0f0075a7 */ /* 0x010864000802017f */
[----:B-1----:R-:W-:Y:S05]  /*ac10*/  @!P1 NANOSLEEP.SYNCS 0x989680 ;  /* 0x009896800000995d */ /* 0x002fea0003900000 */
[----:B------:R-:W1:Y:S02]  /*ac20*/  @!P1 SYNCS.PHASECHK.TRANS64 P1, [R15+URZ+0x30840], R12 ;  /* 0x0308400c0f0095a7 */ /* 0x000e64000802007f */
[----:B-1----:R-:W-:Y:S05]  /*ac30*/  @!P1 BRA `(.L_x_3599) ;  /* 0xfffffffc00f09947 */ /* 0x002fea000383ffff */
[----:B------:R-:W-:Y:S05]  /*ac40*/  BRA `(.L_x_3635) ;  /* 0xffffffec00c87947 */ /* 0x000fea000383ffff */
.L_x_3601:
[----:B-1----:R1:W2:Y:S02]  /*ac50*/  SYNCS.PHASECHK.TRANS64.TRYWAIT P1, [R15+URZ+0x30828], R12 ;  /* 0x0308280c0f0075a7 */ /* 0x0022a4000802017f */
[----:B--2---:R-:W-:Y:S05]  /*ac60*/  @!P1 NANOSLEEP.SYNCS 0x989680 ;  /* 0x009896800000995d */ /* 0x004fea0003900000 */
[----:B------:R-:W2:Y:S02]  /*ac70*/  @!P1 SYNCS.PHASECHK.TRANS64 P1, [R15+URZ+0x30828], R12 ;  /* 0x0308280c0f0095a7 */ /* 0x000ea4000802007f */
[----:B--2---:R-:W-:Y:S05]  /*ac80*/  @!P1 BRA `(.L_x_3601) ;  /* 0xfffffffc00f09947 */ /* 0x004fea000383ffff */
[----:B------:R-:W-:Y:S05]  /*ac90*/  BRA `(.L_x_3636) ;  /* 0xfffffff0005c7947 */ /* 0x000fea000383ffff */
.L_x_3603:
[----:B------:R1:W1:Y:S02]  /*aca0*/  SYNCS.PHASECHK.TRANS64.TRYWAIT P0, [R3+URZ+0x30840], R0 ;  /* 0x03084000030075a7 */ /* 0x000264000800017f */
[----:B-1----:R-:W-:Y:S05]  /*acb0*/  @!P0 NANOSLEEP.SYNCS 0x989680 ;  /* 0x009896800000895d */ /* 0x002fea0003900000 */
[----:B------:R-:W1:Y:S02]  /*acc0*/  @!P0 SYNCS.PHASECHK.TRANS64 P0, [R3+URZ+0x30840], R0 ;  /* 0x03084000030085a7 */ /* 0x000e64000800007f */
[----:B-1----:R-:W-:Y:S05]  /*acd0*/  @!P0 BRA `(.L_x_3603) ;  /* 0xfffffffc00f08947 */ /* 0x002fea000383ffff */
[----:B------:R-:W-:Y:S05]  /*ace0*/  BRA `(.L_x_3637) ;  /* 0xfffffff4000c7947 */ /* 0x000fea000383ffff */
.L_x_3605:
[----:B------:R-:W-:Y:S01]  /*acf0*/  BSSY B0, `(.L_x_3638) ;  /* 0x0000006000007945 */ /* 0x000fe20003800000 */
[----:B------:R-:W-:-:S07]  /*ad00*/  IMAD.MOV.U32 R15, RZ, RZ, -0x1 ;  /* 0xffffffffff0f7424 */ /* 0x000fce00078e00ff */
[----:B------:R-:W-:Y:S05]  /*ad10*/  WARPSYNC.COLLECTIVE R15, `(.L_x_3639) ;  /* 0x000000000f0c7348 */ /* 0x000fea0003c00000 */
[----:B------:R-:W-:Y:S02]  /*ad20*/  ELECT P6, UR62, PT ;  /* 0x00000000003e782f */ /* 0x000fe400038c0000 */
[----:B------:R-:W-:Y:S01]  /*ad30*/  MOV R14, UR62 ;  /* 0x0000003e000e7c02 */ /* 0x000fe20008000f00 */
[----:B------:R-:W-:Y:S10]  /*ad40*/  ENDCOLLECTIVE ;  /* 0x000000000000791b */ /* 0x000ff40003800000 */
.L_x_3639:
[----:B------:R-:W-:Y:S05]  /*ad50*/  BSYNC B0 ;  /* 0x0000000000007941 */ /* 0x000fea0003800000 */
.L_x_3638:
[----:B------:R-:W-:Y:S05]  /*ad60*/  BRA `(.L_x_3640) ;  /* 0xfffffff400bc7947 */ /* 0x000fea000383ffff */
.L_x_3607:
[----:B-1----:R1:W2:Y:S02]  /*ad70*/  SYNCS.PHASECHK.TRANS64.TRYWAIT P0, [R7+URZ], R4 ;  /* 0x00000004070075a7 */ /* 0x0022a4000800017f */
[----:B--2---:R-:W-:Y:S05]  /*ad80*/  @!P0 NANOSLEEP.SYNCS 0x989680 ;  /* 0x009896800000895d */ /* 0x004fea0003900000 */
[----:B------:R-:W2:Y:S02]  /*ad90*/  @!P0 SYNCS.PHASECHK.TRANS64 P0, [R7+URZ], R4 ;  /* 0x00000004070085a7 */ /* 0x000ea4000800007f */
[----:B--2---:R-:W-:Y:S05]  /*ada0*/  @!P0 BRA `(.L_x_3607) ;  /* 0xfffffffc00f08947 */ /* 0x004fea000383ffff */
[----:B------:R-:W-:Y:S05]  /*adb0*/  BRA `(.L_x_3641) ;  /* 0xfffffff400fc7947 */ /* 0x000fea000383ffff */
.L_x_3608:
[----:B--2---:R2:W3:Y:S02]  /*adc0*/  SYNCS.PHASECHK.TRANS64.TRYWAIT P0, [R3+URZ], R0 ;  /* 0x00000000030075a7 */ /* 0x0044e4000800017f */
[----:B---3--:R-:W-:Y:S05]  /*add0*/  @!P0 NANOSLEEP.SYNCS 0x989680 ;  /* 0x009896800000895d */ /* 0x008fea0003900000 */
[----:B------:R-:W3:Y:S02]  /*ade0*/  @!P0 SYNCS.PHASECHK.TRANS64 P0, [R3+URZ], R0 ;  /* 0x00000000030085a7 */ /* 0x000ee4000800007f */
[----:B---3--:R-:W-:Y:S05]  /*adf0*/  @!P0 BRA `(.L_x_3608) ;  /* 0xfffffffc00f08947 */ /* 0x008fea000383ffff */
[----:B------:R-:W-:Y:S05]  /*ae00*/  BRA `(.L_x_3642) ;  /* 0xfffffff400f07947 */ /* 0x000fea000383ffff */
.L_x_3610:
[----:B--2---:R2:W3:Y:S02]  /*ae10*/  SYNCS.PHASECHK.TRANS64.TRYWAIT P0, [R5+URZ], R4 ;  /* 0x00000004050075a7 */ /* 0x0044e4000800017f */
[----:B---3--:R-:W-:Y:S05]  /*ae20*/  @!P0 NANOSLEEP.SYNCS 0x989680 ;  /* 0x009896800000895d */ /* 0x008fea0003900000 */
[----:B------:R-:W3:Y:S02]  /*ae30*/  @!P0 SYNCS.PHASECHK.TRANS64 P0, [R5+URZ], R4 ;  /* 0x00000004050085a7 */ /* 0x000ee4000800007f */
[----:B---3--:R-:W-:Y:S05]  /*ae40*/  @!P0 BRA `(.L_x_3610) ;  /* 0xfffffffc00f08947 */ /* 0x008fea000383ffff */
[----:B------:R-:W-:Y:S05]  /*ae50*/  BRA `(.L_x_3643) ;  /* 0xfffffff400f47947 */ /* 0x000fea000383ffff */
.L_x_3644:
        /* <DEDUP_REMOVED lines=10> */
.L_x_3679:


//--------------------- .text._ZN7cutlass13device_kernelIN5flash22FlashAttnBwdPreprocessIN4cute5tupleIJNS3_1CILi64EEENS5_ILi128EEEEEENS_10bfloat16_tEfNS_4arch4Sm90ELb1ELb1EEEEEvNT_6ParamsE --------------------------
	.section	.text._ZN7cutlass13device_kernelIN5flash22FlashAttnBwdPreprocessIN4cute5tupleIJNS3_1CILi64EEENS5_ILi128EEEEEENS_10bfloat16_tEfNS_4arch4Sm90ELb1ELb1EEEEEvNT_6ParamsE,"ax",@progbits
	.align	128
.text._ZN7cutlass13device_kernelIN5flash22FlashAttnBwdPreprocessIN4cute5tupleIJNS3_1CILi64EEENS5_ILi128EEEEEENS_10bfloat16_tEfNS_4arch4Sm90ELb1ELb1EEEEEvNT_6ParamsE:
        .type           _ZN7cutlass13device_kernelIN5flash22FlashAttnBwdPreprocessIN4cute5tupleIJNS3_1CILi64EEENS5_ILi128EEEEEENS_10bfloat16_tEfNS_4arch4Sm90ELb1ELb1EEEEEvNT_6ParamsE,@function
        .size           _ZN7cutlass13device_kernelIN5flash22FlashAttnBwdPreprocessIN4cute5tupleIJNS3_1CILi64EEENS5_ILi128EEEEEENS_10bfloat16_tEfNS_4arch4Sm90ELb1ELb1EEEEEvNT_6ParamsE,(.L_x_3680 - _ZN7cutlass13device_kernelIN5flash22FlashAttnBwdPreprocessIN4cute5tupleIJNS3_1CILi64EEENS5_ILi128EEEEEENS_10bfloat16_tEfNS_4arch4Sm90ELb1ELb1EEEEEvNT_6ParamsE)
        .other          _ZN7cutlass13device_kernelIN5flash22FlashAttnBwdPreprocessIN4cute5tupleIJNS3_1CILi64EEENS5_ILi128EEEEEENS_10bfloat16_tEfNS_4arch4Sm90ELb1ELb1EEEEEvNT_6ParamsE,@"STO_CUDA_ENTRY STV_DEFAULT"
_ZN7cutlass13device_kernelIN5flash22FlashAttnBwdPreprocessIN4cute5tupleIJNS3_1CILi64EEENS5_ILi128EEEEEENS_10bfloat16_tEfNS_4arch4Sm90ELb1ELb1EEEEEvNT_6ParamsE:
        /* <DEDUP_REMOVED lines=11> */
[----:B------:R-:W-:Y:S01]  /*00b0*/  ISETP.NE.U32.AND P2, PT, R4, RZ, PT ;  /* 0x000000ff0400720c */ /* 0x000fe20003f45070 */
[----:B-1----:R-:W-:-:S04]  /*00c0*/  IMAD.WIDE R6, R0, 0x4, R6 ;  /* 0x0000000400067825 */ /* 0x002fc800078e0206 */
[----:B------:R-:W0:Y:S01]  /*00d0*/  @P1 LDC.64 R8, c[0x0][0x2f8] ;  /* 0x0000be00ff081b82 */ /* 0x000e220000000a00 */
[----:B------:R-:W-:-:S05]  /*00e0*/  IMAD.U32 R4, RZ, RZ, UR6 ;  /* 0x00000006ff047e24 */ /* 0x000fca000f8e00ff */
[----:B------:R1:W5:Y:S01]  /*00f0*/  @P0 LDG.E R48, desc[UR4][R6.64] ;  /* 0x0000000406300981 */ /* 0x000362000c1e1900 */
[----:B------:R-:W-:Y:S01]  /*0100*/  ISETP.NE.AND.EX P2, PT, R5, RZ, PT, P2 ;  /* 0x000000ff0500720c */ /* 0x000fe20003f45320 */
[----:B------:R-:W2:Y:S01]  /*0110*/  S2R R2, SR_CTAID.X ;  /* 0x0000000000027919 */ /* 0x000ea20000002500 */
[----:B------:R-:W3:Y:S01]  /*0120*/  S2R R3, SR_TID.X ;  /* 0x0000000000037919 */ /* 0x000ee20000002100 */
[----:B0-----:R-:W-:-:S05]  /*0130*/  @P1 IMAD.WIDE R8, R0, 0x4, R8 ;  /* 0x0000000400081825 */ /* 0x001fca00078e0208 */
[----:B------:R1:W5:Y:S01]  /*0140*/  @P1 LDG.E R4, desc[UR4][R8.64] ;  /* 0x0000000408041981 */ /* 0x000362000c1e1900 */
[----:B--2---:R-:W-:Y:S01]  /*0150*/  IMAD.SHL.U32 R5, R2, 0x40, RZ ;  /* 0x0000004002057824 */ /* 0x004fe200078e00ff */
[----:B---3--:R-:W-:Y:S06]  /*0160*/  @P1 BRA `(.L_x_3645) ;  /* 0x0000000000101947 */ /* 0x008fec0003800000 */
[----:B------:R-:W-:Y:S05]  /*0170*/  @!P0 BRA `(.L_x_3645) ;  /* 0x00000000000c8947 */ /* 0x000fea0003800000 */
[----:B-1----:R-:W2:Y:S04]  /*0180*/  LDG.E R9, desc[UR4][R6.64] ;  /* 0x0000000406097981 */ /* 0x002ea8000c1e1900 */
[----:B-----5:R-:W2:Y:S02]  /*0190*/  LDG.E R4, desc[UR4][R6.64+0x4] ;  /* 0x0000040406047981 */ /* 0x020ea4000c1e1900 */
[----:B--2---:R-:W-:-:S07]  /*01a0*/  IADD3 R4, -R9, R4, RZ ;  /* 0x0000000409047210 */ /* 0x004fce0007ffe1ff */
.L_x_3645:
[----:B-----5:R-:W-:-:S13]  /*01b0*/  ISETP.LE.AND P1, PT, R4, R5, PT ;  /* 0x000000050400720c */ /* 0x020fda0003f23270 */
[----:B------:R-:W-:Y:S05]  /*01c0*/  @P2 EXIT P1 ;  /* 0x000000000000294d */ /* 0x000fea0000800000 */
[----:B------:R-:W0:Y:S01]  /*01d0*/  S2UR UR6, SR_CTAID.Y ;  /* 0x00000000000679c3 */ /* 0x000e220000002600 */
[----:B------:R-:W-:Y:S01]  /*01e0*/  IMAD.IADD R47, R4, 0x1, -R5 ;  /* 0x00000001042f7824 */ /* 0x000fe200078e0a05 */
[C---:B------:R-:W-:Y:S01]  /*01f0*/  ISETP.GT.AND P1, PT, R3.reuse, 0x3f, PT ;  /* 0x0000003f0300780c */ /* 0x040fe20003f24270 */
[----:B------:R-:W-:Y:S01]  /*0200*/  BSSY B0, `(.L_x_3646) ;  /* 0x0000025000007945 */ /* 0x000fe20003800000 */
[----:B-1----:R-:W-:Y:S02]  /*0210*/  SHF.R.S32.HI R6, RZ, 0x1f, R3 ;  /* 0x0000001fff067819 */ /* 0x002fe40000011403 */
[----:B------:R-:W-:Y:S02]  /*0220*/  CS2R R14, SRZ ;  /* 0x00000000000e7805 */ /* 0x000fe4000001ff00 */
[----:B------:R-:W-:Y:S01]  /*0230*/  ISETP.GE.OR P4, PT, R3, R47, P1 ;  /* 0x0000002f0300720c */ /* 0x000fe20000f86670 */
[----:B------:R-:W-:Y:S01]  /*0240*/  @P0 IMAD.MOV.U32 R14, RZ, RZ, R48 ;  /* 0x000000ffff0e0224 */ /* 0x000fe200078e0030 */
[----:B------:R-:W1:Y:S01]  /*0250*/  LDC.64 R10, c[0x0][0x230] ;  /* 0x00008c00ff0a7b82 */ /* 0x000e620000000a00 */
[----:B------:R-:W-:Y:S01]  /*0260*/  LEA.HI R7, R6, R3, RZ, 0x4 ;  /* 0x0000000306077211 */ /* 0x000fe200078f20ff */
[----:B------:R-:W-:Y:S01]  /*0270*/  IMAD.MOV.U32 R40, RZ, RZ, 0x7f800000 ;  /* 0x7f800000ff287424 */ /* 0x000fe200078e00ff */
[----:B------:R-:W-:-:S02]  /*0280*/  SHF.R.S32.HI R41, RZ, 0x1f, R0 ;  /* 0x0000001fff297819 */ /* 0x000fc40000011400 */
[----:B------:R-:W-:Y:S02]  /*0290*/  LOP3.LUT R8, R7, 0xfffffff0, RZ, 0xc0, !PT ;  /* 0xfffffff007087812 */ /* 0x000fe400078ec0ff */
[----:B------:R-:W-:Y:S02]  /*02a0*/  SHF.R.S32.HI R6, RZ, 0x4, R7 ;  /* 0x00000004ff067819 */ /* 0x000fe40000011407 */
[----:B------:R-:W-:Y:S02]  /*02b0*/  IADD3 R45, -R8, R3, RZ ;  /* 0x00000003082d7210 */ /* 0x000fe40007ffe1ff */
[----:B------:R-:W-:Y:S02]  /*02c0*/  @P0 SHF.R.S32.HI R15, RZ, 0x1f, R48 ;  /* 0x0000001fff0f0819 */ /* 0x000fe40000011430 */
[----:B------:R-:W-:Y:S01]  /*02d0*/  ISETP.GE.AND P3, PT, R6, R47, PT ;  /* 0x0000002f0600720c */ /* 0x000fe20003f66270 */
[----:B------:R-:W-:Y:S01]  /*02e0*/  IMAD.SHL.U32 R8, R45, 0x8, RZ ;  /* 0x000000082d087824 */ /* 0x000fe200078e00ff */
[----:B------:R-:W-:Y:S01]  /*02f0*/  SEL R7, R0, RZ, !P2 ;  /* 0x000000ff00077207 */ /* 0x000fe20005000000 */
[----:B0-----:R-:W-:Y:S01]  /*0300*/  USHF.R.S32.HI UR7, URZ, 0x1f, UR6 ;  /* 0x0000001f3f077899 */ /* 0x001fe20008011406 */
[----:B------:R-:W-:Y:S01]  /*0310*/  SEL R41, R41, RZ, !P2 ;  /* 0x000000ff29297207 */ /* 0x000fe20005000000 */
[----:B------:R-:W-:Y:S10]  /*0320*/  @P4 BRA `(.L_x_3647) ;  /* 0x0000000000484947 */ /* 0x000ff40003800000 */
[----:B------:R-:W0:Y:S01]  /*0330*/  LDC.64 R18, c[0x0][0x290] ;  /* 0x0000a400ff127b82 */ /* 0x000e220000000a00 */
[----:B------:R-:W-:Y:S01]  /*0340*/  SHF.R.S32.HI R13, RZ, 0x1f, R5 ;  /* 0x0000001fff0d7819 */ /* 0x000fe20000011405 */
[----:B------:R-:W-:Y:S01]  /*0350*/  ULDC.64 UR8, c[0x0][0x298] ;  /* 0x0000a60000087ab9 */ /* 0x000fe20000000a00 */
[--C-:B------:R-:W-:Y:S02]  /*0360*/  SHF.R.S32.HI R16, RZ, 0x1f, R3.reuse ;  /* 0x0000001fff107819 */ /* 0x100fe40000011403 */
[----:B------:R-:W-:-:S04]  /*0370*/  IADD3 R12, P2, P4, R14, R5, R3 ;  /* 0x000000050e0c7210 */ /* 0x000fc80007c5e003 */
[----:B------:R-:W-:Y:S01]  /*0380*/  IADD3.X R13, R15, R13, R16, P2, P4 ;  /* 0x0000000d0f0d7210 */ /* 0x000fe200017e8410 */
[C---:B0-----:R-:W-:Y:S02]  /*0390*/  IMAD R16, R18.reuse, UR7, RZ ;  /* 0x0000000712107c24 */ /* 0x041fe4000f8e02ff */
[----:B------:R-:W-:-:S04]  /*03a0*/  IMAD.WIDE.U32 R12, R18, UR6, R12 ;  /* 0x00000006120c7c25 */ /* 0x000fc8000f8e000c */
[----:B------:R-:W-:Y:S02]  /*03b0*/  IMAD R17, R19, UR6, R16 ;  /* 0x0000000613117c24 */ /* 0x000fe4000f8e0210 */
[----:B------:R-:W-:-:S03]  /*03c0*/  IMAD R16, R41, UR8, RZ ;  /* 0x0000000829107c24 */ /* 0x000fc6000f8e02ff */
[----:B------:R-:W-:Y:S01]  /*03d0*/  IADD3 R13, R13, R17, RZ ;  /* 0x000000110d0d7210 */ /* 0x000fe20007ffe0ff */
[C---:B------:R-:W-:Y:S02]  /*03e0*/  IMAD R17, R7.reuse, UR9, R16 ;  /* 0x0000000907117c24 */ /* 0x040fe4000f8e0210 */
[----:B------:R-:W-:Y:S01]  /*03f0*/  IMAD.WIDE.U32 R12, R7, UR8, R12 ;  /* 0x00000008070c7c25 */ /* 0x000fe2000f8e000c */
[----:B------:R-:W-:-:S03]  /*0400*/  ULDC.64 UR8, c[0x0][0x288] ;  /* 0x0000a20000087ab9 */ /* 0x000fc60000000a00 */
[----:B------:R-:W-:Y:S01]  /*0410*/  IMAD.IADD R13, R13, 0x1, R17 ;  /* 0x000000010d0d7824 */ /* 0x000fe200078e0211 */
[----:B------:R-:W-:-:S04]  /*0420*/  LEA R16, P2, R12, UR8, 0x2 ;  /* 0x000000080c107c11 */ /* 0x000fc8000f8410ff */
[----:B------:R-:W-:-:S05]  /*0430*/  LEA.HI.X R17, R12, UR9, R13, 0x2, P2 ;  /* 0x000000090c117c11 */ /* 0x000fca00090f140d */
[----:B------:R0:W5:Y:S04]  /*0440*/  LDG.E R40, desc[UR4][R16.64] ;  /* 0x0000000410287981 */ /* 0x000168000c1e1900 */
.L_x_3647:
[----:B------:R-:W-:Y:S05]  /*0450*/  BSYNC B0 ;  /* 0x0000000000007941 */ /* 0x000fea0003800000 */
.L_x_3646:
[----:B------:R-:W-:Y:S01]  /*0460*/  ULDC UR8, c[0x0][0x21c] ;  /* 0x0000870000087ab9 */ /* 0x000fe20000000800 */
[----:B0-----:R-:W0:Y:S01]  /*0470*/  LDC.64 R16, c[0x0][0x250] ;  /* 0x00009400ff107b82 */ /* 0x001e220000000a00 */
[----:B------:R-:W-:Y:S02]  /*0480*/  ISETP.LT.AND P6, PT, R8, UR8, !P3 ;  /* 0x0000000808007c0c */ /* 0x000fe4000dfc1270 */
[----:B------:R-:W-:Y:S02]  /*0490*/  SHF.R.S32.HI R42, RZ, 0x1f, R6 ;  /* 0x0000001fff2a7819 */ /* 0x000fe40000011406 */
[----:B------:R-:W-:Y:S01]  /*04a0*/  IADD3 R36, P2, R6, R14, RZ ;  /* 0x0000000e06247210 */ /* 0x000fe20007f5e0ff */
[----:B-1----:R-:W-:Y:S01]  /*04b0*/  IMAD R14, R10, UR7, RZ ;  /* 0x000000070a0e7c24 */ /* 0x002fe2000f8e02ff */
[----:B------:R-:W-:Y:S02]  /*04c0*/  SHF.R.S32.HI R9, RZ, 0x1f, R8 ;  /* 0x0000001fff097819 */ /* 0x000fe40000011408 */
[----:B------:R-:W-:Y:S01]  /*04d0*/  IADD3 R44, R6, 0x10, RZ ;  /* 0x00000010062c7810 */ /* 0x000fe20007ffe0ff */
[----:B------:R-:W-:Y:S01]  /*04e0*/  IMAD.X R37, R42, 0x1, R15, P2 ;  /* 0x000000012a257824 */ /* 0x000fe200010e060f */
[----:B------:R-:W-:Y:S01]  /*04f0*/  ISETP.GE.AND P2, PT, R8, UR8, PT ;  /* 0x0000000808007c0c */ /* 0x000fe2000bf46270 */
[----:B------:R-:W-:Y:S01]  /*0500*/  IMAD R11, R11, UR6, R14 ;  /* 0x000000060b0b7c24 */ /* 0x000fe2000f8e020e */
[----:B------:R-:W-:Y:S01]  /*0510*/  ULDC.64 UR8, c[0x0][0x238] ;  /* 0x00008e0000087ab9 */ /* 0x000fe20000000a00 */
[----:B------:R-:W1:Y:S01]  /*0520*/  @P6 LDC.64 R12, c[0x0][0x228] ;  /* 0x00008a00ff0c6b82 */ /* 0x000e620000000a00 */
[----:B------:R-:W-:Y:S01]  /*0530*/  IMAD.WIDE.U32 R14, R10, UR6, R8 ;  /* 0x000000060a0e7c25 */ /* 0x000fe2000f8e0008 */
[----:B------:R-:W-:-:S02]  /*0540*/  ISETP.LT.AND P4, PT, R44, R47, !P2 ;  /* 0x0000002f2c00720c */ /* 0x000fc40005781270 */
[----:B------:R-:W-:Y:S01]  /*0550*/  IADD3 R43, R6, 0x20, RZ ;  /* 0x00000020062b7810 */ /* 0x000fe20007ffe0ff */
[----:B------:R-:W-:Y:S02]  /*0560*/  IMAD.IADD R15, R15, 0x1, R11 ;  /* 0x000000010f0f7824 */ /* 0x000fe400078e020b */
[----:B------:R-:W-:Y:S01]  /*0570*/  IMAD R18, R41, UR8, RZ ;  /* 0x0000000829127c24 */ /* 0x000fe2000f8e02ff */
[----:B------:R-:W2:Y:S01]  /*0580*/  @P6 LDC.64 R20, c[0x0][0x210] ;  /* 0x00008400ff146b82 */ /* 0x000ea20000000a00 */
[----:B------:R-:W-:-:S04]  /*0590*/  IMAD.WIDE R36, R2, 0x40, R36 ;  /* 0x0000004002247825 */ /* 0x000fc800078e0224 */
[C---:B------:R-:W-:Y:S02]  /*05a0*/  IMAD R19, R7.reuse, UR9, R18 ;  /* 0x0000000907137c24 */ /* 0x040fe4000f8e0212 */
[----:B0-----:R-:W-:Y:S01]  /*05b0*/  IMAD R22, R16, UR7, RZ ;  /* 0x0000000710167c24 */ /* 0x001fe2000f8e02ff */
[----:B------:R-:W0:Y:S01]  /*05c0*/  @P6 LDC.64 R10, c[0x0][0x248] ;  /* 0x00009200ff0a6b82 */ /* 0x000e220000000a00 */
[----:B------:R-:W-:Y:S01]  /*05d0*/  IMAD.WIDE.U32 R38, R7, UR8, R14 ;  /* 0x0000000807267c25 */ /* 0x000fe2000f8e000e */
[----:B------:R-:W-:-:S03]  /*05e0*/  ULDC.64 UR8, c[0x0][0x258] ;  /* 0x0000960000087ab9 */ /* 0x000fc60000000a00 */
[----:B------:R-:W-:Y:S02]  /*05f0*/  IMAD R17, R17, UR6, R22 ;  /* 0x0000000611117c24 */ /* 0x000fe4000f8e0216 */
[----:B------:R-:W-:Y:S01]  /*0600*/  IMAD.WIDE.U32 R8, R16, UR6, R8 ;  /* 0x0000000610087c25 */ /* 0x000fe2000f8e0008 */
[----:B------:R-:W3:Y:S03]  /*0610*/  @P6 LDC.64 R22, c[0x0][0x240] ;  /* 0x00009000ff166b82 */ /* 0x000ee60000000a00 */
[-C--:B-1----:R-:W-:Y:S01]  /*0620*/  @P6 IMAD R18, R37, R12.reuse, RZ ;  /* 0x0000000c25126224 */ /* 0x082fe200078e02ff */
[----:B------:R-:W-:Y:S01]  /*0630*/  IADD3 R9, R9, R17, RZ ;  /* 0x0000001109097210 */ /* 0x000fe20007ffe0ff */
[----:B------:R-:W-:Y:S02]  /*0640*/  IMAD.IADD R39, R39, 0x1, R19 ;  /* 0x0000000127277824 */ /* 0x000fe400078e0213 */
[C---:B------:R-:W-:Y:S01]  /*0650*/  @P6 IMAD R15, R36.reuse, R13, R18 ;  /* 0x0000000d240f6224 */ /* 0x040fe200078e0212 */
[----:B------:R-:W1:Y:S01]  /*0660*/  @P4 LDC.64 R60, c[0x0][0x210] ;  /* 0x00008400ff3c4b82 */ /* 0x000e620000000a00 */
[----:B------:R-:W-:-:S04]  /*0670*/  @P6 IMAD.WIDE.U32 R12, R36, R12, R38 ;  /* 0x0000000c240c6225 */ /* 0x000fc800078e0026 */
[----:B------:R-:W-:Y:S01]  /*0680*/  IMAD R14, R41, UR8, RZ ;  /* 0x00000008290e7c24 */ /* 0x000fe2000f8e02ff */
[C---:B--2---:R-:W-:Y:S01]  /*0690*/  @P6 LEA R20, P5, R12.reuse, R20, 0x1 ;  /* 0x000000140c146211 */ /* 0x044fe200078a08ff */
[----:B------:R-:W-:Y:S01]  /*06a0*/  IMAD.WIDE.U32 R58, R7, UR8, R8 ;  /* 0x00000008073a7c25 */ /* 0x000fe2000f8e0008 */
[----:B------:R-:W2:Y:S03]  /*06b0*/  @P4 LDC.64 R18, c[0x0][0x228] ;  /* 0x00008a00ff124b82 */ /* 0x000ea60000000a00 */
[----:B------:R-:W-:Y:S01]  /*06c0*/  @P6 IMAD.IADD R8, R13, 0x1, R15 ;  /* 0x000000010d086824 */ /* 0x000fe200078e020f */
[----:B------:R-:W-:Y:S01]  /*06d0*/  @P6 MOV R52, R58 ;  /* 0x0000003a00346202 */ /* 0x000fe20000000f00 */
[----:B------:R-:W-:Y:S01]  /*06e0*/  IMAD R53, R7, UR9, R14 ;  /* 0x0000000907357c24 */ /* 0x000fe2000f8e020e */
[----:B------:R-:W-:Y:S01]  /*06f0*/  CS2R R14, SRZ ;  /* 0x00000000000e7805 */ /* 0x000fe2000001ff00 */
[-C--:B0-----:R-:W-:Y:S01]  /*0700*/  @P6 IMAD R9, R37, R10.reuse, RZ ;  /* 0x0000000a25096224 */ /* 0x081fe200078e02ff */
[----:B------:R-:W-:Y:S01]  /*0710*/  @P6 LEA.HI.X R21, R12, R21, R8, 0x1, P5 ;  /* 0x000000150c156211 */ /* 0x000fe200028f0c08 */
[----:B------:R-:W-:Y:S01]  /*0720*/  IMAD.IADD R53, R59, 0x1, R53 ;  /* 0x000000013b357824 */ /* 0x000fe200078e0235 */
[C---:B------:R-:W-:Y:S01]  /*0730*/  @P4 IADD3 R27, P5, R36.reuse, 0x10, RZ ;  /* 0x00000010241b4810 */ /* 0x040fe20007fbe0ff */
[C---:B------:R-:W-:Y:S01]  /*0740*/  @P6 IMAD R13, R36.reuse, R11, R9 ;  /* 0x0000000b240d6224 */ /* 0x040fe200078e0209 */
[----:B------:R-:W0:Y:S01]  /*0750*/  @P4 LDC.64 R16, c[0x0][0x248] ;  /* 0x00009200ff104b82 */ /* 0x000e220000000a00 */
[----:B------:R-:W-:-:S04]  /*0760*/  @P6 IMAD.WIDE.U32 R10, R36, R10, R52 ;  /* 0x0000000a240a6225 */ /* 0x000fc800078e0034 */
[----:B------:R-:W-:Y:S01]  /*0770*/  @P4 IMAD.X R9, RZ, RZ, R37, P5 ;  /* 0x000000ffff094224 */ /* 0x000fe200028e0625 */
[C---:B---3--:R-:W-:Y:S01]  /*0780*/  @P6 LEA R22, P5, R10.reuse, R22, 0x1 ;  /* 0x000000160a166211 */ /* 0x048fe200078a08ff */
[----:B------:R-:W-:Y:S01]  /*0790*/  @P6 IMAD.IADD R8, R11, 0x1, R13 ;  /* 0x000000010b086824 */ /* 0x000fe200078e020d */
[----:B------:R-:W3:Y:S01]  /*07a0*/  @P4 LDC.64 R32, c[0x0][0x240] ;  /* 0x00009000ff204b82 */ /* 0x000ee20000000a00 */
[----:B------:R-:W-:Y:S02]  /*07b0*/  @P4 IMAD.MOV.U32 R24, RZ, RZ, R38 ;  /* 0x000000ffff184224 */ /* 0x000fe400078e0026 */
[----:B------:R-:W-:Y:S01]  /*07c0*/  @P4 IMAD.MOV.U32 R25, RZ, RZ, R39 ;  /* 0x000000ffff194224 */ /* 0x000fe200078e0027 */
[----:B------:R-:W-:Y:S01]  /*07d0*/  @P6 LEA.HI.X R23, R10, R23, R8, 0x1, P5 ;  /* 0x000000170a176211 */ /* 0x000fe200028f0c08 */
[-C--:B--2---:R-:W-:Y:S01]  /*07e0*/  @P4 IMAD R12, R9, R18.reuse, RZ ;  /* 0x00000012090c4224 */ /* 0x084fe200078e02ff */
[----:B------:R-:W-:Y:S02]  /*07f0*/  CS2R R8, SRZ ;  /* 0x0000000000087805 */ /* 0x000fe4000001ff00 */
[----:B------:R-:W-:Y:S01]  /*0800*/  CS2R R10, SRZ ;  /* 0x00000000000a7805 */ /* 0x000fe2000001ff00 */
[----:B------:R-:W-:Y:S01]  /*0810*/  VIADD R46, R6, 0x30 ;  /* 0x00000030062e7836 */ /* 0x000fe20000000000 */
[----:B------:R-:W-:Y:S01]  /*0820*/  ISETP.LT.AND P5, PT, R43, R47, !P2 ;  /* 0x0000002f2b00720c */ /* 0x000fe200057a1270 */
[C---:B------:R-:W-:Y:S01]  /*0830*/  @P4 IMAD R29, R27.reuse, R19, R12 ;  /* 0x000000131b1d4224 */ /* 0x040fe200078e020c */
[----:B------:R-:W-:Y:S01]  /*0840*/  CS2R R12, SRZ ;  /* 0x00000000000c7805 */ /* 0x000fe2000001ff00 */
[----:B------:R-:W-:Y:S01]  /*0850*/  @P4 IMAD.WIDE.U32 R18, R27, R18, R24 ;  /* 0x000000121b124225 */ /* 0x000fe200078e0018 */
[----:B------:R2:W4:Y:S01]  /*0860*/  @P6 LDG.E.128 R8, desc[UR4][R20.64] ;  /* 0x0000000414086981 */ /* 0x000522000c1e1d00 */
[----:B------:R-:W-:-:S03]  /*0870*/  ISETP.LT.AND P2, PT, R46, R47, !P2 ;  /* 0x0000002f2e00720c */ /* 0x000fc60005741270 */
[----:B------:R0:W4:Y:S01]  /*0880*/  @P6 LDG.E.128 R12, desc[UR4][R22.64] ;  /* 0x00000004160c6981 */ /* 0x000122000c1e1d00 */
[----:B------:R-:W-:Y:S02]  /*0890*/  @P4 IADD3 R19, R19, R29, RZ ;  /* 0x0000001d13134210 */ /* 0x000fe40007ffe0ff */
[C---:B-1----:R-:W-:Y:S02]  /*08a0*/  @P4 LEA R60, P6, R18.reuse, R60, 0x1 ;  /* 0x0000003c123c4211 */ /* 0x042fe400078c08ff */
[----:B------:R-:W1:Y:S01]  /*08b0*/  @P5 LDC.64 R56, c[0x0][0x228] ;  /* 0x00008a00ff385b82 */ /* 0x000e620000000a00 */
[----:B--2---:R-:W-:Y:S01]  /*08c0*/  @P4 IMAD.MOV.U32 R20, RZ, RZ, R58 ;  /* 0x000000ffff144224 */ /* 0x004fe200078e003a */
[----:B------:R-:W-:Y:S01]  /*08d0*/  @P4 LEA.HI.X R61, R18, R61, R19, 0x1, P6 ;  /* 0x0000003d123d4211 */ /* 0x000fe200030f0c13 */
[----:B------:R-:W-:Y:S01]  /*08e0*/  @P4 IMAD.MOV.U32 R21, RZ, RZ, R53 ;  /* 0x000000ffff154224 */ /* 0x000fe200078e0035 */
[----:B------:R-:W-:Y:S01]  /*08f0*/  @P4 IADD3 R27, P6, R36, 0x10, RZ ;  /* 0x00000010241b4810 */ /* 0x000fe20007fde0ff */
[----:B------:R-:W-:Y:S01]  /*0900*/  @P5 IMAD.MOV.U32 R54, RZ, RZ, R38 ;  /* 0x000000ffff365224 */ /* 0x000fe200078e0026 */
[----:B------:R-:W-:-:S02]  /*0910*/  @P5 MOV R55, R39 ;  /* 0x0000002700375202 */ /* 0x000fc40000000f00 */
[----:B------:R-:W2:Y:S01]  /*0920*/  @P2 LDC.64 R34, c[0x0][0x228] ;  /* 0x00008a00ff222b82 */ /* 0x000ea20000000a00 */
[----:B------:R-:W-:-:S04]  /*0930*/  @P4 IMAD.X R19, RZ, RZ, R37, P6 ;  /* 0x000000ffff134224 */ /* 0x000fc800030e0625 */
[-C--:B0-----:R-:W-:Y:S01]  /*0940*/  @P4 IMAD R18, R19, R16.reuse, RZ ;  /* 0x0000001013124224 */ /* 0x081fe200078e02ff */
[C---:B------:R-:W-:Y:S02]  /*0950*/  @P5 IADD3 R19, P6, R36.reuse, 0x20, RZ ;  /* 0x0000002024135810 */ /* 0x040fe40007fde0ff */
[----:B------:R-:W0:Y:S01]  /*0960*/  @P5 LDC.64 R50, c[0x0][0x248] ;  /* 0x00009200ff325b82 */ /* 0x000e220000000a00 */
[C---:B------:R-:W-:Y:S01]  /*0970*/  @P4 IMAD R25, R27.reuse, R17, R18 ;  /* 0x000000111b194224 */ /* 0x040fe200078e0212 */
[----:B------:R-:W-:Y:S01]  /*0980*/  @P5 IADD3.X R23, RZ, R37, RZ, P6, !PT ;  /* 0x00000025ff175210 */ /* 0x000fe200037fe4ff */
[----:B------:R-:W-:Y:S01]  /*0990*/  @P4 IMAD.WIDE.U32 R16, R27, R16, R20 ;  /* 0x000000101b104225 */ /* 0x000fe200078e0014 */
[----:B------:R-:W-:-:S03]  /*09a0*/  @P5 IADD3 R18, P6, R36, 0x20, RZ ;  /* 0x0000002024125810 */ /* 0x000fc60007fde0ff */
[----:B------:R-:W-:Y:S01]  /*09b0*/  @P4 IMAD.IADD R17, R17, 0x1, R25 ;  /* 0x0000000111114824 */ /* 0x000fe200078e0219 */
[----:B------:R-:W-:Y:S01]  /*09c0*/  @P5 IADD3.X R49, RZ, R37, RZ, P6, !PT ;  /* 0x00000025ff315210 */ /* 0x000fe200037fe4ff */
[----:B------:R-:W0:Y:S01]  /*09d0*/  @P5 LDC.64 R30, c[0x0][0x210] ;  /* 0x00008400ff1e5b82 */ /* 0x000e220000000a00 */
[C---:B---3--:R-:W-:Y:S01]  /*09e0*/  @P4 LEA R32, P6, R16.reuse, R32, 0x1 ;  /* 0x0000002010204211 */ /* 0x048fe200078c08ff */
[-C--:B-1----:R-:W-:Y:S01]  /*09f0*/  @P5 IMAD R20, R23, R56.reuse, RZ ;  /* 0x0000003817145224 */ /* 0x082fe200078e02ff */
[----:B------:R-:W-:Y:S01]  /*0a00*/  CS2R R22, SRZ ;  /* 0x0000000000167805 */ /* 0x000fe2000001ff00 */
[C---:B------:R-:W-:Y:S01]  /*0a10*/  @P5 IMAD.WIDE.U32 R54, R19.reuse, R56, R54 ;  /* 0x0000003813365225 */ /* 0x040fe200078e0036 */
[----:B------:R-:W-:Y:S02]  /*0a20*/  @P4 LEA.HI.X R33, R16, R33, R17, 0x1, P6 ;  /* 0x0000002110214211 */ /* 0x000fe400030f0c11 */
[----:B------:R-:W-:Y:S01]  /*0a30*/  @P2 IADD3 R52, P6, R36, 0x30, RZ ;  /* 0x0000003024342810 */ /* 0x000fe20007fde0ff */
[----:B------:R-:W1:Y:S01]  /*0a40*/  @P2 LDC.64 R24, c[0x0][0x248] ;  /* 0x00009200ff182b82 */ /* 0x000e620000000a00 */
[----:B------:R-:W-:-:S02]  /*0a50*/  @P5 IMAD R57, R19, R57, R20 ;  /* 0x0000003913395224 */ /* 0x000fc400078e0214 */
[----:B------:R-:W-:Y:S01]  /*0a60*/  @P2 IADD3.X R21, RZ, R37, RZ, P6, !PT ;  /* 0x00000025ff152210 */ /* 0x000fe200037fe4ff */
[----:B------:R-:W-:Y:S02]  /*0a70*/  @P5 IMAD.MOV.U32 R16, RZ, RZ, R58 ;  /* 0x000000ffff105224 */ /* 0x000fe400078e003a */
[----:B------:R-:W-:Y:S02]  /*0a80*/  @P5 IMAD.MOV.U32 R17, RZ, RZ, R53 ;  /* 0x000000ffff115224 */ /* 0x000fe400078e0035 */
[----:B------:R-:W3:Y:S01]  /*0a90*/  @P2 LDC.64 R28, c[0x0][0x210] ;  /* 0x00008400ff1c2b82 */ /* 0x000ee20000000a00 */
[----:B--2---:R-:W-:Y:S01]  /*0aa0*/  @P2 IMAD R56, R21, R34, RZ ;  /* 0x0000002215382224 */ /* 0x004fe200078e02ff */
[----:B------:R-:W-:Y:S01]  /*0ab0*/  CS2R R20, SRZ ;  /* 0x0000000000147805 */ /* 0x000fe2000001ff00 */
[----:B0-----:R-:W-:Y:S02]  /*0ac0*/  @P5 IMAD R49, R49, R50, RZ ;  /* 0x0000003231315224 */ /* 0x001fe400078e02ff */
[----:B------:R-:W-:-:S02]  /*0ad0*/  @P2 IMAD R35, R52, R35, R56 ;  /* 0x0000002334232224 */ /* 0x000fc400078e0238 */
[C---:B------:R-:W-:Y:S01]  /*0ae0*/  @P5 IMAD R49, R18.reuse, R51, R49 ;  /* 0x0000003312315224 */ /* 0x040fe200078e0231 */
[----:B------:R-:W0:Y:S01]  /*0af0*/  @P5 LDC.64 R26, c[0x0][0x240] ;  /* 0x00009000ff1a5b82 */ /* 0x000e220000000a00 */
[----:B------:R-:W-:Y:S01]  /*0b00*/  @P5 IMAD.WIDE.U32 R50, R18, R50, R16 ;  /* 0x0000003212325225 */ /* 0x000fe200078e0010 */
[----:B------:R2:W4:Y:S01]  /*0b10*/  @P4 LDG.E.128 R20, desc[UR4][R32.64] ;  /* 0x0000000420144981 */ /* 0x000522000c1e1d00 */
[----:B------:R-:W-:Y:S02]  /*0b20*/  CS2R R16, SRZ ;  /* 0x0000000000107805 */ /* 0x000fe4000001ff00 */
[----:B------:R-:W-:Y:S02]  /*0b30*/  CS2R R18, SRZ ;  /* 0x0000000000127805 */ /* 0x000fe4000001ff00 */
[----:B------:R-:W-:Y:S01]  /*0b40*/  @P2 IADD3 R56, P6, R36, 0x30, RZ ;  /* 0x0000003024382810 */ /* 0x000fe20007fde0ff */
[----:B------:R-:W-:-:S03]  /*0b50*/  @P5 IMAD.IADD R55, R55, 0x1, R57 ;  /* 0x0000000137375824 */ /* 0x000fc600078e0239 */
[----:B------:R-:W4:Y:S01]  /*0b60*/  @P4 LDG.E.128 R16, desc[UR4][R60.64] ;  /* 0x000000043c104981 */ /* 0x000f22000c1e1d00 */
[----:B--2---:R-:W2:Y:S01]  /*0b70*/  @P2 LDC.64 R32, c[0x0][0x240] ;  /* 0x00009000ff202b82 */ /* 0x004ea20000000a00 */
[----:B------:R-:W-:Y:S01]  /*0b80*/  @P5 LEA R36, P4, R54, R30, 0x1 ;  /* 0x0000001e36245211 */ /* 0x000fe200078808ff */
[----:B------:R-:W-:Y:S02]  /*0b90*/  @P2 IMAD.X R30, RZ, RZ, R37, P6 ;  /* 0x000000ffff1e2224 */ /* 0x000fe400030e0625 */
[----:B------:R-:W-:Y:S01]  /*0ba0*/  @P2 IMAD.WIDE.U32 R38, R52, R34, R38 ;  /* 0x0000002234262225 */ /* 0x000fe200078e0026 */
[----:B------:R-:W-:-:S03]  /*0bb0*/  @P5 LEA.HI.X R37, R54, R31, R55, 0x1, P4 ;  /* 0x0000001f36255211 */ /* 0x000fc600020f0c37 */
[----:B-1----:R-:W-:Y:S02]  /*0bc0*/  @P2 IMAD R30, R30, R24, RZ ;  /* 0x000000181e1e2224 */ /* 0x002fe400078e02ff */
[----:B------:R-:W-:Y:S01]  /*0bd0*/  @P2 IMAD.MOV.U32 R59, RZ, RZ, R53 ;  /* 0x000000ffff3b2224 */ /* 0x000fe200078e0035 */
[----:B---3--:R-:W-:Y:S01]  /*0be0*/  @P2 LEA R52, P4, R38, R28, 0x1 ;  /* 0x0000001c26342211 */ /* 0x008fe200078808ff */
[----:B------:R-:W-:Y:S01]  /*0bf0*/  @P2 IMAD.IADD R35, R39, 0x1, R35 ;  /* 0x0000000127232824 */ /* 0x000fe200078e0223 */
[----:B------:R-:W-:Y:S01]  /*0c00*/  @P5 IADD3 R49, R51, R49, RZ ;  /* 0x0000003133315210 */ /* 0x000fe20007ffe0ff */
[----:B------:R-:W-:Y:S01]  /*0c10*/  @P2 IMAD R31, R56, R25, R30 ;  /* 0x00000019381f2224 */ /* 0x000fe200078e021e */
[----:B0-----:R-:W-:Y:S01]  /*0c20*/  @P5 LEA R34, P6, R50, R26, 0x1 ;  /* 0x0000001a32225211 */ /* 0x001fe200078c08ff */
[----:B------:R-:W-:Y:S01]  /*0c30*/  @P2 IMAD.WIDE.U32 R58, R56, R24, R58 ;  /* 0x00000018383a2225 */ /* 0x000fe200078e003a */
[----:B------:R-:W-:Y:S02]  /*0c40*/  @P2 LEA.HI.X R53, R38, R29, R35, 0x1, P4 ;  /* 0x0000001d26352211 */ /* 0x000fe400020f0c23 */
[----:B------:R-:W-:-:S02]  /*0c50*/  CS2R R24, SRZ ;  /* 0x0000000000187805 */ /* 0x000fc4000001ff00 */
[----:B------:R-:W-:Y:S02]  /*0c60*/  @P5 LEA.HI.X R35, R50, R27, R49, 0x1, P6 ;  /* 0x0000001b32235211 */ /* 0x000fe400030f0c31 */
[----:B------:R-:W-:Y:S02]  /*0c70*/  CS2R R26, SRZ ;  /* 0x00000000001a7805 */ /* 0x000fe4000001ff00 */
[----:B------:R-:W-:Y:S02]  /*0c80*/  @P2 IADD3 R38, R59, R31, RZ ;  /* 0x0000001f3b262210 */ /* 0x000fe40007ffe0ff */
[----:B------:R-:W-:Y:S02]  /*0c90*/  CS2R R28, SRZ ;  /* 0x00000000001c7805 */ /* 0x000fe4000001ff00 */
[----:B------:R-:W-:Y:S02]  /*0ca0*/  CS2R R30, SRZ ;  /* 0x00000000001e7805 */ /* 0x000fe4000001ff00 */
[C---:B--2---:R-:W-:Y:S01]  /*0cb0*/  @P2 LEA R50, P4, R58.reuse, R32, 0x1 ;  /* 0x000000203a322211 */ /* 0x044fe200078808ff */
[----:B------:R0:W2:Y:S03]  /*0cc0*/  @P5 LDG.E.128 R24, desc[UR4][R36.64] ;  /* 0x0000000424185981 */ /* 0x0000a6000c1e1d00 */
[----:B------:R-:W-:-:S02]  /*0cd0*/  @P2 LEA.HI.X R51, R58, R33, R38, 0x1, P4 ;  /* 0x000000213a332211 */ /* 0x000fc400020f0c26 */
[----:B------:R-:W-:Y:S01]  /*0ce0*/  CS2R R32, SRZ ;  /* 0x0000000000207805 */ /* 0x000fe2000001ff00 */
[----:B------:R1:W3:Y:S01]  /*0cf0*/  @P5 LDG.E.128 R28, desc[UR4][R34.64] ;  /* 0x00000004221c5981 */ /* 0x0002e2000c1e1d00 */
[----:B------:R-:W-:Y:S02]  /*0d00*/  CS2R R38, SRZ ;  /* 0x0000000000267805 */ /* 0x000fe4000001ff00 */
[----:B0-----:R-:W-:Y:S02]  /*0d10*/  CS2R R36, SRZ ;  /* 0x0000000000247805 */ /* 0x001fe4000001ff00 */
[----:B-1----:R-:W-:-:S04]  /*0d20*/  CS2R R34, SRZ ;  /* 0x0000000000227805 */ /* 0x002fc8000001ff00 */
[----:B------:R0:W3:Y:S04]  /*0d30*/  @P2 LDG.E.128 R36, desc[UR4][R50.64] ;  /* 0x0000000432242981 */ /* 0x0000e8000c1e1d00 */
[----:B------:R1:W3:Y:S01]  /*0d40*/  @P2 LDG.E.128 R32, desc[UR4][R52.64] ;  /* 0x0000000434202981 */ /* 0x0002e2000c1e1d00 */
[----:B------:R-:W-:Y:S02]  /*0d50*/  ISETP.NE.AND P5, PT, R45, RZ, PT ;  /* 0x000000ff2d00720c */ /* 0x000fe40003fa5270 */
[----:B------:R-:W-:Y:S01]  /*0d60*/  @P0 LEA R48, R0, R48, 0x6 ;  /* 0x0000003000300211 */ /* 0x000fe200078e30ff */
[----:B------:R-:W-:Y:S01]  /*0d70*/  BSSY B0, `(.L_x_3648) ;  /* 0x00000a3000007945 */ /* 0x000fe20003800000 */
[-C--:B------:R-:W-:Y:S02]  /*0d80*/  ISETP.GE.AND P4, PT, R44, R47.reuse, PT ;  /* 0x0000002f2c00720c */ /* 0x080fe40003f86270 */
[----:B------:R-:W-:Y:S01]  /*0d90*/  ISETP.GE.AND P2, PT, R43, R47, PT ;  /* 0x0000002f2b00720c */ /* 0x000fe20003f46270 */
[C---:B----4-:R-:W-:Y:S01]  /*0da0*/  IMAD.U32 R49, R8.reuse, 0x10000, RZ ;  /* 0x0001000008317824 */ /* 0x050fe200078e00ff */
[----:B------:R-:W-:-:S02]  /*0db0*/  LOP3.LUT R8, R8, 0xffff0000, RZ, 0xc0, !PT ;  /* 0xffff000008087812 */ /* 0x000fc400078ec0ff */
[C---:B------:R-:W-:Y:S01]  /*0dc0*/  LOP3.LUT R59, R12.reuse, 0xffff0000, RZ, 0xc0, !PT ;  /* 0xffff00000c3b7812 */ /* 0x040fe200078ec0ff */
[C---:B------:R-:W-:Y:S01]  /*0dd0*/  IMAD.U32 R54, R9.reuse, 0x10000, RZ ;  /* 0x0001000009367824 */ /* 0x040fe200078e00ff */
[----:B------:R-:W-:Y:S01]  /*0de0*/  LOP3.LUT R55, R9, 0xffff0000, RZ, 0xc0, !PT ;  /* 0xffff000009377812 */ /* 0x000fe200078ec0ff */
[----:B------:R-:W-:Y:S01]  /*0df0*/  IMAD.U32 R58, R12, 0x10000, RZ ;  /* 0x000100000c3a7824 */ /* 0x000fe200078e00ff */
[----:B------:R-:W-:Y:S01]  /*0e00*/  SHF.L.U32 R9, R10, 0x10, RZ ;  /* 0x000000100a097819 */ /* 0x000fe200000006ff */
[----:B------:R-:W-:Y:S01]  /*0e10*/  FMUL.FTZ R8, R8, R59 ;  /* 0x0000003b08087220 */ /* 0x000fe20000410000 */
[----:B------:R-:W-:Y:S02]  /*0e20*/  LOP3.LUT R57, R10, 0xffff0000, RZ, 0xc0, !PT ;  /* 0xffff00000a397812 */ /* 0x000fe400078ec0ff */
[C---:B0-----:R-:W-:Y:S02]  /*0e30*/  SHF.L.U32 R51, R13.reuse, 0x10, RZ ;  /* 0x000000100d337819 */ /* 0x041fe400000006ff */
[----:B------:R-:W-:Y:S01]  /*0e40*/  LOP3.LUT R50, R13, 0xffff0000, RZ, 0xc0, !PT ;  /* 0xffff00000d327812 */ /* 0x000fe200078ec0ff */
[C---:B------:R-:W-:Y:S01]  /*0e50*/  IMAD.U32 R13, R15.reuse, 0x10000, RZ ;  /* 0x000100000f0d7824 */ /* 0x040fe200078e00ff */
[----:B------:R-:W-:Y:S01]  /*0e60*/  LOP3.LUT R10, R15, 0xffff0000, RZ, 0xc0, !PT ;  /* 0xffff00000f0a7812 */ /* 0x000fe200078ec0ff */
[C---:B------:R-:W-:Y:S01]  /*0e70*/  IMAD.U32 R12, R14.reuse, 0x10000, RZ ;  /* 0x000100000e0c7824 */ /* 0x040fe200078e00ff */
[----:B------:R-:W-:Y:S01]  /*0e80*/  LOP3.LUT R14, R14, 0xffff0000, RZ, 0xc0, !PT ;  /* 0xffff00000e0e7812 */ /* 0x000fe200078ec0ff */
[----:B------:R-:W-:Y:S01]  /*0e90*/  IMAD.U32 R56, R11, 0x10000, RZ ;  /* 0x000100000b387824 */ /* 0x000fe200078e00ff */
[C---:B-1----:R-:W-:Y:S01]  /*0ea0*/  LOP3.LUT R52, R20.reuse, 0xffff0000, RZ, 0xc0, !PT ;  /* 0xffff000014347812 */ /* 0x042fe200078ec0ff */
[----:B------:R-:W-:Y:S01]  /*0eb0*/  IMAD.U32 R15, R20, 0x10000, RZ ;  /* 0x00010000140f7824 */ /* 0x000fe200078e00ff */
[----:B------:R-:W-:-:S02]  /*0ec0*/  LOP3.LUT R53, R16, 0xffff0000, RZ, 0xc0, !PT ;  /* 0xffff000010357812 */ /* 0x000fc400078ec0ff */
[----:B------:R-:W-:-:S03]  /*0ed0*/  SHF.L.U32 R16, R16, 0x10, RZ ;  /* 0x0000001010107819 */ /* 0x000fc600000006ff */
[----:B------:R-:W-:Y:S01]  /*0ee0*/  FMUL.FTZ R59, R53, R52 ;  /* 0x00000034353b7220 */ /* 0x000fe20000410000 */
[----:B------:R-:W-:Y:S01]  /*0ef0*/  FFMA.FTZ R53, R49, R58, R8 ;  /* 0x0000003a31357223 */ /* 0x000fe20000010008 */
[----:B------:R-:W-:Y:S01]  /*0f00*/  SHF.L.U32 R49, R21, 0x10, RZ ;  /* 0x0000001015317819 */ /* 0x000fe200000006ff */
[C---:B------:R-:W-:Y:S02]  /*0f10*/  IMAD.U32 R8, R17.reuse, 0x10000, RZ ;  /* 0x0001000011087824 */ /* 0x040fe400078e00ff */
[----:B------:R-:W-:Y:S01]  /*0f20*/  FFMA.FTZ R15, R16, R15, R59 ;  /* 0x0000000f100f7223 */ /* 0x000fe2000001003b */
[----:B------:R-:W-:Y:S02]  /*0f30*/  LOP3.LUT R17, R17, 0xffff0000, RZ, 0xc0, !PT ;  /* 0xffff000011117812 */ /* 0x000fe400078ec0ff */
[----:B------:R-:W-:Y:S01]  /*0f40*/  LOP3.LUT R16, R21, 0xffff0000, RZ, 0xc0, !PT ;  /* 0xffff000015107812 */ /* 0x000fe200078ec0ff */
[----:B------:R-:W-:Y:S01]  /*0f50*/  FFMA.FTZ R20, R8, R49, R15 ;  /* 0x0000003108147223 */ /* 0x000fe2000001000f */
[----:B------:R-:W-:Y:S01]  /*0f60*/  FFMA.FTZ R54, R54, R51, R53 ;  /* 0x0000003336367223 */ /* 0x000fe20000010035 */
[----:B------:R-:W-:-:S02]  /*0f70*/  IMAD.U32 R8, R18, 0x10000, RZ ;  /* 0x0001000012087824 */ /* 0x000fc400078e00ff */
[----:B------:R-:W-:Y:S02]  /*0f80*/  IMAD.U32 R15, R22, 0x10000, RZ ;  /* 0x00010000160f7824 */ /* 0x000fe400078e00ff */
[----:B------:R-:W-:Y:S01]  /*0f90*/  FFMA.FTZ R17, R17, R16, R20 ;  /* 0x0000001011117223 */ /* 0x000fe20000010014 */
[----:B------:R-:W-:-:S03]  /*0fa0*/  FFMA.FTZ R50, R55, R50, R54 ;  /* 0x0000003237327223 */ /* 0x000fc60000010036 */
[----:B------:R-:W-:Y:S01]  /*0fb0*/  FFMA.FTZ R17, R8, R15, R17 ;  /* 0x0000000f08117223 */ /* 0x000fe20000010011 */
[----:B------:R-:W-:Y:S01]  /*0fc0*/  FFMA.FTZ R12, R9, R12, R50 ;  /* 0x0000000c090c7223 */ /* 0x000fe20000010032 */
[C---:B------:R-:W-:Y:S01]  /*0fd0*/  IMAD.U32 R15, R23.reuse, 0x10000, RZ ;  /* 0x00010000170f7824 */ /* 0x040fe200078e00ff */
[----:B------:R-:W-:Y:S01]  /*0fe0*/  LOP3.LUT R8, R23, 0xffff0000, RZ, 0xc0, !PT ;  /* 0xffff000017087812 */ /* 0x000fe200078ec0ff */
[C---:B--2---:R-:W-:Y:S01]  /*0ff0*/  IMAD.U32 R21, R24.reuse, 0x10000, RZ ;  /* 0x0001000018157824 */ /* 0x044fe200078e00ff */
[----:B------:R-:W-:Y:S02]  /*1000*/  LOP3.LUT R24, R24, 0xffff0000, RZ, 0xc0, !PT ;  /* 0xffff000018187812 */ /* 0x000fe400078ec0ff */
[----:B------:R-:W-:Y:S02]  /*1010*/  LOP3.LUT R9, R22, 0xffff0000, RZ, 0xc0, !PT ;  /* 0xffff000016097812 */ /* 0x000fe400078ec0ff */
[C---:B---3--:R-:W-:Y:S02]  /*1020*/  SHF.L.U32 R50, R28.reuse, 0x10, RZ ;  /* 0x000000101c327819 */ /* 0x048fe400000006ff */
[----:B------:R-:W-:Y:S01]  /*1030*/  LOP3.LUT R23, R28, 0xffff0000, RZ, 0xc0, !PT ;  /* 0xffff00001c177812 */ /* 0x000fe200078ec0ff */
[C---:B------:R-:W-:Y:S01]  /*1040*/  IMAD.U32 R28, R29.reuse, 0x10000, RZ ;  /* 0x000100001d1c7824 */ /* 0x040fe200078e00ff */
[----:B------:R-:W-:-:S02]  /*1050*/  LOP3.LUT R20, R29, 0xffff0000, RZ, 0xc0, !PT ;  /* 0xffff00001d147812 */ /* 0x000fc400078ec0ff */
[----:B------:R-:W-:Y:S01]  /*1060*/  LOP3.LUT R18, R18, 0xffff0000, RZ, 0xc0, !PT ;  /* 0xffff000012127812 */ /* 0x000fe200078ec0ff */
[----:B------:R-:W-:Y:S01]  /*1070*/  FMUL.FTZ R24, R24, R23 ;  /* 0x0000001718187220 */ /* 0x000fe20000410000 */
[----:B------:R-:W-:Y:S02]  /*1080*/  LOP3.LUT R29, R36, 0xffff0000, RZ, 0xc0, !PT ;  /* 0xffff0000241d7812 */ /* 0x000fe400078ec0ff */
[----:B------:R-:W-:Y:S01]  /*1090*/  LOP3.LUT R22, R32, 0xffff0000, RZ, 0xc0, !PT ;  /* 0xffff000020167812 */ /* 0x000fe200078ec0ff */
[----:B------:R-:W-:Y:S01]  /*10a0*/  FFMA.FTZ R9, R18, R9, R17 ;  /* 0x0000000912097223 */ /* 0x000fe20000010011 */
[----:B------:R-:W-:Y:S01]  /*10b0*/  IMAD.U32 R32, R32, 0x10000, RZ ;  /* 0x0001000020207824 */ /* 0x000fe200078e00ff */
[----:B------:R-:W-:Y:S01]  /*10c0*/  SHF.L.U32 R17, R25, 0x10, RZ ;  /* 0x0000001019117819 */ /* 0x000fe200000006ff */
[----:B------:R-:W-:Y:S02]  /*10d0*/  IMAD.U32 R23, R36, 0x10000, RZ ;  /* 0x0001000024177824 */ /* 0x000fe400078e00ff */
[----:B------:R-:W-:Y:S01]  /*10e0*/  FMUL.FTZ R29, R22, R29 ;  /* 0x0000001d161d7220 */ /* 0x000fe20000410000 */
[----:B------:R-:W-:Y:S01]  /*10f0*/  FFMA.FTZ R24, R21, R50, R24 ;  /* 0x0000003215187223 */ /* 0x000fe20000010018 */
[----:B------:R-:W-:Y:S01]  /*1100*/  SHF.L.U32 R21, R33, 0x10, RZ ;  /* 0x0000001021157819 */ /* 0x000fe200000006ff */
[----:B------:R-:W-:-:S02]  /*1110*/  IMAD.U32 R22, R37, 0x10000, RZ ;  /* 0x0001000025167824 */ /* 0x000fc400078e00ff */
[----:B------:R-:W-:Y:S01]  /*1120*/  FFMA.FTZ R32, R32, R23, R29 ;  /* 0x0000001720207223 */ /* 0x000fe2000001001d */
[----:B------:R-:W-:Y:S01]  /*1130*/  FFMA.FTZ R57, R57, R14, R12 ;  /* 0x0000000e39397223 */ /* 0x000fe2000001000c */
[----:B------:R-:W-:Y:S01]  /*1140*/  LOP3.LUT R25, R25, 0xffff0000, RZ, 0xc0, !PT ;  /* 0xffff000019197812 */ /* 0x000fe200078ec0ff */
[----:B------:R-:W-:Y:S01]  /*1150*/  FFMA.FTZ R28, R17, R28, R24 ;  /* 0x0000001c111c7223 */ /* 0x000fe20000010018 */
[----:B------:R-:W-:Y:S01]  /*1160*/  SHF.L.U32 R12, R19, 0x10, RZ ;  /* 0x00000010130c7819 */ /* 0x000fe200000006ff */
[----:B------:R-:W-:Y:S01]  /*1170*/  FFMA.FTZ R22, R21, R22, R32 ;  /* 0x0000001615167223 */ /* 0x000fe20000010020 */
[----:B------:R-:W-:Y:S02]  /*1180*/  LOP3.LUT R33, R33, 0xffff0000, RZ, 0xc0, !PT ;  /* 0xffff000021217812 */ /* 0x000fe400078ec0ff */
[----:B------:R-:W-:Y:S01]  /*1190*/  LOP3.LUT R24, R37, 0xffff0000, RZ, 0xc0, !PT ;  /* 0xffff000025187812 */ /* 0x000fe200078ec0ff */
[----:B------:R-:W-:Y:S01]  /*11a0*/  FFMA.FTZ R56, R56, R13, R57 ;  /* 0x0000000d38387223 */ /* 0x000fe20000010039 */
[----:B------:R-:W-:-:S02]  /*11b0*/  IMAD.U32 R13, R26, 0x10000, RZ ;  /* 0x000100001a0d7824 */ /* 0x000fc400078e00ff */
[----:B------:R-:W-:Y:S01]  /*11c0*/  FFMA.FTZ R28, R25, R20, R28 ;  /* 0x00000014191c7223 */ /* 0x000fe2000001001c */
[----:B------:R-:W-:Y:S01]  /*11d0*/  IMAD.U32 R18, R30, 0x10000, RZ ;  /* 0x000100001e127824 */ /* 0x000fe200078e00ff */
[----:B------:R-:W-:Y:S01]  /*11e0*/  SHF.L.U32 R20, R38, 0x10, RZ ;  /* 0x0000001026147819 */ /* 0x000fe200000006ff */
[----:B------:R-:W-:Y:S01]  /*11f0*/  FFMA.FTZ R12, R12, R15, R9 ;  /* 0x0000000f0c0c7223 */ /* 0x000fe20000010009 */
[----:B------:R-:W-:Y:S02]  /*1200*/  IMAD.U32 R17, R34, 0x10000, RZ ;  /* 0x0001000022117824 */ /* 0x000fe400078e00ff */
[----:B------:R-:W-:Y:S01]  /*1210*/  FFMA.FTZ R22, R33, R24, R22 ;  /* 0x0000001821167223 */ /* 0x000fe20000010016 */
[----:B------:R-:W-:Y:S01]  /*1220*/  LOP3.LUT R26, R26, 0xffff0000, RZ, 0xc0, !PT ;  /* 0xffff00001a1a7812 */ /* 0x000fe200078ec0ff */
[----:B------:R-:W-:Y:S01]  /*1230*/  FFMA.FTZ R13, R13, R18, R28 ;  /* 0x000000120d0d7223 */ /* 0x000fe2000001001c */
[----:B------:R-:W-:Y:S01]  /*1240*/  LOP3.LUT R15, R30, 0xffff0000, RZ, 0xc0, !PT ;  /* 0xffff00001e0f7812 */ /* 0x000fe200078ec0ff */
[----:B------:R-:W-:Y:S01]  /*1250*/  FFMA.FTZ R17, R17, R20, R22 ;  /* 0x0000001411117223 */ /* 0x000fe20000010016 */
[----:B------:R-:W-:-:S02]  /*1260*/  LOP3.LUT R34, R34, 0xffff0000, RZ, 0xc0, !PT ;  /* 0xffff000022227812 */ /* 0x000fc400078ec0ff */
[----:B------:R-:W-:Y:S01]  /*1270*/  LOP3.LUT R21, R38, 0xffff0000, RZ, 0xc0, !PT ;  /* 0xffff000026157812 */ /* 0x000fe200078ec0ff */
[----:B------:R-:W-:Y:S01]  /*1280*/  IMAD.U32 R9, R27, 0x10000, RZ ;  /* 0x000100001b097824 */ /* 0x000fe200078e00ff */
[----:B------:R-:W-:Y:S01]  /*1290*/  SHF.L.U32 R16, R31, 0x10, RZ ;  /* 0x000000101f107819 */ /* 0x000fe200000006ff */
[----:B------:R-:W-:Y:S01]  /*12a0*/  FFMA.FTZ R26, R26, R15, R13 ;  /* 0x0000000f1a1a7223 */ /* 0x000fe2000001000d */
[----:B------:R-:W-:Y:S02]  /*12b0*/  IMAD.U32 R13, R35, 0x10000, RZ ;  /* 0x00010000230d7824 */ /* 0x000fe400078e00ff */
[----:B------:R-:W-:Y:S01]  /*12c0*/  FFMA.FTZ R34, R34, R21, R17 ;  /* 0x0000001522227223 */ /* 0x000fe20000010011 */
[----:B------:R-:W-:Y:S02]  /*12d0*/  IMAD.U32 R18, R39, 0x10000, RZ ;  /* 0x0001000027127824 */ /* 0x000fe400078e00ff */
[----:B------:R-:W-:Y:S01]  /*12e0*/  FFMA.FTZ R26, R9, R16, R26 ;  /* 0x00000010091a7223 */ /* 0x000fe2000001001a */
[----:B------:R-:W-:-:S02]  /*12f0*/  LOP3.LUT R11, R11, 0xffff0000, RZ, 0xc0, !PT ;  /* 0xffff00000b0b7812 */ /* 0x000fc400078ec0ff */
[----:B------:R-:W-:Y:S01]  /*1300*/  LOP3.LUT R19, R19, 0xffff0000, RZ, 0xc0, !PT ;  /* 0xffff000013137812 */ /* 0x000fe200078ec0ff */
[----:B------:R-:W-:Y:S01]  /*1310*/  FFMA.FTZ R18, R13, R18, R34 ;  /* 0x000000120d127223 */ /* 0x000fe20000010022 */
[----:B------:R-:W-:Y:S02]  /*1320*/  LOP3.LUT R27, R27, 0xffff0000, RZ, 0xc0, !PT ;  /* 0xffff00001b1b7812 */ /* 0x000fe400078ec0ff */
[----:B------:R-:W-:Y:S02]  /*1330*/  LOP3.LUT R14, R31, 0xffff0000, RZ, 0xc0, !PT ;  /* 0xffff00001f0e7812 */ /* 0x000fe400078ec0ff */
[----:B------:R-:W-:Y:S02]  /*1340*/  LOP3.LUT R35, R35, 0xffff0000, RZ, 0xc0, !PT ;  /* 0xffff000023237812 */ /* 0x000fe400078ec0ff */
[----:B------:R-:W-:Y:S01]  /*1350*/  LOP3.LUT R16, R39, 0xffff0000, RZ, 0xc0, !PT ;  /* 0xffff000027107812 */ /* 0x000fe200078ec0ff */
[----:B------:R-:W-:Y:S01]  /*1360*/  FFMA.FTZ R10, R11, R10, R56 ;  /* 0x0000000a0b0a7223 */ /* 0x000fe20000010038 */
[----:B------:R-:W-:Y:S01]  /*1370*/  FFMA.FTZ R12, R19, R8, R12 ;  /* 0x00000008130c7223 */ /* 0x000fe2000001000c */
[----:B------:R-:W-:-:S02]  /*1380*/  FFMA.FTZ R26, R27, R14, R26 ;  /* 0x0000000e1b1a7223 */ /* 0x000fc4000001001a */
        /* <DEDUP_REMOVED lines=28> */
[----:B------:R-:W3:Y:S04]  /*1550*/  SHFL.BFLY PT, R18, R17, 0x1, 0x1f ;  /* 0x0c201f0011127f89 */ /* 0x000ee800000e0000 */
[----:B------:R-:W4:Y:S01]  /*1560*/  SHFL.BFLY PT, R22, R19, 0x1, 0x1f ;  /* 0x0c201f0013167f89 */ /* 0x000f2200000e0000 */
[----:B------:R-:W-:Y:S01]  /*1570*/  @P0 SHF.R.S32.HI R11, RZ, 0x1f, R48 ;  /* 0x0000001fff0b0819 */ /* 0x000fe20000011430 */
[----:B------:R-:W-:-:S03]  /*1580*/  IMAD.MOV.U32 R10, RZ, RZ, RZ ;  /* 0x000000ffff0a7224 */ /* 0x000fc600078e00ff */
[----:B------:R-:W-:-:S04]  /*1590*/  @P0 LEA.HI R11, R11, R48, RZ, 0x6 ;  /* 0x000000300b0b0211 */ /* 0x000fc800078f30ff */
[----:B------:R-:W-:Y:S02]  /*15a0*/  @P0 LOP3.LUT R10, R11, 0xffffffc0, RZ, 0xc0, !PT ;  /* 0xffffffc00b0a0812 */ /* 0x000fe400078ec0ff */
[----:B------:R-:W-:Y:S01]  /*15b0*/  ISETP.GE.AND P0, PT, R46, R47, PT ;  /* 0x0000002f2e00720c */ /* 0x000fe20003f06270 */
[----:B0-----:R-:W-:Y:S01]  /*15c0*/  FADD.FTZ R20, R12, R13 ;  /* 0x0000000d0c147221 */ /* 0x001fe20000010000 */
[----:B--2---:R-:W-:Y:S01]  /*15d0*/  FADD.FTZ R15, R15, R16 ;  /* 0x000000100f0f7221 */ /* 0x004fe20000010000 */
[----:B---3--:R-:W-:Y:S01]  /*15e0*/  FADD.FTZ R18, R17, R18 ;  /* 0x0000001211127221 */ /* 0x008fe20000010000 */
[----:B----4-:R-:W-:Y:S01]  /*15f0*/  FADD.FTZ R19, R19, R22 ;  /* 0x0000001613137221 */ /* 0x010fe20000010000 */
[----:B------:R-:W-:Y:S08]  /*1600*/  @P5 BRA `(.L_x_3649) ;  /* 0x0000000000645947 */ /* 0x000ff00003800000 */
[----:B------:R-:W0:Y:S01]  /*1610*/  LDC.64 R16, c[0x0][0x278] ;  /* 0x00009e00ff107b82 */ /* 0x000e220000000a00 */
[----:B------:R-:W-:Y:S01]  /*1620*/  SHF.R.S32.HI R14, RZ, 0x1f, R10 ;  /* 0x0000001fff0e7819 */ /* 0x000fe2000001140a */
[----:B------:R-:W-:Y:S01]  /*1630*/  ULDC.64 UR8, c[0x0][0x280] ;  /* 0x0000a00000087ab9 */ /* 0x000fe20000000a00 */
[----:B------:R-:W-:Y:S02]  /*1640*/  IADD3 R12, P5, R5, R10, RZ ;  /* 0x0000000a050c7210 */ /* 0x000fe40007fbe0ff */
[----:B------:R-:W-:Y:S02]  /*1650*/  FSEL R15, R15, RZ, !P4 ;  /* 0x000000ff0f0f7208 */ /* 0x000fe40006000000 */
[----:B------:R-:W-:Y:S02]  /*1660*/  LEA.HI.X.SX32 R13, R5, R14, 0x1, P5 ;  /* 0x0000000e050d7211 */ /* 0x000fe400028f0eff */
[----:B------:R-:W-:Y:S01]  /*1670*/  FSEL R19, R19, RZ, !P0 ;  /* 0x000000ff13137208 */ /* 0x000fe20004000000 */
[----:B0-----:R-:W-:-:S02]  /*1680*/  IMAD R14, R16, UR7, RZ ;  /* 0x00000007100e7c24 */ /* 0x001fc4000f8e02ff */
[----:B------:R-:W-:-:S04]  /*1690*/  IMAD.WIDE.U32 R12, R16, UR6, R12 ;  /* 0x00000006100c7c25 */ /* 0x000fc8000f8e000c */
[----:B------:R-:W-:Y:S01]  /*16a0*/  IMAD R11, R17, UR6, R14 ;  /* 0x00000006110b7c24 */ /* 0x000fe2000f8e020e */
[----:B------:R-:W-:Y:S01]  /*16b0*/  FSEL R17, R18, RZ, !P2 ;  /* 0x000000ff12117208 */ /* 0x000fe20005000000 */
[----:B------:R-:W-:Y:S02]  /*16c0*/  IMAD R14, R41, UR8, RZ ;  /* 0x00000008290e7c24 */ /* 0x000fe4000f8e02ff */
[----:B------:R-:W-:Y:S02]  /*16d0*/  IMAD.IADD R13, R13, 0x1, R11 ;  /* 0x000000010d0d7824 */ /* 0x000fe400078e020b */
[C---:B------:R-:W-:Y:S02]  /*16e0*/  IMAD R11, R7.reuse, UR9, R14 ;  /* 0x00000009070b7c24 */ /* 0x040fe4000f8e020e */
[----:B------:R-:W-:Y:S01]  /*16f0*/  IMAD.WIDE.U32 R12, R7, UR8, R12 ;  /* 0x00000008070c7c25 */ /* 0x000fe2000f8e000c */
[----:B------:R-:W-:Y:S02]  /*1700*/  ULDC.64 UR8, c[0x0][0x260] ;  /* 0x0000980000087ab9 */ /* 0x000fe40000000a00 */
[----:B------:R-:W-:-:S04]  /*1710*/  IADD3 R6, P5, R6, R12, RZ ;  /* 0x0000000c06067210 */ /* 0x000fc80007fbe0ff */
[----:B------:R-:W-:Y:S02]  /*1720*/  IADD3.X R13, R42, R13, R11, P5, !PT ;  /* 0x0000000d2a0d7210 */ /* 0x000fe40002ffe40b */
[----:B------:R-:W-:Y:S02]  /*1730*/  LEA R12, P5, R6, UR8, 0x2 ;  /* 0x00000008060c7c11 */ /* 0x000fe4000f8a10ff */
[----:B------:R-:W-:Y:S02]  /*1740*/  FSEL R11, R20, RZ, !P3 ;  /* 0x000000ff140b7208 */ /* 0x000fe40005800000 */
[----:B------:R-:W-:-:S05]  /*1750*/  LEA.HI.X R13, R6, UR9, R13, 0x2, P5 ;  /* 0x00000009060d7c11 */ /* 0x000fca000a8f140d */
[----:B------:R0:W-:Y:S04]  /*1760*/  STG.E desc[UR4][R12.64], R11 ;  /* 0x0000000b0c007986 */ /* 0x0001e8000c101904 */
[----:B------:R0:W-:Y:S04]  /*1770*/  STG.E desc[UR4][R12.64+0x40], R15 ;  /* 0x0000400f0c007986 */ /* 0x0001e8000c101904 */
[----:B------:R0:W-:Y:S04]  /*1780*/  STG.E desc[UR4][R12.64+0x80], R17 ;  /* 0x000080110c007986 */ /* 0x0001e8000c101904 */
[----:B------:R0:W-:Y:S02]  /*1790*/  STG.E desc[UR4][R12.64+0xc0], R19 ;  /* 0x0000c0130c007986 */ /* 0x0001e4000c101904 */
.L_x_3649:
[----:B------:R-:W-:Y:S05]  /*17a0*/  BSYNC B0 ;  /* 0x0000000000007941 */ /* 0x000fea0003800000 */
.L_x_3648:
[----:B------:R-:W-:Y:S01]  /*17b0*/  IADD3 R4, R4, 0x3f, RZ ;  /* 0x0000003f04047810 */ /* 0x000fe20007ffe0ff */
[----:B0-----:R-:W-:Y:S01]  /*17c0*/  IMAD.SHL.U32 R12, R10, 0x80, RZ ;  /* 0x000000800a0c7824 */ /* 0x001fe200078e00ff */
[----:B------:R-:W-:Y:S01]  /*17d0*/  SHF.L.U32 R6, R3, 0x2, RZ ;  /* 0x0000000203067819 */ /* 0x000fe200000006ff */
[----:B------:R-:W-:Y:S01]  /*17e0*/  IMAD.SHL.U32 R13, R2, 0x2000, RZ ;  /* 0x00002000020d7824 */ /* 0x000fe200078e00ff */
[----:B------:R-:W-:Y:S01]  /*17f0*/  SHF.R.S32.HI R11, RZ, 0x1f, R4 ;  /* 0x0000001fff0b7819 */ /* 0x000fe20000011404 */
[----:B------:R-:W-:Y:S01]  /*1800*/  BSSY B0, `(.L_x_3650) ;  /* 0x0000025000007945 */ /* 0x000fe20003800000 */
[----:B------:R-:W-:Y:S02]  /*1810*/  SHF.R.S32.HI R14, RZ, 0x1f, R12 ;  /* 0x0000001fff0e7819 */ /* 0x000fe4000001140c */
[----:B------:R-:W-:Y:S02]  /*1820*/  LEA.HI R11, R11, R4, RZ, 0x6 ;  /* 0x000000040b0b7211 */ /* 0x000fe400078f30ff */
[----:B------:R-:W-:-:S02]  /*1830*/  IADD3 R12, P0, P2, R12, R6, R13 ;  /* 0x000000060c0c7210 */ /* 0x000fc40007a1e00d */
[----:B------:R-:W-:Y:S02]  /*1840*/  LOP3.LUT R4, R11, 0xffffffc0, RZ, 0xc0, !PT ;  /* 0xffffffc00b047812 */ /* 0x000fe400078ec0ff */
[----:B------:R-:W-:Y:S02]  /*1850*/  SHF.R.S32.HI R13, RZ, 0x1f, R13 ;  /* 0x0000001fff0d7819 */ /* 0x000fe4000001140d */
[----:B------:R-:W-:Y:S01]  /*1860*/  SHF.R.S32.HI R6, RZ, 0x1f, R6 ;  /* 0x0000001fff067819 */ /* 0x000fe20000011406 */
[----:B------:R-:W-:-:S03]  /*1870*/  IMAD.IADD R4, R4, 0x1, -R5 ;  /* 0x0000000104047824 */ /* 0x000fc600078e0a05 */
[----:B------:R-:W-:Y:S01]  /*1880*/  IADD3.X R13, R14, R6, R13, P0, P2 ;  /* 0x000000060e0d7210 */ /* 0x000fe200007e440d */
[----:B-1----:R-:W-:Y:S01]  /*1890*/  IMAD R6, R8, UR7, RZ ;  /* 0x0000000708067c24 */ /* 0x002fe2000f8e02ff */
[----:B------:R-:W-:-:S03]  /*18a0*/  ISETP.GE.OR P1, PT, R3, R4, P1 ;  /* 0x000000040300720c */ /* 0x000fc60000f26670 */
[----:B------:R-:W-:Y:S02]  /*18b0*/  IMAD R9, R9, UR6, R6 ;  /* 0x0000000609097c24 */ /* 0x000fe4000f8e0206 */
[----:B------:R-:W-:-:S05]  /*18c0*/  IMAD.WIDE.U32 R12, R8, UR6, R12 ;  /* 0x00000006080c7c25 */ /* 0x000fca000f8e000c */
[----:B------:R-:W-:-:S03]  /*18d0*/  IADD3 R11, R13, R9, RZ ;  /* 0x000000090d0b7210 */ /* 0x000fc60007ffe0ff */
[----:B------:R-:W-:Y:S05]  /*18e0*/  @P1 BRA `(.L_x_3651) ;  /* 0x0000000000581947 */ /* 0x000fea0003800000 */
[----:B------:R-:W0:Y:S01]  /*18f0*/  LDC.64 R8, c[0x0][0x2a8] ;  /* 0x0000aa00ff087b82 */ /* 0x000e220000000a00 */
[----:B------:R-:W-:Y:S01]  /*1900*/  SHF.R.S32.HI R6, RZ, 0x1f, R5 ;  /* 0x0000001fff067819 */ /* 0x000fe20000011405 */
[----:B------:R-:W-:Y:S01]  /*1910*/  ULDC.64 UR8, c[0x0][0x2b0] ;  /* 0x0000ac0000087ab9 */ /* 0x000fe20000000a00 */
[--C-:B------:R-:W-:Y:S02]  /*1920*/  IADD3 R4, P0, P1, R10, R5, R3.reuse ;  /* 0x000000050a047210 */ /* 0x100fe4000791e003 */
[----:B------:R-:W-:Y:S02]  /*1930*/  SHF.R.S32.HI R14, RZ, 0x1f, R10 ;  /* 0x0000001fff0e7819 */ /* 0x000fe4000001140a */
[----:B------:R-:W-:-:S04]  /*1940*/  SHF.R.S32.HI R5, RZ, 0x1f, R3 ;  /* 0x0000001fff057819 */ /* 0x000fc80000011403 */
[----:B------:R-:W-:Y:S02]  /*1950*/  IADD3.X R5, R14, R6, R5, P0, P1 ;  /* 0x000000060e057210 */ /* 0x000fe400007e2405 */
[----:B-----5:R-:W-:Y:S01]  /*1960*/  FSETP.NEU.FTZ.AND P0, PT, R40, -INF , PT ;  /* 0xff8000002800780b */ /* 0x020fe20003f1d000 */
[C---:B0-----:R-:W-:Y:S02]  /*1970*/  IMAD R6, R8.reuse, UR7, RZ ;  /* 0x0000000708067c24 */ /* 0x041fe4000f8e02ff */
[----:B------:R-:W-:-:S04]  /*1980*/  IMAD.WIDE.U32 R4, R8, UR6, R4 ;  /* 0x0000000608047c25 */ /* 0x000fc8000f8e0004 */
[----:B------:R-:W-:Y:S02]  /*1990*/  IMAD R9, R9, UR6, R6 ;  /* 0x0000000609097c24 */ /* 0x000fe4000f8e0206 */
[----:B------:R-:W-:Y:S02]  /*19a0*/  IMAD R6, R41, UR8, RZ ;  /* 0x0000000829067c24 */ /* 0x000fe4000f8e02ff */
[----:B------:R-:W-:Y:S02]  /*19b0*/  IMAD.IADD R5, R5, 0x1, R9 ;  /* 0x0000000105057824 */ /* 0x000fe400078e0209 */
[C---:B------:R-:W-:Y:S02]  /*19c0*/  IMAD R9, R7.reuse, UR9, R6 ;  /* 0x0000000907097c24 */ /* 0x040fe4000f8e0206 */
[----:B------:R-:W-:Y:S01]  /*19d0*/  FMUL.FTZ R6, R40, 1.4426950216293334961 ;  /* 0x3fb8aa3b28067820 */ /* 0x000fe20000410000 */
[----:B------:R-:W-:Y:S01]  /*19e0*/  IMAD.WIDE.U32 R4, R7, UR8, R4 ;  /* 0x0000000807047c25 */ /* 0x000fe2000f8e0004 */
[----:B------:R-:W-:-:S04]  /*19f0*/  ULDC.64 UR8, c[0x0][0x2a0] ;  /* 0x0000a80000087ab9 */ /* 0x000fc80000000a00 */
[----:B------:R-:W-:Y:S02]  /*1a00*/  IADD3 R5, R5, R9, RZ ;  /* 0x0000000905057210 */ /* 0x000fe40007ffe0ff */
[----:B------:R-:W-:-:S04]  /*1a10*/  LEA R8, P1, R4, UR8, 0x2 ;  /* 0x0000000804087c11 */ /* 0x000fc8000f8210ff */
[----:B------:R-:W-:Y:S02]  /*1a20*/  LEA.HI.X R9, R4, UR9, R5, 0x2, P1 ;  /* 0x0000000904097c11 */ /* 0x000fe400088f1405 */
[----:B------:R-:W-:-:S05]  /*1a30*/  FSEL R5, R6, RZ, P0 ;  /* 0x000000ff06057208 */ /* 0x000fca0000000000 */
[----:B------:R0:W-:Y:S02]  /*1a40*/  STG.E desc[UR4][R8.64], R5 ;  /* 0x0000000508007986 */ /* 0x0001e4000c101904 */
.L_x_3651:
[----:B------:R-:W-:Y:S05]  /*1a50*/  BSYNC B0 ;  /* 0x0000000000007941 */ /* 0x000fea0003800000 */
.L_x_3650:
[----:B------:R-:W-:Y:S01]  /*1a60*/  ULDC.64 UR10, c[0x0][0x2e8] ;  /* 0x0000ba00000a7ab9 */ /* 0x000fe20000000a00 */
[----:B------:R-:W-:Y:S01]  /*1a70*/  ULDC.64 UR8, c[0x0][0x2d8] ;  /* 0x0000b60000087ab9 */ /* 0x000fe20000000a00 */
[----:B------:R-:W-:Y:S01]  /*1a80*/  ISETP.NE.U32.AND P0, PT, RZ, UR10, PT ;  /* 0x0000000aff007c0c */ /* 0x000fe2000bf05070 */
[----:B------:R-:W-:Y:S02]  /*1a90*/  IMAD.MOV.U32 R10, RZ, RZ, R12 ;  /* 0x000000ffff0a7224 */ /* 0x000fe400078e000c */
[----:B------:R-:W-:Y:S01]  /*1aa0*/  IMAD R6, R41, UR8, RZ ;  /* 0x0000000829067c24 */ /* 0x000fe2000f8e02ff */
[----:B------:R-:W-:Y:S01]  /*1ab0*/  ISETP.NE.AND.EX P0, PT, RZ, UR11, PT, P0 ;  /* 0x0000000bff007c0c */ /* 0x000fe2000bf05300 */
[----:B0-----:R-:W-:-:S03]  /*1ac0*/  IMAD.WIDE.U32 R4, R7, UR8, R10 ;  /* 0x0000000807047c25 */ /* 0x001fc6000f8e000a */
[----:B------:R-:W-:Y:S01]  /*1ad0*/  ISETP.NE.OR P0, PT, R3, RZ, !P0 ;  /* 0x000000ff0300720c */ /* 0x000fe20004705670 */
[----:B------:R-:W-:Y:S01]  /*1ae0*/  IMAD R7, R7, UR9, R6 ;  /* 0x0000000907077c24 */ /* 0x000fe2000f8e0206 */
[----:B------:R-:W-:Y:S02]  /*1af0*/  ULDC.64 UR8, c[0x0][0x2b8] ;  /* 0x0000ae0000087ab9 */ /* 0x000fe40000000a00 */
[----:B------:R-:W-:Y:S02]  /*1b00*/  LEA R6, P1, R4, UR8, 0x2 ;  /* 0x0000000804067c11 */ /* 0x000fe4000f8210ff */
[----:B------:R-:W-:-:S04]  /*1b10*/  IADD3 R5, R5, R7, RZ ;  /* 0x0000000705057210 */ /* 0x000fc80007ffe0ff */
[----:B------:R-:W-:-:S05]  /*1b20*/  LEA.HI.X R7, R4, UR9, R5, 0x2, P1 ;  /* 0x0000000904077c11 */ /* 0x000fca00088f1405 */
        /* <DEDUP_REMOVED lines=9> */
[----:B------:R-:W1:Y:S08]  /*1bc0*/  LDC R3, c[0x0][0x2e0] ;  /* 0x0000b800ff037b82 */ /* 0x000e700000000800 */
[----:B0-----:R-:W0:Y:S08]  /*1bd0*/  LDC R7, c[0x0][0x220] ;  /* 0x00008800ff077b82 */ /* 0x001e300000000800 */
[----:B------:R-:W2:Y:S01]  /*1be0*/  LDC.64 R4, c[0x0][0x2e8] ;  /* 0x0000ba00ff047b82 */ /* 0x000ea20000000a00 */
[----:B-1----:R-:W-:-:S04]  /*1bf0*/  IMAD R0, R2, R3, R0 ;  /* 0x0000000302007224 */ /* 0x002fc800078e0200 */
[----:B0-----:R-:W-:-:S04]  /*1c00*/  IMAD R3, R0, R7, UR6 ;  /* 0x0000000600037e24 */ /* 0x001fc8000f8e0207 */
[----:B--2---:R-:W-:-:S05]  /*1c10*/  IMAD.WIDE R2, R3, 0x4, R4 ;  /* 0x0000000403027825 */ /* 0x004fca00078e0204 */
[----:B------:R-:W-:Y:S01]  /*1c20*/  STG.E desc[UR4][R2.64], RZ ;  /* 0x000000ff02007986 */ /* 0x000fe2000c101904 */
[----:B------:R-:W-:Y:S05]  /*1c30*/  EXIT ;  /* 0x000000000000794d */ /* 0x000fea0003800000 */
.L_x_3652:
        /* <DEDUP_REMOVED lines=12> */
.L_x_3680:


//--------------------- .nv.global.init           --------------------------
	.section	.nv.global.init,"aw",@progbits
.nv.global.init:
	.type		$str$23,@object
	.size		$str$23,($str$24 - $str$23)
$str$23:
        /*0000*/ 	.byte	0x28, 0x61, 0x64, 0x64, 0x72, 0x65, 0x73, 0x73, 0x20, 0x26, 0x20, 0x6d, 0x61, 0x73, 0x6b, 0x29
        /*0010*/ 	.byte	0x20, 0x3d, 0x3d, 0x20, 0x30, 0x00
	.type		$str$24,@object
	.size		$str$24,(__unnamed_4 - $str$24)
$str$24:
        /*0016*/ 	.byte	0x2f, 0x74, 0x6d, 0x70, 0x2f, 0x6f, 0x73, 0x73, 0x5f, 0x6b, 0x65, 0x72, 0x6e, 0x65, 0x6c, 0x73
        /*0026*/ 	.byte	0x5f, 0x73, 0x72, 0x63, 0x2f, 0x66, 0x6c, 0x61, 0x73, 0x68, 0x5f, 0x61, 0x74, 0x74, 0x65, 0x6e
        /*0036*/ 	.byte	0x74, 0x69, 0x6f, 0x6e, 0x2f, 0x63, 0x73, 0x72, 0x63, 0x2f, 0x63, 0x75, 0x74, 0x6c, 0x61, 0x73
        /*0046*/ 	.byte	0x73, 0x2f, 0x69, 0x6e, 0x63, 0x6c, 0x75, 0x64, 0x65, 0x2f, 0x63, 0x75, 0x74, 0x65, 0x2f, 0x70
        /*0056*/ 	.byte	0x6f, 0x69, 0x6e, 0x74, 0x65, 0x72, 0x5f, 0x66, 0x6c, 0x61, 0x67, 0x67, 0x65, 0x64, 0x2e, 0x68
        /*0066*/ 	.byte	0x70, 0x70, 0x00
	.type		__unnamed_4,@object
	.size		__unnamed_4,(__unnamed_2 - __unnamed_4)
__unnamed_4:
        /*0069*/ 	.byte	0x61, 0x75, 0x74, 0x6f, 0x20, 0x63, 0x75, 0x74, 0x65, 0x3a, 0x3a, 0x61, 0x73, 0x5f, 0x70, 0x6f
        /* <DEDUP_REMOVED lines=19> */
        /*01a9*/ 	.byte	0x75, 0x74, 0x65, 0x3a, 0x3a, 0x43, 0x3c, 0x36, 0x34, 0x3e, 0x3e, 0x3e, 0x3e, 0x5d, 0x00
	.type		__unnamed_2,@object
	.size		__unnamed_2,(__unnamed_3 - __unnamed_2)
__unnamed_2:
        /* <DEDUP_REMOVED lines=22> */
        /*0318*/ 	.byte	0x31, 0x39, 0x32, 0x3e, 0x3e, 0x3e, 0x3e, 0x20, 0x26, 0x5d, 0x00
	.type		__unnamed_3,@object
	.size		__unnamed_3,(__unnamed_1 - __unnamed_3)
__unnamed_3:
        /* <DEDUP_REMOVED lines=24> */
        /*04a3*/ 	.byte	0x5d, 0x00
	.type		__unnamed_1,@object
	.size		__unnamed_1,(.L_0 - __unnamed_1)
__unnamed_1:
        /* <DEDUP_REMOVED lines=29> */
.L_0:


//--------------------- .nv.shared._ZN7cutlass13device_kernelIN5flash11enable_sm90INS1_16FlashAttnBwdSm90INS1_25CollectiveMainloopBwdSm90ILi2ELi2ELi2EN4cute5tupleIJNS5_1CILi1EEES8_S8_EEENS6_IJNS7_ILi64EEENS7_ILi128EEESB_EEENS_10bfloat16_tEfNS_4arch4Sm90ELb0ELb0ELb1ELb0ELb0ELb1ELb0ELb0ELi2ELi1ELi2ELi1ELb0EEENS1_21CollectiveEpilogueBwdISC_SD_SF_Li256ELb0ELb0ELi1EEENS1_19SingleTileSchedulerILb0ELb0ELb0ELi128EEEEEEEEEvNT_6ParamsE --------------------------
	.section	.nv.shared._ZN7cutlass13device_kernelIN5flash11enable_sm90INS1_16FlashAttnBwdSm90INS1_25CollectiveMainloopBwdSm90ILi2ELi2ELi2EN4cute5tupleIJNS5_1CILi1EEES8_S8_EEENS6_IJNS7_ILi64EEENS7_ILi128EEESB_EEENS_10bfloat16_tEfNS_4arch4Sm90ELb0ELb0ELb1ELb0ELb0ELb1ELb0ELb0ELi2ELi1ELi2ELi1ELb0EEENS1_21CollectiveEpilogueBwdISC_SD_SF_Li256ELb0ELb0ELi1EEENS1_19SingleTileSchedulerILb0ELb0ELb0ELi128EEEEEEEEEvNT_6ParamsE,"aw",@nobits
	.sectionflags	@""
	.align	16
	.zero		1024


//--------------------- .nv.shared.reserved.0     --------------------------
	.section	.nv.shared.reserved.0,"aw",@nobits
	.weak		__nv_reservedSMEM_offset_0_alias
	.size		__nv_reservedSMEM_offset_0_alias, 0, 0
	.other		__nv_reservedSMEM_offset_0_alias,@"STO_CUDA_RESERVED_SHARED STV_DEFAULT"
__nv_reservedSMEM_offset_0_alias:
	.zero		0


//--------------------- .nv.global                --------------------------
	.section	.nv.global,"aw",@nobits
.nv.global:
	.type		_ZN74_INTERNAL_5fd1a7b8_38_flash_bwd_hdim128_bf16_softcap_sm90_cu_59c7631c_28004cute1_E,@object
	.size		_ZN74_INTERNAL_5fd1a7b8_38_flash_bwd_hdim128_bf16_softcap_sm90_cu_59c7631c_28004cute1_E,(_ZN74_INTERNAL_5fd1a7b8_38_flash_bwd_hdim128_bf16_softcap_sm90_cu_59c7631c_28004cuda3std3__45__cpo6cbeginE - _ZN74_INTERNAL_5fd1a7b8_38_flash_bwd_hdim128_bf16_softcap_sm90_cu_59c7631c_28004cute1_E)
_ZN74_INTERNAL_5fd1a7b8_38_flash_bwd_hdim128_bf16_softcap_sm90_cu_59c7631c_28004cute1_E:
	.zero		1
	.type		_ZN74_INTERNAL_5fd1a7b8_38_flash_bwd_hdim128_bf16_softcap_sm90_cu_59c7631c_28004cuda3std3__45__cpo6cbeginE,@object
	.size		_ZN74_INTERNAL_5fd1a7b8_38_flash_bwd_hdim128_bf16_softcap_sm90_cu_59c7631c_28004cuda3std3__45__cpo6cbeginE,(_ZN74_INTERNAL_5fd1a7b8_38_flash_bwd_hdim128_bf16_softcap_sm90_cu_59c7631c_28004cuda3std3__48in_placeE - _ZN74_INTERNAL_5fd1a7b8_38_flash_bwd_hdim128_bf16_softcap_sm90_cu_59c7631c_28004cuda3std3__45__cpo6cbeginE)
_ZN74_INTERNAL_5fd1a7b8_38_flash_bwd_hdim128_bf16_softcap_sm90_cu_59c7631c_28004cuda3std3__45__cpo6cbeginE:
	.zero		1
	.type		_ZN74_INTERNAL_5fd1a7b8_38_flash_bwd_hdim128_bf16_softcap_sm90_cu_59c7631c_28004cuda3std3__48in_placeE,@object
	.size		_ZN74_INTERNAL_5fd1a7b8_38_flash_bwd_hdim128_bf16_softcap_sm90_cu_59c7631c_28004cuda3std3__48in_placeE,(_ZN74_INTERNAL_5fd1a7b8_38_flash_bwd_hdim128_bf16_softcap_sm90_cu_59c7631c_28004cuda3std6ranges3__45__cpo9iter_moveE - _ZN74_INTERNAL_5fd1a7b8_38_flash_bwd_hdim128_bf16_softcap_sm90_cu_59c7631c_28004cuda3std3__48in_placeE)
_ZN74_INTERNAL_5fd1a7b8_38_flash_bwd_hdim128_bf16_softcap_sm90_cu_59c7631c_28004cuda3std3__48in_placeE:
	.zero		1
	.type		_ZN74_INTERNAL_5fd1a7b8_38_flash_bwd_hdim128_bf16_softcap_sm90_cu_59c7631c_28004cuda3std6ranges3__45__cpo9iter_moveE,@object
	.size		_ZN74_INTERNAL_5fd1a7b8_38_flash_bwd_hdim128_bf16_softcap_sm90_cu_59c7631c_28004cuda3std6ranges3__45__cpo9iter_moveE,(_ZN74_INTERNAL_5fd1a7b8_38_flash_bwd_hdim128_bf16_softcap_sm90_cu_59c7631c_28004cuda3std3__45__cpo5beginE - _ZN74_INTERNAL_5fd1a7b8_38_flash_bwd_hdim128_bf16_softcap_sm90_cu_59c7631c_28004cuda3std6ranges3__45__cpo9iter_moveE)
_ZN74_INTERNAL_5fd1a7b8_38_flash_bwd_hdim128_bf16_softcap_sm90_cu_59c7631c_28004cuda3std6ranges3__45__cpo9iter_moveE:
	.zero		1
	.type		_ZN74_INTERNAL_5fd1a7b8_38_flash_bwd_hdim128_bf16_softcap_sm90_cu_59c7631c_28004cuda3std3__45__cpo5beginE,@object
	.size		_ZN74_INTERNAL_5fd1a7b8_38_flash_bwd_hdim128_bf16_softcap_sm90_cu_59c7631c_28004cuda3std3__45__cpo5beginE,(_ZN74_INTERNAL_5fd1a7b8_38_flash_bwd_hdim128_bf16_softcap_sm90_cu_59c7631c_28004cuda3std3__476_GLOBAL__N__5fd1a7b8_38_flash_bwd_hdim128_bf16_softcap_sm90_cu_59c7631c_28006ignoreE - _ZN74_INTERNAL_5fd1a7b8_38_flash_bwd_hdim128_bf16_softcap_sm90_cu_59c7631c_28004cuda3std3__45__cpo5beginE)
_ZN74_INTERNAL_5fd1a7b8_38_flash_bwd_hdim128_bf16_softcap_sm90_cu_59c7631c_28004cuda3std3__45__cpo5beginE:
	.zero		1
	.type		_ZN74_INTERNAL_5fd1a7b8_38_flash_bwd_hdim128_bf16_softcap_sm90_cu_59c7631c_28004cuda3std3__476_GLOBAL__N__5fd1a7b8_38_flash_bwd_hdim128_bf16_softcap_sm90_cu_59c7631c_28006ignoreE,@object
	.size		_ZN74_INTERNAL_5fd1a7b8_38_flash_bwd_hdim128_bf16_softcap_sm90_cu_59c7631c_28004cuda3std3__476_GLOBAL__N__5fd1a7b8_38_flash_bwd_hdim128_bf16_softcap_sm90_cu_59c7631c_28006ignoreE,(_ZN74_INTERNAL_5fd1a7b8_38_flash_bwd_hdim128_bf16_softcap_sm90_cu_59c7631c_28004cute7productE - _ZN74_INTERNAL_5fd1a7b8_38_flash_bwd_hdim128_bf16_softcap_sm90_cu_59c7631c_28004cuda3std3__476_GLOBAL__N__5fd1a7b8_38_flash_bwd_hdim128_bf16_softcap_sm90_cu_59c7631c_28006ignoreE)
_ZN74_INTERNAL_5fd1a7b8_38_flash_bwd_hdim128_bf16_softcap_sm90_cu_59c7631c_28004cuda3std3__476_GLOBAL__N__5fd1a7b8_38_flash_bwd_hdim128_bf16_softcap_sm90_cu_59c7631c_28006ignoreE:
	.zero		1
	.type		_ZN74_INTERNAL_5fd1a7b8_38_flash_bwd_hdim128_bf16_softcap_sm90_cu_59c7631c_28004cute7productE,@object
	.size		_ZN74_INTERNAL_5fd1a7b8_38_flash_bwd_hdim128_bf16_softcap_sm90_cu_59c7631c_28004cute7productE,(_ZN74_INTERNAL_5fd1a7b8_38_flash_bwd_hdim128_bf16_softcap_sm90_cu_59c7631c_28004cuda3std3__45__cpo3endE - _ZN74_INTERNAL_5fd1a7b8_38_flash_bwd_hdim128_bf16_softcap_sm90_cu_59c7631c_28004cute7productE)
_ZN74_INTERNAL_5fd1a7b8_38_flash_bwd_hdim128_bf16_softcap_sm90_cu_59c7631c_28004cute7productE:
	.zero		1
	.type		_ZN74_INTERNAL_5fd1a7b8_38_flash_bwd_hdim128_bf16_softcap_sm90_cu_59c7631c_28004cuda3std3__45__cpo3endE,@object
	.size		_ZN74_INTERNAL_5fd1a7b8_38_flash_bwd_hdim128_bf16_softcap_sm90_cu_59c7631c_28004cuda3std3__45__cpo3endE,(_ZN74_INTERNAL_5fd1a7b8_38_flash_bwd_hdim128_bf16_softcap_sm90_cu_59c7631c_28004cuda3std3__419piecewise_constructE - _ZN74_INTERNAL_5fd1a7b8_38_flash_bwd_hdim128_bf16_softcap_sm90_cu_59c7631c_28004cuda3std3__45__cpo3endE)
_ZN74_INTERNAL_5fd1a7b8_38_flash_bwd_hdim128_bf16_softcap_sm90_cu_59c7631c_28004cuda3std3__45__cpo3endE:
	.zero		1
	.type		_ZN74_INTERNAL_5fd1a7b8_38_flash_bwd_hdim128_bf16_softcap_sm90_cu_59c7631c_28004cuda3std3__419piecewise_constructE,@object
	.size		_ZN74_INTERNAL_5fd1a7b8_38_flash_bwd_hdim128_bf16_softcap_sm90_cu_59c7631c_28004cuda3std3__419piecewise_constructE,(_ZN74_INTERNAL_5fd1a7b8_38_flash_bwd_hdim128_bf16_softcap_sm90_cu_59c7631c_28004cuda3std3__45__cpo4cendE - _ZN74_INTERNAL_5fd1a7b8_38_flash_bwd_hdim128_bf16_softcap_sm90_cu_59c7631c_28004cuda3std3__419piecewise_constructE)
_ZN74_INTERNAL_5fd1a7b8_38_flash_bwd_hdim128_bf16_softcap_sm90_cu_59c7631c_28004cuda3std3__419piecewise_constructE:
	.zero		1
	.type		_ZN74_INTERNAL_5fd1a7b8_38_flash_bwd_hdim128_bf16_softcap_sm90_cu_59c7631c_28004cuda3std3__45__cpo4cendE,@object
	.size		_ZN74_INTERNAL_5fd1a7b8_38_flash_bwd_hdim128_bf16_softcap_sm90_cu_59c7631c_28004cuda3std3__45__cpo4cendE,(_ZN74_INTERNAL_5fd1a7b8_38_flash_bwd_hdim128_bf16_softcap_sm90_cu_59c7631c_28004cuda3std6ranges3__45__cpo4swapE - _ZN74_INTERNAL_5fd1a7b8_38_flash_bwd_hdim128_bf16_softcap_sm90_cu_59c7631c_28004cuda3std3__45__cpo4cendE)
_ZN74_INTERNAL_5fd1a7b8_38_flash_bwd_hdim128_bf16_softcap_sm90_cu_59c7631c_28004cuda3std3__45__cpo4cendE:
	.zero		1
	.type		_ZN74_INTERNAL_5fd1a7b8_38_flash_bwd_hdim128_bf16_softcap_sm90_cu_59c7631c_28004cuda3std6ranges3__45__cpo4swapE,@object
	.size		_ZN74_INTERNAL_5fd1a7b8_38_flash_bwd_hdim128_bf16_softcap_sm90_cu_59c7631c_28004cuda3std6ranges3__45__cpo4swapE,(.L_11 - _ZN74_INTERNAL_5fd1a7b8_38_flash_bwd_hdim128_bf16_softcap_sm90_cu_59c7631c_28004cuda3std6ranges3__45__cpo4swapE)
_ZN74_INTERNAL_5fd1a7b8_38_flash_bwd_hdim128_bf16_softcap_sm90_cu_59c7631c_28004cuda3std6ranges3__45__cpo4swapE:
	.zero		1
.L_11:


//--------------------- .nv.shared._ZN7cutlass13device_kernelIN5flash11enable_sm90INS1_16FlashAttnBwdSm90INS1_25CollectiveMainloopBwdSm90ILi2ELi2ELi2EN4cute5tupleIJNS5_1CILi1EEES8_S8_EEENS6_IJNS7_ILi64EEENS7_ILi128EEESB_EEENS_10bfloat16_tEfNS_4arch4Sm90ELb0ELb0ELb1ELb0ELb1ELb1ELb0ELb0ELi2ELi1ELi2ELi1ELb0EEENS1_21CollectiveEpilogueBwdISC_SD_SF_Li256ELb0ELb0ELi1EEENS1_19SingleTileSchedulerILb0ELb0ELb0ELi128EEEEEEEEEvNT_6ParamsE --------------------------
	.section	.nv.shared._ZN7cutlass13device_kernelIN5flash11enable_sm90INS1_16FlashAttnBwdSm90INS1_25CollectiveMainloopBwdSm90ILi2ELi2ELi2EN4cute5tupleIJNS5_1CILi1EEES8_S8_EEENS6_IJNS7_ILi64EEENS7_ILi128EEESB_EEENS_10bfloat16_tEfNS_4arch4Sm90ELb0ELb0ELb1ELb0ELb1ELb1ELb0ELb0ELi2ELi1ELi2ELi1ELb0EEENS1_21CollectiveEpilogueBwdISC_SD_SF_Li256ELb0ELb0ELi1EEENS1_19SingleTileSchedulerILb0ELb0ELb0ELi128EEEEEEEEEvNT_6ParamsE,"aw",@nobits
	.sectionflags	@""
	.align	16
	.zero		1024


//--------------------- .nv.shared._ZN7cutlass13device_kernelIN5flash11enable_sm90INS1_16FlashAttnBwdSm90INS1_25CollectiveMainloopBwdSm90ILi2ELi2ELi2EN4cute5tupleIJNS5_1CILi1EEES8_S8_EEENS6_IJNS7_ILi64EEENS7_ILi128EEESB_EEENS_10bfloat16_tEfNS_4arch4Sm90ELb0ELb0ELb1ELb0ELb0ELb1ELb0ELb0ELi2ELi1ELi2ELi1ELb0EEENS1_24CollectiveEpilogueBwdGQAISC_fSF_Li256ELb0ELb0EEENS1_19SingleTileSchedulerILb0ELb0ELb0ELi128EEEEEEEEEvNT_6ParamsE --------------------------
	.section	.nv.shared._ZN7cutlass13device_kernelIN5flash11enable_sm90INS1_16FlashAttnBwdSm90INS1_25CollectiveMainloopBwdSm90ILi2ELi2ELi2EN4cute5tupleIJNS5_1CILi1EEES8_S8_EEENS6_IJNS7_ILi64EEENS7_ILi128EEESB_EEENS_10bfloat16_tEfNS_4arch4Sm90ELb0ELb0ELb1ELb0ELb0ELb1ELb0ELb0ELi2ELi1ELi2ELi1ELb0EEENS1_24CollectiveEpilogueBwdGQAISC_fSF_Li256ELb0ELb0EEENS1_19SingleTileSchedulerILb0ELb0ELb0ELi128EEEEEEEEEvNT_6ParamsE,"aw",@nobits
	.sectionflags	@""
	.align	16
	.zero		1024


//--------------------- .nv.shared._ZN7cutlass13device_kernelIN5flash11enable_sm90INS1_16FlashAttnBwdSm90INS1_25CollectiveMainloopBwdSm90ILi2ELi2ELi2EN4cute5tupleIJNS5_1CILi1EEES8_S8_EEENS6_IJNS7_ILi64EEENS7_ILi128EEESB_EEENS_10bfloat16_tEfNS_4arch4Sm90ELb0ELb0ELb1ELb0ELb1ELb1ELb0ELb0ELi2ELi1ELi2ELi1ELb0EEENS1_24CollectiveEpilogueBwdGQAISC_fSF_Li256ELb0ELb1EEENS1_19SingleTileSchedulerILb0ELb0ELb0ELi128EEEEEEEEEvNT_6ParamsE --------------------------
	.section	.nv.shared._ZN7cutlass13device_kernelIN5flash11enable_sm90INS1_16FlashAttnBwdSm90INS1_25CollectiveMainloopBwdSm90ILi2ELi2ELi2EN4cute5tupleIJNS5_1CILi1EEES8_S8_EEENS6_IJNS7_ILi64EEENS7_ILi128EEESB_EEENS_10bfloat16_tEfNS_4arch4Sm90ELb0ELb0ELb1ELb0ELb1ELb1ELb0ELb0ELi2ELi1ELi2ELi1ELb0EEENS1_24CollectiveEpilogueBwdGQAISC_fSF_Li256ELb0ELb1EEENS1_19SingleTileSchedulerILb0ELb0ELb0ELi128EEEEEEEEEvNT_6ParamsE,"aw",@nobits
	.sectionflags	@""
	.align	16
	.zero		1024


//--------------------- .nv.shared._ZN7cutlass13device_kernelIN5flash11enable_sm90INS1_16FlashAttnBwdSm90INS1_25CollectiveMainloopBwdSm90ILi2ELi2ELi2EN4cute5tupleIJNS5_1CILi1EEES8_S8_EEENS6_IJNS7_ILi64EEENS7_ILi128EEESB_EEENS_10bfloat16_tEfNS_4arch4Sm90ELb0ELb0ELb1ELb1ELb0ELb1ELb0ELb0ELi2ELi1ELi2ELi1ELb0EEENS1_21CollectiveEpilogueBwdISC_SD_SF_Li256ELb1ELb0ELi1EEENS1_19SingleTileSchedulerILb1ELb0ELb0ELi128EEEEEEEEEvNT_6ParamsE --------------------------
	.section	.nv.shared._ZN7cutlass13device_kernelIN5flash11enable_sm90INS1_16FlashAttnBwdSm90INS1_25CollectiveMainloopBwdSm90ILi2ELi2ELi2EN4cute5tupleIJNS5_1CILi1EEES8_S8_EEENS6_IJNS7_ILi64EEENS7_ILi128EEESB_EEENS_10bfloat16_tEfNS_4arch4Sm90ELb0ELb0ELb1ELb1ELb0ELb1ELb0ELb0ELi2ELi1ELi2ELi1ELb0EEENS1_21CollectiveEpilogueBwdISC_SD_SF_Li256ELb1ELb0ELi1EEENS1_19SingleTileSchedulerILb1ELb0ELb0ELi128EEEEEEEEEvNT_6ParamsE,"aw",@nobits
	.sectionflags	@""
	.align	16
	.zero		1024


//--------------------- .nv.shared._ZN7cutlass13device_kernelIN5flash11enable_sm90INS1_16FlashAttnBwdSm90INS1_25CollectiveMainloopBwdSm90ILi2ELi2ELi2EN4cute5tupleIJNS5_1CILi1EEES8_S8_EEENS6_IJNS7_ILi64EEENS7_ILi128EEESB_EEENS_10bfloat16_tEfNS_4arch4Sm90ELb0ELb0ELb1ELb1ELb1ELb1ELb0ELb0ELi2ELi1ELi2ELi1ELb0EEENS1_21CollectiveEpilogueBwdISC_SD_SF_Li256ELb1ELb0ELi1EEENS1_19SingleTileSchedulerILb1ELb0ELb0ELi128EEEEEEEEEvNT_6ParamsE --------------------------
	.section	.nv.shared._ZN7cutlass13device_kernelIN5flash11enable_sm90INS1_16FlashAttnBwdSm90INS1_25CollectiveMainloopBwdSm90ILi2ELi2ELi2EN4cute5tupleIJNS5_1CILi1EEES8_S8_EEENS6_IJNS7_ILi64EEENS7_ILi128EEESB_EEENS_10bfloat16_tEfNS_4arch4Sm90ELb0ELb0ELb1ELb1ELb1ELb1ELb0ELb0ELi2ELi1ELi2ELi1ELb0EEENS1_21CollectiveEpilogueBwdISC_SD_SF_Li256ELb1ELb0ELi1EEENS1_19SingleTileSchedulerILb1ELb0ELb0ELi128EEEEEEEEEvNT_6ParamsE,"aw",@nobits
	.sectionflags	@""
	.align	16
	.zero		1024


//--------------------- .nv.shared._ZN7cutlass13device_kernelIN5flash11enable_sm90INS1_16FlashAttnBwdSm90INS1_25CollectiveMainloopBwdSm90ILi2ELi2ELi2EN4cute5tupleIJNS5_1CILi1EEES8_S8_EEENS6_IJNS7_ILi64EEENS7_ILi128EEESB_EEENS_10bfloat16_tEfNS_4arch4Sm90ELb0ELb0ELb1ELb1ELb0ELb1ELb0ELb0ELi2ELi1ELi2ELi1ELb0EEENS1_24CollectiveEpilogueBwdGQAISC_fSF_Li256ELb1ELb0EEENS1_19SingleTileSchedulerILb1ELb0ELb0ELi128EEEEEEEEEvNT_6ParamsE --------------------------
	.section	.nv.shared._ZN7cutlass13device_kernelIN5flash11enable_sm90INS1_16FlashAttnBwdSm90INS1_25CollectiveMainloopBwdSm90ILi2ELi2ELi2EN4cute5tupleIJNS5_1CILi1EEES8_S8_EEENS6_IJNS7_ILi64EEENS7_ILi128EEESB_EEENS_10bfloat16_tEfNS_4arch4Sm90ELb0ELb0ELb1ELb1ELb0ELb1ELb0ELb0ELi2ELi1ELi2ELi1ELb0EEENS1_24CollectiveEpilogueBwdGQAISC_fSF_Li256ELb1ELb0EEENS1_19SingleTileSchedulerILb1ELb0ELb0ELi128EEEEEEEEEvNT_6ParamsE,"aw",@nobits
	.sectionflags	@""
	.align	16
	.zero		1024


//--------------------- .nv.shared._ZN7cutlass13device_kernelIN5flash11enable_sm90INS1_16FlashAttnBwdSm90INS1_25CollectiveMainloopBwdSm90ILi2ELi2ELi2EN4cute5tupleIJNS5_1CILi1EEES8_S8_EEENS6_IJNS7_ILi64EEENS7_ILi128EEESB_EEENS_10bfloat16_tEfNS_4arch4Sm90ELb0ELb0ELb1ELb1ELb1ELb1ELb0ELb0ELi2ELi1ELi2ELi1ELb0EEENS1_24CollectiveEpilogueBwdGQAISC_fSF_Li256ELb1ELb1EEENS1_19SingleTileSchedulerILb1ELb0ELb0ELi128EEEEEEEEEvNT_6ParamsE --------------------------
	.section	.nv.shared._ZN7cutlass13device_kernelIN5flash11enable_sm90INS1_16FlashAttnBwdSm90INS1_25CollectiveMainloopBwdSm90ILi2ELi2ELi2EN4cute5tupleIJNS5_1CILi1EEES8_S8_EEENS6_IJNS7_ILi64EEENS7_ILi128EEESB_EEENS_10bfloat16_tEfNS_4arch4Sm90ELb0ELb0ELb1ELb1ELb1ELb1ELb0ELb0ELi2ELi1ELi2ELi1ELb0EEENS1_24CollectiveEpilogueBwdGQAISC_fSF_Li256ELb1ELb1EEENS1_19SingleTileSchedulerILb1ELb0ELb0ELi128EEEEEEEEEvNT_6ParamsE,"aw",@nobits
	.sectionflags	@""
	.align	16
	.zero		1024


//--------------------- .nv.shared._ZN7cutlass13device_kernelIN5flash11enable_sm90INS1_16FlashAttnBwdSm90INS1_25CollectiveMainloopBwdSm90ILi2ELi2ELi2EN4cute5tupleIJNS5_1CILi1EEES8_S8_EEENS6_IJNS7_ILi64EEENS7_ILi128EEESB_EEENS_10bfloat16_tEfNS_4arch4Sm90ELb0ELb1ELb1ELb0ELb0ELb1ELb0ELb0ELi2ELi1ELi2ELi1ELb0EEENS1_21CollectiveEpilogueBwdISC_SD_SF_Li256ELb0ELb0ELi1EEENS1_19SingleTileSchedulerILb0ELb0ELb0ELi128EEEEEEEEEvNT_6ParamsE --------------------------
	.section	.nv.shared._ZN7cutlass13device_kernelIN5flash11enable_sm90INS1_16FlashAttnBwdSm90INS1_25CollectiveMainloopBwdSm90ILi2ELi2ELi2EN4cute5tupleIJNS5_1CILi1EEES8_S8_EEENS6_IJNS7_ILi64EEENS7_ILi128EEESB_EEENS_10bfloat16_tEfNS_4arch4Sm90ELb0ELb1ELb1ELb0ELb0ELb1ELb0ELb0ELi2ELi1ELi2ELi1ELb0EEENS1_21CollectiveEpilogueBwdISC_SD_SF_Li256ELb0ELb0ELi1EEENS1_19SingleTileSchedulerILb0ELb0ELb0ELi128EEEEEEEEEvNT_6ParamsE,"aw",@nobits
	.sectionflags	@""
	.align	16
	.zero		1024


//--------------------- .nv.shared._ZN7cutlass13device_kernelIN5flash11enable_sm90INS1_16FlashAttnBwdSm90INS1_25CollectiveMainloopBwdSm90ILi2ELi2ELi2EN4cute5tupleIJNS5_1CILi1EEES8_S8_EEENS6_IJNS7_ILi64EEENS7_ILi128EEESB_EEENS_10bfloat16_tEfNS_4arch4Sm90ELb0ELb1ELb1ELb0ELb1ELb1ELb0ELb0ELi2ELi1ELi2ELi1ELb0EEENS1_21CollectiveEpilogueBwdISC_SD_SF_Li256ELb0ELb0ELi1EEENS1_19SingleTileSchedulerILb0ELb0ELb0ELi128EEEEEEEEEvNT_6ParamsE --------------------------
	.section	.nv.shared._ZN7cutlass13device_kernelIN5flash11enable_sm90INS1_16FlashAttnBwdSm90INS1_25CollectiveMainloopBwdSm90ILi2ELi2ELi2EN4cute5tupleIJNS5_1CILi1EEES8_S8_EEENS6_IJNS7_ILi64EEENS7_ILi128EEESB_EEENS_10bfloat16_tEfNS_4arch4Sm90ELb0ELb1ELb1ELb0ELb1ELb1ELb0ELb0ELi2ELi1ELi2ELi1ELb0EEENS1_21CollectiveEpilogueBwdISC_SD_SF_Li256ELb0ELb0ELi1EEENS1_19SingleTileSchedulerILb0ELb0ELb0ELi128EEEEEEEEEvNT_6ParamsE,"aw",@nobits
	.sectionflags	@""
	.align	16
	.zero		1024


//--------------------- .nv.shared._ZN7cutlass13device_kernelIN5flash11enable_sm90INS1_16FlashAttnBwdSm90INS1_25CollectiveMainloopBwdSm90ILi2ELi2ELi2EN4cute5tupleIJNS5_1CILi1EEES8_S8_EEENS6_IJNS7_ILi64EEENS7_ILi128EEESB_EEENS_10bfloat16_tEfNS_4arch4Sm90ELb0ELb1ELb1ELb0ELb0ELb1ELb0ELb0ELi2ELi1ELi2ELi1ELb0EEENS1_24CollectiveEpilogueBwdGQAISC_fSF_Li256ELb0ELb0EEENS1_19SingleTileSchedulerILb0ELb0ELb0ELi128EEEEEEEEEvNT_6ParamsE --------------------------
	.section	.nv.shared._ZN7cutlass13device_kernelIN5flash11enable_sm90INS1_16FlashAttnBwdSm90INS1_25CollectiveMainloopBwdSm90ILi2ELi2ELi2EN4cute5tupleIJNS5_1CILi1EEES8_S8_EEENS6_IJNS7_ILi64EEENS7_ILi128EEESB_EEENS_10bfloat16_tEfNS_4arch4Sm90ELb0ELb1ELb1ELb0ELb0ELb1ELb0ELb0ELi2ELi1ELi2ELi1ELb0EEENS1_24CollectiveEpilogueBwdGQAISC_fSF_Li256ELb0ELb0EEENS1_19SingleTileSchedulerILb0ELb0ELb0ELi128EEEEEEEEEvNT_6ParamsE,"aw",@nobits
	.sectionflags	@""
	.align	16
	.zero		1024


//--------------------- .nv.shared._ZN7cutlass13device_kernelIN5flash11enable_sm90INS1_16FlashAttnBwdSm90INS1_25CollectiveMainloopBwdSm90ILi2ELi2ELi2EN4cute5tupleIJNS5_1CILi1EEES8_S8_EEENS6_IJNS7_ILi64EEENS7_ILi128EEESB_EEENS_10bfloat16_tEfNS_4arch4Sm90ELb0ELb1ELb1ELb0ELb1ELb1ELb0ELb0ELi2ELi1ELi2ELi1ELb0EEENS1_24CollectiveEpilogueBwdGQAISC_fSF_Li256ELb0ELb1EEENS1_19SingleTileSchedulerILb0ELb0ELb0ELi128EEEEEEEEEvNT_6ParamsE --------------------------
	.section	.nv.shared._ZN7cutlass13device_kernelIN5flash11enable_sm90INS1_16FlashAttnBwdSm90INS1_25CollectiveMainloopBwdSm90ILi2ELi2ELi2EN4cute5tupleIJNS5_1CILi1EEES8_S8_EEENS6_IJNS7_ILi64EEENS7_ILi128EEESB_EEENS_10bfloat16_tEfNS_4arch4Sm90ELb0ELb1ELb1ELb0ELb1ELb1ELb0ELb0ELi2ELi1ELi2ELi1ELb0EEENS1_24CollectiveEpilogueBwdGQAISC_fSF_Li256ELb0ELb1EEENS1_19SingleTileSchedulerILb0ELb0ELb0ELi128EEEEEEEEEvNT_6ParamsE,"aw",@nobits
	.sectionflags	@""
	.align	16
	.zero		1024


//--------------------- .nv.shared._ZN7cutlass13device_kernelIN5flash11enable_sm90INS1_16FlashAttnBwdSm90INS1_25CollectiveMainloopBwdSm90ILi2ELi2ELi2EN4cute5tupleIJNS5_1CILi1EEES8_S8_EEENS6_IJNS7_ILi64EEENS7_ILi128EEESB_EEENS_10bfloat16_tEfNS_4arch4Sm90ELb0ELb1ELb1ELb1ELb0ELb1ELb0ELb0ELi2ELi1ELi2ELi1ELb0EEENS1_21CollectiveEpilogueBwdISC_SD_SF_Li256ELb1ELb0ELi1EEENS1_19SingleTileSchedulerILb1ELb0ELb0ELi128EEEEEEEEEvNT_6ParamsE --------------------------
	.section	.nv.shared._ZN7cutlass13device_kernelIN5flash11enable_sm90INS1_16FlashAttnBwdSm90INS1_25CollectiveMainloopBwdSm90ILi2ELi2ELi2EN4cute5tupleIJNS5_1CILi1EEES8_S8_EEENS6_IJNS7_ILi64EEENS7_ILi128EEESB_EEENS_10bfloat16_tEfNS_4arch4Sm90ELb0ELb1ELb1ELb1ELb0ELb1ELb0ELb0ELi2ELi1ELi2ELi1ELb0EEENS1_21CollectiveEpilogueBwdISC_SD_SF_Li256ELb1ELb0ELi1EEENS1_19SingleTileSchedulerILb1ELb0ELb0ELi128EEEEEEEEEvNT_6ParamsE,"aw",@nobits
	.sectionflags	@""
	.align	16
	.zero		1024


//--------------------- .nv.shared._ZN7cutlass13device_kernelIN5flash11enable_sm90INS1_16FlashAttnBwdSm90INS1_25CollectiveMainloopBwdSm90ILi2ELi2ELi2EN4cute5tupleIJNS5_1CILi1EEES8_S8_EEENS6_IJNS7_ILi64EEENS7_ILi128EEESB_EEENS_10bfloat16_tEfNS_4arch4Sm90ELb0ELb1ELb1ELb1ELb1ELb1ELb0ELb0ELi2ELi1ELi2ELi1ELb0EEENS1_21CollectiveEpilogueBwdISC_SD_SF_Li256ELb1ELb0ELi1EEENS1_19SingleTileSchedulerILb1ELb0ELb0ELi128EEEEEEEEEvNT_6ParamsE --------------------------
	.section	.nv.shared._ZN7cutlass13device_kernelIN5flash11enable_sm90INS1_16FlashAttnBwdSm90INS1_25CollectiveMainloopBwdSm90ILi2ELi2ELi2EN4cute5tupleIJNS5_1CILi1EEES8_S8_EEENS6_IJNS7_ILi64EEENS7_ILi128EEESB_EEENS_10bfloat16_tEfNS_4arch4Sm90ELb0ELb1ELb1ELb1ELb1ELb1ELb0ELb0ELi2ELi1ELi2ELi1ELb0EEENS1_21CollectiveEpilogueBwdISC_SD_SF_Li256ELb1ELb0ELi1EEENS1_19SingleTileSchedulerILb1ELb0ELb0ELi128EEEEEEEEEvNT_6ParamsE,"aw",@nobits
	.sectionflags	@""
	.align	16
	.zero		1024


//--------------------- .nv.shared._ZN7cutlass13device_kernelIN5flash11enable_sm90INS1_16FlashAttnBwdSm90INS1_25CollectiveMainloopBwdSm90ILi2ELi2ELi2EN4cute5tupleIJNS5_1CILi1EEES8_S8_EEENS6_IJNS7_ILi64EEENS7_ILi128EEESB_EEENS_10bfloat16_tEfNS_4arch4Sm90ELb0ELb1ELb1ELb1ELb0ELb1ELb0ELb0ELi2ELi1ELi2ELi1ELb0EEENS1_24CollectiveEpilogueBwdGQAISC_fSF_Li256ELb1ELb0EEENS1_19SingleTileSchedulerILb1ELb0ELb0ELi128EEEEEEEEEvNT_6ParamsE --------------------------
	.section	.nv.shared._ZN7cutlass13device_kernelIN5flash11enable_sm90INS1_16FlashAttnBwdSm90INS1_25CollectiveMainloopBwdSm90ILi2ELi2ELi2EN4cute5tupleIJNS5_1CILi1EEES8_S8_EEENS6_IJNS7_ILi64EEENS7_ILi128EEESB_EEENS_10bfloat16_tEfNS_4arch4Sm90ELb0ELb1ELb1ELb1ELb0ELb1ELb0ELb0ELi2ELi1ELi2ELi1ELb0EEENS1_24CollectiveEpilogueBwdGQAISC_fSF_Li256ELb1ELb0EEENS1_19SingleTileSchedulerILb1ELb0ELb0ELi128EEEEEEEEEvNT_6ParamsE,"aw",@nobits
	.sectionflags	@""
	.align	16
	.zero		1024


//--------------------- .nv.shared._ZN7cutlass13device_kernelIN5flash11enable_sm90INS1_16FlashAttnBwdSm90INS1_25CollectiveMainloopBwdSm90ILi2ELi2ELi2EN4cute5tupleIJNS5_1CILi1EEES8_S8_EEENS6_IJNS7_ILi64EEENS7_ILi128EEESB_EEENS_10bfloat16_tEfNS_4arch4Sm90ELb0ELb1ELb1ELb1ELb1ELb1ELb0ELb0ELi2ELi1ELi2ELi1ELb0EEENS1_24CollectiveEpilogueBwdGQAISC_fSF_Li256ELb1ELb1EEENS1_19SingleTileSchedulerILb1ELb0ELb0ELi128EEEEEEEEEvNT_6ParamsE --------------------------
	.section	.nv.shared._ZN7cutlass13device_kernelIN5flash11enable_sm90INS1_16FlashAttnBwdSm90INS1_25CollectiveMainloopBwdSm90ILi2ELi2ELi2EN4cute5tupleIJNS5_1CILi1EEES8_S8_EEENS6_IJNS7_ILi64EEENS7_ILi128EEESB_EEENS_10bfloat16_tEfNS_4arch4Sm90ELb0ELb1ELb1ELb1ELb1ELb1ELb0ELb0ELi2ELi1ELi2ELi1ELb0EEENS1_24CollectiveEpilogueBwdGQAISC_fSF_Li256ELb1ELb1EEENS1_19SingleTileSchedulerILb1ELb0ELb0ELi128EEEEEEEEEvNT_6ParamsE,"aw",@nobits
	.sectionflags	@""
	.align	16
	.zero		1024


//--------------------- .nv.shared._ZN7cutlass13device_kernelIN5flash11enable_sm90INS1_16FlashAttnBwdSm90INS1_25CollectiveMainloopBwdSm90ILi2ELi2ELi2EN4cute5tupleIJNS5_1CILi1EEES8_S8_EEENS6_IJNS7_ILi64EEENS7_ILi128EEESB_EEENS_10bfloat16_tEfNS_4arch4Sm90ELb1ELb0ELb1ELb0ELb0ELb1ELb0ELb0ELi2ELi1ELi2ELi1ELb0EEENS1_21CollectiveEpilogueBwdISC_SD_SF_Li256ELb0ELb0ELi1EEENS1_25SingleTileBwdLPTSchedulerILb0ELi128ELb0EEEEEEEEEvNT_6ParamsE --------------------------
	.section	.nv.shared._ZN7cutlass13device_kernelIN5flash11enable_sm90INS1_16FlashAttnBwdSm90INS1_25CollectiveMainloopBwdSm90ILi2ELi2ELi2EN4cute5tupleIJNS5_1CILi1EEES8_S8_EEENS6_IJNS7_ILi64EEENS7_ILi128EEESB_EEENS_10bfloat16_tEfNS_4arch4Sm90ELb1ELb0ELb1ELb0ELb0ELb1ELb0ELb0ELi2ELi1ELi2ELi1ELb0EEENS1_21CollectiveEpilogueBwdISC_SD_SF_Li256ELb0ELb0ELi1EEENS1_25SingleTileBwdLPTSchedulerILb0ELi128ELb0EEEEEEEEEvNT_6ParamsE,"aw",@nobits
	.sectionflags	@""
	.align	16
	.zero		1024


//--------------------- .nv.shared._ZN7cutlass13device_kernelIN5flash11enable_sm90INS1_16FlashAttnBwdSm90INS1_25CollectiveMainloopBwdSm90ILi2ELi2ELi2EN4cute5tupleIJNS5_1CILi1EEES8_S8_EEENS6_IJNS7_ILi64EEENS7_ILi128EEESB_EEENS_10bfloat16_tEfNS_4arch4Sm90ELb1ELb0ELb1ELb0ELb1ELb1ELb0ELb0ELi2ELi1ELi2ELi1ELb0EEENS1_21CollectiveEpilogueBwdISC_SD_SF_Li256ELb0ELb0ELi1EEENS1_25SingleTileBwdLPTSchedulerILb0ELi128ELb1EEEEEEEEEvNT_6ParamsE --------------------------
	.section	.nv.shared._ZN7cutlass13device_kernelIN5flash11enable_sm90INS1_16FlashAttnBwdSm90INS1_25CollectiveMainloopBwdSm90ILi2ELi2ELi2EN4cute5tupleIJNS5_1CILi1EEES8_S8_EEENS6_IJNS7_ILi64EEENS7_ILi128EEESB_EEENS_10bfloat16_tEfNS_4arch4Sm90ELb1ELb0ELb1ELb0ELb1ELb1ELb0ELb0ELi2ELi1ELi2ELi1ELb0EEENS1_21CollectiveEpilogueBwdISC_SD_SF_Li256ELb0ELb0ELi1EEENS1_25SingleTileBwdLPTSchedulerILb0ELi128ELb1EEEEEEEEEvNT_6ParamsE,"aw",@nobits
	.sectionflags	@""
	.align	16
	.zero		1024


//--------------------- .nv.shared._ZN7cutlass13device_kernelIN5flash11enable_sm90INS1_16FlashAttnBwdSm90INS1_25CollectiveMainloopBwdSm90ILi2ELi2ELi2EN4cute5tupleIJNS5_1CILi1EEES8_S8_EEENS6_IJNS7_ILi64EEENS7_ILi128EEESB_EEENS_10bfloat16_tEfNS_4arch4Sm90ELb1ELb0ELb1ELb0ELb0ELb1ELb0ELb0ELi2ELi1ELi2ELi1ELb0EEENS1_24CollectiveEpilogueBwdGQAISC_fSF_Li256ELb0ELb0EEENS1_25SingleTileBwdLPTSchedulerILb0ELi128ELb0EEEEEEEEEvNT_6ParamsE --------------------------
	.section	.nv.shared._ZN7cutlass13device_kernelIN5flash11enable_sm90INS1_16FlashAttnBwdSm90INS1_25CollectiveMainloopBwdSm90ILi2ELi2ELi2EN4cute5tupleIJNS5_1CILi1EEES8_S8_EEENS6_IJNS7_ILi64EEENS7_ILi128EEESB_EEENS_10bfloat16_tEfNS_4arch4Sm90ELb1ELb0ELb1ELb0ELb0ELb1ELb0ELb0ELi2ELi1ELi2ELi1ELb0EEENS1_24CollectiveEpilogueBwdGQAISC_fSF_Li256ELb0ELb0EEENS1_25SingleTileBwdLPTSchedulerILb0ELi128ELb0EEEEEEEEEvNT_6ParamsE,"aw",@nobits
	.sectionflags	@""
	.align	16
	.zero		1024


//--------------------- .nv.shared._ZN7cutlass13device_kernelIN5flash11enable_sm90INS1_16FlashAttnBwdSm90INS1_25CollectiveMainloopBwdSm90ILi2ELi2ELi2EN4cute5tupleIJNS5_1CILi1EEES8_S8_EEENS6_IJNS7_ILi64EEENS7_ILi128EEESB_EEENS_10bfloat16_tEfNS_4arch4Sm90ELb1ELb0ELb1ELb0ELb1ELb1ELb0ELb0ELi2ELi1ELi2ELi1ELb0EEENS1_24CollectiveEpilogueBwdGQAISC_fSF_Li256ELb0ELb1EEENS1_25SingleTileBwdLPTSchedulerILb0ELi128ELb1EEEEEEEEEvNT_6ParamsE --------------------------
	.section	.nv.shared._ZN7cutlass13device_kernelIN5flash11enable_sm90INS1_16FlashAttnBwdSm90INS1_25CollectiveMainloopBwdSm90ILi2ELi2ELi2EN4cute5tupleIJNS5_1CILi1EEES8_S8_EEENS6_IJNS7_ILi64EEENS7_ILi128EEESB_EEENS_10bfloat16_tEfNS_4arch4Sm90ELb1ELb0ELb1ELb0ELb1ELb1ELb0ELb0ELi2ELi1ELi2ELi1ELb0EEENS1_24CollectiveEpilogueBwdGQAISC_fSF_Li256ELb0ELb1EEENS1_25SingleTileBwdLPTSchedulerILb0ELi128ELb1EEEEEEEEEvNT_6ParamsE,"aw",@nobits
	.sectionflags	@""
	.align	16
	.zero		1024


//--------------------- .nv.shared._ZN7cutlass13device_kernelIN5flash22FlashAttnBwdPreprocessIN4cute5tupleIJNS3_1CILi64EEENS5_ILi128EEEEEENS_10bfloat16_tEfNS_4arch4Sm90ELb1ELb0EEEEEvNT_6ParamsE --------------------------
	.section	.nv.shared._ZN7cutlass13device_kernelIN5flash22FlashAttnBwdPreprocessIN4cute5tupleIJNS3_1CILi64EEENS5_ILi128EEEEEENS_10bfloat16_tEfNS_4arch4Sm90ELb1ELb0EEEEEvNT_6ParamsE,"aw",@nobits
	.sectionflags	@""
	.align	16
	.zero		1024


//--------------------- .nv.shared._ZN7cutlass13device_kernelIN5flash11enable_sm90INS1_16FlashAttnBwdSm90INS1_25CollectiveMainloopBwdSm90ILi2ELi2ELi2EN4cute5tupleIJNS5_1CILi1EEES8_S8_EEENS6_IJNS7_ILi64EEENS7_ILi128EEESB_EEENS_10bfloat16_tEfNS_4arch4Sm90ELb1ELb0ELb1ELb1ELb0ELb1ELb0ELb0ELi2ELi1ELi2ELi1ELb0EEENS1_21CollectiveEpilogueBwdISC_SD_SF_Li256ELb1ELb0ELi1EEENS1_25SingleTileBwdLPTSchedulerILb1ELi128ELb0EEEEEEEEEvNT_6ParamsE --------------------------
	.section	.nv.shared._ZN7cutlass13device_kernelIN5flash11enable_sm90INS1_16FlashAttnBwdSm90INS1_25CollectiveMainloopBwdSm90ILi2ELi2ELi2EN4cute5tupleIJNS5_1CILi1EEES8_S8_EEENS6_IJNS7_ILi64EEENS7_ILi128EEESB_EEENS_10bfloat16_tEfNS_4arch4Sm90ELb1ELb0ELb1ELb1ELb0ELb1ELb0ELb0ELi2ELi1ELi2ELi1ELb0EEENS1_21CollectiveEpilogueBwdISC_SD_SF_Li256ELb1ELb0ELi1EEENS1_25SingleTileBwdLPTSchedulerILb1ELi128ELb0EEEEEEEEEvNT_6ParamsE,"aw",@nobits
	.sectionflags	@""
	.align	16
	.zero		1024


//--------------------- .nv.shared._ZN7cutlass13device_kernelIN5flash11enable_sm90INS1_16FlashAttnBwdSm90INS1_25CollectiveMainloopBwdSm90ILi2ELi2ELi2EN4cute5tupleIJNS5_1CILi1EEES8_S8_EEENS6_IJNS7_ILi64EEENS7_ILi128EEESB_EEENS_10bfloat16_tEfNS_4arch4Sm90ELb1ELb0ELb1ELb1ELb1ELb1ELb0ELb0ELi2ELi1ELi2ELi1ELb0EEENS1_21CollectiveEpilogueBwdISC_SD_SF_Li256ELb1ELb0ELi1EEENS1_25SingleTileBwdLPTSchedulerILb1ELi128ELb1EEEEEEEEEvNT_6ParamsE --------------------------
	.section	.nv.shared._ZN7cutlass13device_kernelIN5flash11enable_sm90INS1_16FlashAttnBwdSm90INS1_25CollectiveMainloopBwdSm90ILi2ELi2ELi2EN4cute5tupleIJNS5_1CILi1EEES8_S8_EEENS6_IJNS7_ILi64EEENS7_ILi128EEESB_EEENS_10bfloat16_tEfNS_4arch4Sm90ELb1ELb0ELb1ELb1ELb1ELb1ELb0ELb0ELi2ELi1ELi2ELi1ELb0EEENS1_21CollectiveEpilogueBwdISC_SD_SF_Li256ELb1ELb0ELi1EEENS1_25SingleTileBwdLPTSchedulerILb1ELi128ELb1EEEEEEEEEvNT_6ParamsE,"aw",@nobits
	.sectionflags	@""
	.align	16
	.zero		1024


//--------------------- .nv.shared._ZN7cutlass13device_kernelIN5flash11enable_sm90INS1_16FlashAttnBwdSm90INS1_25CollectiveMainloopBwdSm90ILi2ELi2ELi2EN4cute5tupleIJNS5_1CILi1EEES8_S8_EEENS6_IJNS7_ILi64EEENS7_ILi128EEESB_EEENS_10bfloat16_tEfNS_4arch4Sm90ELb1ELb0ELb1ELb1ELb0ELb1ELb0ELb0ELi2ELi1ELi2ELi1ELb0EEENS1_24CollectiveEpilogueBwdGQAISC_fSF_Li256ELb1ELb0EEENS1_25SingleTileBwdLPTSchedulerILb1ELi128ELb0EEEEEEEEEvNT_6ParamsE --------------------------
	.section	.nv.shared._ZN7cutlass13device_kernelIN5flash11enable_sm90INS1_16FlashAttnBwdSm90INS1_25CollectiveMainloopBwdSm90ILi2ELi2ELi2EN4cute5tupleIJNS5_1CILi1EEES8_S8_EEENS6_IJNS7_ILi64EEENS7_ILi128EEESB_EEENS_10bfloat16_tEfNS_4arch4Sm90ELb1ELb0ELb1ELb1ELb0ELb1ELb0ELb0ELi2ELi1ELi2ELi1ELb0EEENS1_24CollectiveEpilogueBwdGQAISC_fSF_Li256ELb1ELb0EEENS1_25SingleTileBwdLPTSchedulerILb1ELi128ELb0EEEEEEEEEvNT_6ParamsE,"aw",@nobits
	.sectionflags	@""
	.align	16
	.zero		1024


//--------------------- .nv.shared._ZN7cutlass13device_kernelIN5flash32FlashAttnBwdPostprocessConvertdQIN4cute5tupleIJNS3_1CILi128EEES6_EEENS_10bfloat16_tEfNS_4arch4Sm90ELi256ENS3_8TiledMMAINS3_8MMA_AtomIJNS3_4SM904GMMA28MMA_64x128x16_F32BF16BF16_RSILNSE_5MajorE0ELSG_1ELNSE_7ScaleInE1ELSH_1EEEEEENS3_6LayoutINS4_IJNS5_ILi2EEENS5_ILi1EEESM_EEENS4_IJSM_NS5_ILi0EEESO_EEEEENS4_IJNS3_10UnderscoreESR_SR_EEEEELb0EEEEEvNT_6ParamsE --------------------------
	.section	.nv.shared._ZN7cutlass13device_kernelIN5flash32FlashAttnBwdPostprocessConvertdQIN4cute5tupleIJNS3_1CILi128EEES6_EEENS_10bfloat16_tEfNS_4arch4Sm90ELi256ENS3_8TiledMMAINS3_8MMA_AtomIJNS3_4SM904GMMA28MMA_64x128x16_F32BF16BF16_RSILNSE_5MajorE0ELSG_1ELNSE_7ScaleInE1ELSH_1EEEEEENS3_6LayoutINS4_IJNS5_ILi2EEENS5_ILi1EEESM_EEENS4_IJSM_NS5_ILi0EEESO_EEEEENS4_IJNS3_10UnderscoreESR_SR_EEEEELb0EEEEEvNT_6ParamsE,"aw",@nobits
	.sectionflags	@""
	.align	16
	.zero		1024


//--------------------- .nv.shared._ZN7cutlass13device_kernelIN5flash32FlashAttnBwdPostprocessConvertdQIN4cute5tupleIJNS3_1CILi64EEENS5_ILi128EEEEEENS_10bfloat16_tEfNS_4arch4Sm90ELi256ENS3_8TiledMMAINS3_8MMA_AtomIJNS3_4SM904GMMA27MMA_64x64x16_F32BF16BF16_SSILNSF_5MajorE0ELSH_1ELNSF_7ScaleInE1ELSI_1EEEEEENS3_6LayoutINS4_IJNS5_ILi1EEENS5_ILi2EEESM_EEENS4_IJNS5_ILi0EEESM_SP_EEEEENS4_IJNS3_10UnderscoreESS_SS_EEEEELb0EEEEEvNT_6ParamsE --------------------------
	.section	.nv.shared._ZN7cutlass13device_kernelIN5flash32FlashAttnBwdPostprocessConvertdQIN4cute5tupleIJNS3_1CILi64EEENS5_ILi128EEEEEENS_10bfloat16_tEfNS_4arch4Sm90ELi256ENS3_8TiledMMAINS3_8MMA_AtomIJNS3_4SM904GMMA27MMA_64x64x16_F32BF16BF16_SSILNSF_5MajorE0ELSH_1ELNSF_7ScaleInE1ELSI_1EEEEEENS3_6LayoutINS4_IJNS5_ILi1EEENS5_ILi2EEESM_EEENS4_IJNS5_ILi0EEESM_SP_EEEEENS4_IJNS3_10UnderscoreESS_SS_EEEEELb0EEEEEvNT_6ParamsE,"aw",@nobits
	.sectionflags	@""
	.align	16
	.zero		1024


//--------------------- .nv.shared._ZN7cutlass13device_kernelIN5flash11enable_sm90INS1_16FlashAttnBwdSm90INS1_25CollectiveMainloopBwdSm90ILi2ELi2ELi2EN4cute5tupleIJNS5_1CILi1EEES8_S8_EEENS6_IJNS7_ILi64EEENS7_ILi128EEESB_EEENS_10bfloat16_tEfNS_4arch4Sm90ELb1ELb0ELb1ELb1ELb1ELb1ELb0ELb0ELi2ELi1ELi2ELi1ELb0EEENS1_24CollectiveEpilogueBwdGQAISC_fSF_Li256ELb1ELb1EEENS1_25SingleTileBwdLPTSchedulerILb1ELi128ELb1EEEEEEEEEvNT_6ParamsE --------------------------
	.section	.nv.shared._ZN7cutlass13device_kernelIN5flash11enable_sm90INS1_16FlashAttnBwdSm90INS1_25CollectiveMainloopBwdSm90ILi2ELi2ELi2EN4cute5tupleIJNS5_1CILi1EEES8_S8_EEENS6_IJNS7_ILi64EEENS7_ILi128EEESB_EEENS_10bfloat16_tEfNS_4arch4Sm90ELb1ELb0ELb1ELb1ELb1ELb1ELb0ELb0ELi2ELi1ELi2ELi1ELb0EEENS1_24CollectiveEpilogueBwdGQAISC_fSF_Li256ELb1ELb1EEENS1_25SingleTileBwdLPTSchedulerILb1ELi128ELb1EEEEEEEEEvNT_6ParamsE,"aw",@nobits
	.sectionflags	@""
	.align	16
	.zero		1024


//--------------------- .nv.shared._ZN7cutlass13device_kernelIN5flash22FlashAttnBwdPreprocessIN4cute5tupleIJNS3_1CILi64EEENS5_ILi128EEEEEENS_10bfloat16_tEfNS_4arch4Sm90ELb1ELb1EEEEEvNT_6ParamsE --------------------------
	.section	.nv.shared._ZN7cutlass13device_kernelIN5flash22FlashAttnBwdPreprocessIN4cute5tupleIJNS3_1CILi64EEENS5_ILi128EEEEEENS_10bfloat16_tEfNS_4arch4Sm90ELb1ELb1EEEEEvNT_6ParamsE,"aw",@nobits
	.sectionflags	@""
	.align	16
	.zero		1024


//--------------------- .nv.constant0._ZN7cutlass13device_kernelIN5flash11enable_sm90INS1_16FlashAttnBwdSm90INS1_25CollectiveMainloopBwdSm90ILi2ELi2ELi2EN4cute5tupleIJNS5_1CILi1EEES8_S8_EEENS6_IJNS7_ILi64EEENS7_ILi128EEESB_EEENS_10bfloat16_tEfNS_4arch4Sm90ELb0ELb0ELb1ELb0ELb0ELb1ELb0ELb0ELi2ELi1ELi2ELi1ELb0EEENS1_21CollectiveEpilogueBwdISC_SD_SF_Li256ELb0ELb0ELi1EEENS1_19SingleTileSchedulerILb0ELb0ELb0ELi128EEEEEEEEEvNT_6ParamsE --------------------------
	.section	.nv.constant0._ZN7cutlass13device_kernelIN5flash11enable_sm90INS1_16FlashAttnBwdSm90INS1_25CollectiveMainloopBwdSm90ILi2ELi2ELi2EN4cute5tupleIJNS5_1CILi1EEES8_S8_EEENS6_IJNS7_ILi64EEENS7_ILi128EEESB_EEENS_10bfloat16_tEfNS_4arch4Sm90ELb0ELb0ELb1ELb0ELb0ELb1ELb0ELb0ELi2ELi1ELi2ELi1ELb0EEENS1_21CollectiveEpilogueBwdISC_SD_SF_Li256ELb0ELb0ELi1EEENS1_19SingleTileSchedulerILb0ELb0ELb0ELi128EEEEEEEEEvNT_6ParamsE,"a",@progbits
	.sectionflags	@""
	.align	4
.nv.constant0._ZN7cutlass13device_kernelIN5flash11enable_sm90INS1_16FlashAttnBwdSm90INS1_25CollectiveMainloopBwdSm90ILi2ELi2ELi2EN4cute5tupleIJNS5_1CILi1EEES8_S8_EEENS6_IJNS7_ILi64EEENS7_ILi128EEESB_EEENS_10bfloat16_tEfNS_4arch4Sm90ELb0ELb0ELb1ELb0ELb0ELb1ELb0ELb0ELi2ELi1ELi2ELi1ELb0EEENS1_21CollectiveEpilogueBwdISC_SD_SF_Li256ELb0ELb0ELi1EEENS1_19SingleTileSchedulerILb0ELb0ELb0ELi128EEEEEEEEEvNT_6ParamsE:
	.zero		2944


//--------------------- .nv.constant0._ZN7cutlass13device_kernelIN5flash11enable_sm90INS1_16FlashAttnBwdSm90INS1_25CollectiveMainloopBwdSm90ILi2ELi2ELi2EN4cute5tupleIJNS5_1CILi1EEES8_S8_EEENS6_IJNS7_ILi64EEENS7_ILi128EEESB_EEENS_10bfloat16_tEfNS_4arch4Sm90ELb0ELb0ELb1ELb0ELb1ELb1ELb0ELb0ELi2ELi1ELi2ELi1ELb0EEENS1_21CollectiveEpilogueBwdISC_SD_SF_Li256ELb0ELb0ELi1EEENS1_19SingleTileSchedulerILb0ELb0ELb0ELi128EEEEEEEEEvNT_6ParamsE --------------------------
	.section	.nv.constant0._ZN7cutlass13device_kernelIN5flash11enable_sm90INS1_16FlashAttnBwdSm90INS1_25CollectiveMainloopBwdSm90ILi2ELi2ELi2EN4cute5tupleIJNS5_1CILi1EEES8_S8_EEENS6_IJNS7_ILi64EEENS7_ILi128EEESB_EEENS_10bfloat16_tEfNS_4arch4Sm90ELb0ELb0ELb1ELb0ELb1ELb1ELb0ELb0ELi2ELi1ELi2ELi1ELb0EEENS1_21CollectiveEpilogueBwdISC_SD_SF_Li256ELb0ELb0ELi1EEENS1_19SingleTileSchedulerILb0ELb0ELb0ELi128EEEEEEEEEvNT_6ParamsE,"a",@progbits
	.sectionflags	@""
	.align	4
.nv.constant0._ZN7cutlass13device_kernelIN5flash11enable_sm90INS1_16FlashAttnBwdSm90INS1_25CollectiveMainloopBwdSm90ILi2ELi2ELi2EN4cute5tupleIJNS5_1CILi1EEES8_S8_EEENS6_IJNS7_ILi64EEENS7_ILi128EEESB_EEENS_10bfloat16_tEfNS_4arch4Sm90ELb0ELb0ELb1ELb0ELb1ELb1ELb0ELb0ELi2ELi1ELi2ELi1ELb0EEENS1_21CollectiveEpilogueBwdISC_SD_SF_Li256ELb0ELb0ELi1EEENS1_19SingleTileSchedulerILb0ELb0ELb0ELi128EEEEEEEEEvNT_6ParamsE:
	.zero		2944


//--------------------- .nv.constant0._ZN7cutlass13device_kernelIN5flash11enable_sm90INS1_16FlashAttnBwdSm90INS1_25CollectiveMainloopBwdSm90ILi2ELi2ELi2EN4cute5tupleIJNS5_1CILi1EEES8_S8_EEENS6_IJNS7_ILi64EEENS7_ILi128EEESB_EEENS_10bfloat16_tEfNS_4arch4Sm90ELb0ELb0ELb1ELb0ELb0ELb1ELb0ELb0ELi2ELi1ELi2ELi1ELb0EEENS1_24CollectiveEpilogueBwdGQAISC_fSF_Li256ELb0ELb0EEENS1_19SingleTileSchedulerILb0ELb0ELb0ELi128EEEEEEEEEvNT_6ParamsE --------------------------
	.section	.nv.constant0._ZN7cutlass13device_kernelIN5flash11enable_sm90INS1_16FlashAttnBwdSm90INS1_25CollectiveMainloopBwdSm90ILi2ELi2ELi2EN4cute5tupleIJNS5_1CILi1EEES8_S8_EEENS6_IJNS7_ILi64EEENS7_ILi128EEESB_EEENS_10bfloat16_tEfNS_4arch4Sm90ELb0ELb0ELb1ELb0ELb0ELb1ELb0ELb0ELi2ELi1ELi2ELi1ELb0EEENS1_24CollectiveEpilogueBwdGQAISC_fSF_Li256ELb0ELb0EEENS1_19SingleTileSchedulerILb0ELb0ELb0ELi128EEEEEEEEEvNT_6ParamsE,"a",@progbits
	.sectionflags	@""
	.align	4
.nv.constant0._ZN7cutlass13device_kernelIN5flash11enable_sm90INS1_16FlashAttnBwdSm90INS1_25CollectiveMainloopBwdSm90ILi2ELi2ELi2EN4cute5tupleIJNS5_1CILi1EEES8_S8_EEENS6_IJNS7_ILi64EEENS7_ILi128EEESB_EEENS_10bfloat16_tEfNS_4arch4Sm90ELb0ELb0ELb1ELb0ELb0ELb1ELb0ELb0ELi2ELi1ELi2ELi1ELb0EEENS1_24CollectiveEpilogueBwdGQAISC_fSF_Li256ELb0ELb0EEENS1_19SingleTileSchedulerILb0ELb0ELb0ELi128EEEEEEEEEvNT_6ParamsE:
	.zero		2304


//--------------------- .nv.constant0._ZN7cutlass13device_kernelIN5flash11enable_sm90INS1_16FlashAttnBwdSm90INS1_25CollectiveMainloopBwdSm90ILi2ELi2ELi2EN4cute5tupleIJNS5_1CILi1EEES8_S8_EEENS6_IJNS7_ILi64EEENS7_ILi128EEESB_EEENS_10bfloat16_tEfNS_4arch4Sm90ELb0ELb0ELb1ELb0ELb1ELb1ELb0ELb0ELi2ELi1ELi2ELi1ELb0EEENS1_24CollectiveEpilogueBwdGQAISC_fSF_Li256ELb0ELb1EEENS1_19SingleTileSchedulerILb0ELb0ELb0ELi128EEEEEEEEEvNT_6ParamsE --------------------------
	.section	.nv.constant0._ZN7cutlass13device_kernelIN5flash11enable_sm90INS1_16FlashAttnBwdSm90INS1_25CollectiveMainloopBwdSm90ILi2ELi2ELi2EN4cute5tupleIJNS5_1CILi1EEES8_S8_EEENS6_IJNS7_ILi64EEENS7_ILi128EEESB_EEENS_10bfloat16_tEfNS_4arch4Sm90ELb0ELb0ELb1ELb0ELb1ELb1ELb0ELb0ELi2ELi1ELi2ELi1ELb0EEENS1_24CollectiveEpilogueBwdGQAISC_fSF_Li256ELb0ELb1EEENS1_19SingleTileSchedulerILb0ELb0ELb0ELi128EEEEEEEEEvNT_6ParamsE,"a",@progbits
	.sectionflags	@""
	.align	4
.nv.constant0._ZN7cutlass13device_kernelIN5flash11enable_sm90INS1_16FlashAttnBwdSm90INS1_25CollectiveMainloopBwdSm90ILi2ELi2ELi2EN4cute5tupleIJNS5_1CILi1EEES8_S8_EEENS6_IJNS7_ILi64EEENS7_ILi128EEESB_EEENS_10bfloat16_tEfNS_4arch4Sm90ELb0ELb0ELb1ELb0ELb1ELb1ELb0ELb0ELi2ELi1ELi2ELi1ELb0EEENS1_24CollectiveEpilogueBwdGQAISC_fSF_Li256ELb0ELb1EEENS1_19SingleTileSchedulerILb0ELb0ELb0ELi128EEEEEEEEEvNT_6ParamsE:
	.zero		2304


//--------------------- .nv.constant0._ZN7cutlass13device_kernelIN5flash11enable_sm90INS1_16FlashAttnBwdSm90INS1_25CollectiveMainloopBwdSm90ILi2ELi2ELi2EN4cute5tupleIJNS5_1CILi1EEES8_S8_EEENS6_IJNS7_ILi64EEENS7_ILi128EEESB_EEENS_10bfloat16_tEfNS_4arch4Sm90ELb0ELb0ELb1ELb1ELb0ELb1ELb0ELb0ELi2ELi1ELi2ELi1ELb0EEENS1_21CollectiveEpilogueBwdISC_SD_SF_Li256ELb1ELb0ELi1EEENS1_19SingleTileSchedulerILb1ELb0ELb0ELi128EEEEEEEEEvNT_6ParamsE --------------------------
	.section	.nv.constant0._ZN7cutlass13device_kernelIN5flash11enable_sm90INS1_16FlashAttnBwdSm90INS1_25CollectiveMainloopBwdSm90ILi2ELi2ELi2EN4cute5tupleIJNS5_1CILi1EEES8_S8_EEENS6_IJNS7_ILi64EEENS7_ILi128EEESB_EEENS_10bfloat16_tEfNS_4arch4Sm90ELb0ELb0ELb1ELb1ELb0ELb1ELb0ELb0ELi2ELi1ELi2ELi1ELb0EEENS1_21CollectiveEpilogueBwdISC_SD_SF_Li256ELb1ELb0ELi1EEENS1_19SingleTileSchedulerILb1ELb0ELb0ELi128EEEEEEEEEvNT_6ParamsE,"a",@progbits
	.sectionflags	@""
	.align	4
.nv.constant0._ZN7cutlass13device_kernelIN5flash11enable_sm90INS1_16FlashAttnBwdSm90INS1_25CollectiveMainloopBwdSm90ILi2ELi2ELi2EN4cute5tupleIJNS5_1CILi1EEES8_S8_EEENS6_IJNS7_ILi64EEENS7_ILi128EEESB_EEENS_10bfloat16_tEfNS_4arch4Sm90ELb0ELb0ELb1ELb1ELb0ELb1ELb0ELb0ELi2ELi1ELi2ELi1ELb0EEENS1_21CollectiveEpilogueBwdISC_SD_SF_Li256ELb1ELb0ELi1EEENS1_19SingleTileSchedulerILb1ELb0ELb0ELi128EEEEEEEEEvNT_6ParamsE:
	.zero		2304


//--------------------- .nv.constant0._ZN7cutlass13device_kernelIN5flash11enable_sm90INS1_16FlashAttnBwdSm90INS1_25CollectiveMainloopBwdSm90ILi2ELi2ELi2EN4cute5tupleIJNS5_1CILi1EEES8_S8_EEENS6_IJNS7_ILi64EEENS7_ILi128EEESB_EEENS_10bfloat16_tEfNS_4arch4Sm90ELb0ELb0ELb1ELb1ELb1ELb1ELb0ELb0ELi2ELi1ELi2ELi1ELb0EEENS1_21CollectiveEpilogueBwdISC_SD_SF_Li256ELb1ELb0ELi1EEENS1_19SingleTileSchedulerILb1ELb0ELb0ELi128EEEEEEEEEvNT_6ParamsE --------------------------
	.section	.nv.constant0._ZN7cutlass13device_kernelIN5flash11enable_sm90INS1_16FlashAttnBwdSm90INS1_25CollectiveMainloopBwdSm90ILi2ELi2ELi2EN4cute5tupleIJNS5_1CILi1EEES8_S8_EEENS6_IJNS7_ILi64EEENS7_ILi128EEESB_EEENS_10bfloat16_tEfNS_4arch4Sm90ELb0ELb0ELb1ELb1ELb1ELb1ELb0ELb0ELi2ELi1ELi2ELi1ELb0EEENS1_21CollectiveEpilogueBwdISC_SD_SF_Li256ELb1ELb0ELi1EEENS1_19SingleTileSchedulerILb1ELb0ELb0ELi128EEEEEEEEEvNT_6ParamsE,"a",@progbits
	.sectionflags	@""
	.align	4
.nv.constant0._ZN7cutlass13device_kernelIN5flash11enable_sm90INS1_16FlashAttnBwdSm90INS1_25CollectiveMainloopBwdSm90ILi2ELi2ELi2EN4cute5tupleIJNS5_1CILi1EEES8_S8_EEENS6_IJNS7_ILi64EEENS7_ILi128EEESB_EEENS_10bfloat16_tEfNS_4arch4Sm90ELb0ELb0ELb1ELb1ELb1ELb1ELb0ELb0ELi2ELi1ELi2ELi1ELb0EEENS1_21CollectiveEpilogueBwdISC_SD_SF_Li256ELb1ELb0ELi1EEENS1_19SingleTileSchedulerILb1ELb0ELb0ELi128EEEEEEEEEvNT_6ParamsE:
	.zero		2304


//--------------------- .nv.constant0._ZN7cutlass13device_kernelIN5flash11enable_sm90INS1_16FlashAttnBwdSm90INS1_25CollectiveMainloopBwdSm90ILi2ELi2ELi2EN4cute5tupleIJNS5_1CILi1EEES8_S8_EEENS6_IJNS7_ILi64EEENS7_ILi128EEESB_EEENS_10bfloat16_tEfNS_4arch4Sm90ELb0ELb0ELb1ELb1ELb0ELb1ELb0ELb0ELi2ELi1ELi2ELi1ELb0EEENS1_24CollectiveEpilogueBwdGQAISC_fSF_Li256ELb1ELb0EEENS1_19SingleTileSchedulerILb1ELb0ELb0ELi128EEEEEEEEEvNT_6ParamsE --------------------------
	.section	.nv.constant0._ZN7cutlass13device_kernelIN5flash11enable_sm90INS1_16FlashAttnBwdSm90INS1_25CollectiveMainloopBwdSm90ILi2ELi2ELi2EN4cute5tupleIJNS5_1CILi1EEES8_S8_EEENS6_IJNS7_ILi64EEENS7_ILi128EEESB_EEENS_10bfloat16_tEfNS_4arch4Sm90ELb0ELb0ELb1ELb1ELb0ELb1ELb0ELb0ELi2ELi1ELi2ELi1ELb0EEENS1_24CollectiveEpilogueBwdGQAISC_fSF_Li256ELb1ELb0EEENS1_19SingleTileSchedulerILb1ELb0ELb0ELi128EEEEEEEEEvNT_6ParamsE,"a",@progbits
	.sectionflags	@""
	.align	4
.nv.constant0._ZN7cutlass13device_kernelIN5flash11enable_sm90INS1_16FlashAttnBwdSm90INS1_25CollectiveMainloopBwdSm90ILi2ELi2ELi2EN4cute5tupleIJNS5_1CILi1EEES8_S8_EEENS6_IJNS7_ILi64EEENS7_ILi128EEESB_EEENS_10bfloat16_tEfNS_4arch4Sm90ELb0ELb0ELb1ELb1ELb0ELb1ELb0ELb0ELi2ELi1ELi2ELi1ELb0EEENS1_24CollectiveEpilogueBwdGQAISC_fSF_Li256ELb1ELb0EEENS1_19SingleTileSchedulerILb1ELb0ELb0ELi128EEEEEEEEEvNT_6ParamsE:
	.zero		2304


//--------------------- .nv.constant0._ZN7cutlass13device_kernelIN5flash11enable_sm90INS1_16FlashAttnBwdSm90INS1_25CollectiveMainloopBwdSm90ILi2ELi2ELi2EN4cute5tupleIJNS5_1CILi1EEES8_S8_EEENS6_IJNS7_ILi64EEENS7_ILi128EEESB_EEENS_10bfloat16_tEfNS_4arch4Sm90ELb0ELb0ELb1ELb1ELb1ELb1ELb0ELb0ELi2ELi1ELi2ELi1ELb0EEENS1_24CollectiveEpilogueBwdGQAISC_fSF_Li256ELb1ELb1EEENS1_19SingleTileSchedulerILb1ELb0ELb0ELi128EEEEEEEEEvNT_6ParamsE --------------------------
	.section	.nv.constant0._ZN7cutlass13device_kernelIN5flash11enable_sm90INS1_16FlashAttnBwdSm90INS1_25CollectiveMainloopBwdSm90ILi2ELi2ELi2EN4cute5tupleIJNS5_1CILi1EEES8_S8_EEENS6_IJNS7_ILi64EEENS7_ILi128EEESB_EEENS_10bfloat16_tEfNS_4arch4Sm90ELb0ELb0ELb1ELb1ELb1ELb1ELb0ELb0ELi2ELi1ELi2ELi1ELb0EEENS1_24CollectiveEpilogueBwdGQAISC_fSF_Li256ELb1ELb1EEENS1_19SingleTileSchedulerILb1ELb0ELb0ELi128EEEEEEEEEvNT_6ParamsE,"a",@progbits
	.sectionflags	@""
	.align	4
.nv.constant0._ZN7cutlass13device_kernelIN5flash11enable_sm90INS1_16FlashAttnBwdSm90INS1_25CollectiveMainloopBwdSm90ILi2ELi2ELi2EN4cute5tupleIJNS5_1CILi1EEES8_S8_EEENS6_IJNS7_ILi64EEENS7_ILi128EEESB_EEENS_10bfloat16_tEfNS_4arch4Sm90ELb0ELb0ELb1ELb1ELb1ELb1ELb0ELb0ELi2ELi1ELi2ELi1ELb0EEENS1_24CollectiveEpilogueBwdGQAISC_fSF_Li256ELb1ELb1EEENS1_19SingleTileSchedulerILb1ELb0ELb0ELi128EEEEEEEEEvNT_6ParamsE:
	.zero		2304


//--------------------- .nv.constant0._ZN7cutlass13device_kernelIN5flash11enable_sm90INS1_16FlashAttnBwdSm90INS1_25CollectiveMainloopBwdSm90ILi2ELi2ELi2EN4cute5tupleIJNS5_1CILi1EEES8_S8_EEENS6_IJNS7_ILi64EEENS7_ILi128EEESB_EEENS_10bfloat16_tEfNS_4arch4Sm90ELb0ELb1ELb1ELb0ELb0ELb1ELb0ELb0ELi2ELi1ELi2ELi1ELb0EEENS1_21CollectiveEpilogueBwdISC_SD_SF_Li256ELb0ELb0ELi1EEENS1_19SingleTileSchedulerILb0ELb0ELb0ELi128EEEEEEEEEvNT_6ParamsE --------------------------
	.section	.nv.constant0._ZN7cutlass13device_kernelIN5flash11enable_sm90INS1_16FlashAttnBwdSm90INS1_25CollectiveMainloopBwdSm90ILi2ELi2ELi2EN4cute5tupleIJNS5_1CILi1EEES8_S8_EEENS6_IJNS7_ILi64EEENS7_ILi128EEESB_EEENS_10bfloat16_tEfNS_4arch4Sm90ELb0ELb1ELb1ELb0ELb0ELb1ELb0ELb0ELi2ELi1ELi2ELi1ELb0EEENS1_21CollectiveEpilogueBwdISC_SD_SF_Li256ELb0ELb0ELi1EEENS1_19SingleTileSchedulerILb0ELb0ELb0ELi128EEEEEEEEEvNT_6ParamsE,"a",@progbits
	.sectionflags	@""
	.align	4
.nv.constant0._ZN7cutlass13device_kernelIN5flash11enable_sm90INS1_16FlashAttnBwdSm90INS1_25CollectiveMainloopBwdSm90ILi2ELi2ELi2EN4cute5tupleIJNS5_1CILi1EEES8_S8_EEENS6_IJNS7_ILi64EEENS7_ILi128EEESB_EEENS_10bfloat16_tEfNS_4arch4Sm90ELb0ELb1ELb1ELb0ELb0ELb1ELb0ELb0ELi2ELi1ELi2ELi1ELb0EEENS1_21CollectiveEpilogueBwdISC_SD_SF_Li256ELb0ELb0ELi1EEENS1_19SingleTileSchedulerILb0ELb0ELb0ELi128EEEEEEEEEvNT_6ParamsE:
	.zero		2944


//--------------------- .nv.constant0._ZN7cutlass13device_kernelIN5flash11enable_sm90INS1_16FlashAttnBwdSm90INS1_25CollectiveMainloopBwdSm90ILi2ELi2ELi2EN4cute5tupleIJNS5_1CILi1EEES8_S8_EEENS6_IJNS7_ILi64EEENS7_ILi128EEESB_EEENS_10bfloat16_tEfNS_4arch4Sm90ELb0ELb1ELb1ELb0ELb1ELb1ELb0ELb0ELi2ELi1ELi2ELi1ELb0EEENS1_21CollectiveEpilogueBwdISC_SD_SF_Li256ELb0ELb0ELi1EEENS1_19SingleTileSchedulerILb0ELb0ELb0ELi128EEEEEEEEEvNT_6ParamsE --------------------------
	.section	.nv.constant0._ZN7cutlass13device_kernelIN5flash11enable_sm90INS1_16FlashAttnBwdSm90INS1_25CollectiveMainloopBwdSm90ILi2ELi2ELi2EN4cute5tupleIJNS5_1CILi1EEES8_S8_EEENS6_IJNS7_ILi64EEENS7_ILi128EEESB_EEENS_10bfloat16_tEfNS_4arch4Sm90ELb0ELb1ELb1ELb0ELb1ELb1ELb0ELb0ELi2ELi1ELi2ELi1ELb0EEENS1_21CollectiveEpilogueBwdISC_SD_SF_Li256ELb0ELb0ELi1EEENS1_19SingleTileSchedulerILb0ELb0ELb0ELi128EEEEEEEEEvNT_6ParamsE,"a",@progbits
	.sectionflags	@""
	.align	4
.nv.constant0._ZN7cutlass13device_kernelIN5flash11enable_sm90INS1_16FlashAttnBwdSm90INS1_25CollectiveMainloopBwdSm90ILi2ELi2ELi2EN4cute5tupleIJNS5_1CILi1EEES8_S8_EEENS6_IJNS7_ILi64EEENS7_ILi128EEESB_EEENS_10bfloat16_tEfNS_4arch4Sm90ELb0ELb1ELb1ELb0ELb1ELb1ELb0ELb0ELi2ELi1ELi2ELi1ELb0EEENS1_21CollectiveEpilogueBwdISC_SD_SF_Li256ELb0ELb0ELi1EEENS1_19SingleTileSchedulerILb0ELb0ELb0ELi128EEEEEEEEEvNT_6ParamsE:
	.zero		2944


//--------------------- .nv.constant0._ZN7cutlass13device_kernelIN5flash11enable_sm90INS1_16FlashAttnBwdSm90INS1_25CollectiveMainloopBwdSm90ILi2ELi2ELi2EN4cute5tupleIJNS5_1CILi1EEES8_S8_EEENS6_IJNS7_ILi64EEENS7_ILi128EEESB_EEENS_10bfloat16_tEfNS_4arch4Sm90ELb0ELb1ELb1ELb0ELb0ELb1ELb0ELb0ELi2ELi1ELi2ELi1ELb0EEENS1_24CollectiveEpilogueBwdGQAISC_fSF_Li256ELb0ELb0EEENS1_19SingleTileSchedulerILb0ELb0ELb0ELi128EEEEEEEEEvNT_6ParamsE --------------------------
	.section	.nv.constant0._ZN7cutlass13device_kernelIN5flash11enable_sm90INS1_16FlashAttnBwdSm90INS1_25CollectiveMainloopBwdSm90ILi2ELi2ELi2EN4cute5tupleIJNS5_1CILi1EEES8_S8_EEENS6_IJNS7_ILi64EEENS7_ILi128EEESB_EEENS_10bfloat16_tEfNS_4arch4Sm90ELb0ELb1ELb1ELb0ELb0ELb1ELb0ELb0ELi2ELi1ELi2ELi1ELb0EEENS1_24CollectiveEpilogueBwdGQAISC_fSF_Li256ELb0ELb0EEENS1_19SingleTileSchedulerILb0ELb0ELb0ELi128EEEEEEEEEvNT_6ParamsE,"a",@progbits
	.sectionflags	@""
	.align	4
.nv.constant0._ZN7cutlass13device_kernelIN5flash11enable_sm90INS1_16FlashAttnBwdSm90INS1_25CollectiveMainloopBwdSm90ILi2ELi2ELi2EN4cute5tupleIJNS5_1CILi1EEES8_S8_EEENS6_IJNS7_ILi64EEENS7_ILi128EEESB_EEENS_10bfloat16_tEfNS_4arch4Sm90ELb0ELb1ELb1ELb0ELb0ELb1ELb0ELb0ELi2ELi1ELi2ELi1ELb0EEENS1_24CollectiveEpilogueBwdGQAISC_fSF_Li256ELb0ELb0EEENS1_19SingleTileSchedulerILb0ELb0ELb0ELi128EEEEEEEEEvNT_6ParamsE:
	.zero		2304


//--------------------- .nv.constant0._ZN7cutlass13device_kernelIN5flash11enable_sm90INS1_16FlashAttnBwdSm90INS1_25CollectiveMainloopBwdSm90ILi2ELi2ELi2EN4cute5tupleIJNS5_1CILi1EEES8_S8_EEENS6_IJNS7_ILi64EEENS7_ILi128EEESB_EEENS_10bfloat16_tEfNS_4arch4Sm90ELb0ELb1ELb1ELb0ELb1ELb1ELb0ELb0ELi2ELi1ELi2ELi1ELb0EEENS1_24CollectiveEpilogueBwdGQAISC_fSF_Li256ELb0ELb1EEENS1_19SingleTileSchedulerILb0ELb0ELb0ELi128EEEEEEEEEvNT_6ParamsE --------------------------
	.section	.nv.constant0._ZN7cutlass13device_kernelIN5flash11enable_sm90INS1_16FlashAttnBwdSm90INS1_25CollectiveMainloopBwdSm90ILi2ELi2ELi2EN4cute5tupleIJNS5_1CILi1EEES8_S8_EEENS6_IJNS7_ILi64EEENS7_ILi128EEESB_EEENS_10bfloat16_tEfNS_4arch4Sm90ELb0ELb1ELb1ELb0ELb1ELb1ELb0ELb0ELi2ELi1ELi2ELi1ELb0EEENS1_24CollectiveEpilogueBwdGQAISC_fSF_Li256ELb0ELb1EEENS1_19SingleTileSchedulerILb0ELb0ELb0ELi128EEEEEEEEEvNT_6ParamsE,"a",@progbits
	.sectionflags	@""
	.align	4
.nv.constant0._ZN7cutlass13device_kernelIN5flash11enable_sm90INS1_16FlashAttnBwdSm90INS1_25CollectiveMainloopBwdSm90ILi2ELi2ELi2EN4cute5tupleIJNS5_1CILi1EEES8_S8_EEENS6_IJNS7_ILi64EEENS7_ILi128EEESB_EEENS_10bfloat16_tEfNS_4arch4Sm90ELb0ELb1ELb1ELb0ELb1ELb1ELb0ELb0ELi2ELi1ELi2ELi1ELb0EEENS1_24CollectiveEpilogueBwdGQAISC_fSF_Li256ELb0ELb1EEENS1_19SingleTileSchedulerILb0ELb0ELb0ELi128EEEEEEEEEvNT_6ParamsE:
	.zero		2304


//--------------------- .nv.constant0._ZN7cutlass13device_kernelIN5flash11enable_sm90INS1_16FlashAttnBwdSm90INS1_25CollectiveMainloopBwdSm90ILi2ELi2ELi2EN4cute5tupleIJNS5_1CILi1EEES8_S8_EEENS6_IJNS7_ILi64EEENS7_ILi128EEESB_EEENS_10bfloat16_tEfNS_4arch4Sm90ELb0ELb1ELb1ELb1ELb0ELb1ELb0ELb0ELi2ELi1ELi2ELi1ELb0EEENS1_21CollectiveEpilogueBwdISC_SD_SF_Li256ELb1ELb0ELi1EEENS1_19SingleTileSchedulerILb1ELb0ELb0ELi128EEEEEEEEEvNT_6ParamsE --------------------------
	.section	.nv.constant0._ZN7cutlass13device_kernelIN5flash11enable_sm90INS1_16FlashAttnBwdSm90INS1_25CollectiveMainloopBwdSm90ILi2ELi2ELi2EN4cute5tupleIJNS5_1CILi1EEES8_S8_EEENS6_IJNS7_ILi64EEENS7_ILi128EEESB_EEENS_10bfloat16_tEfNS_4arch4Sm90ELb0ELb1ELb1ELb1ELb0ELb1ELb0ELb0ELi2ELi1ELi2ELi1ELb0EEENS1_21CollectiveEpilogueBwdISC_SD_SF_Li256ELb1ELb0ELi1EEENS1_19SingleTileSchedulerILb1ELb0ELb0ELi128EEEEEEEEEvNT_6ParamsE,"a",@progbits
	.sectionflags	@""
	.align	4
.nv.constant0._ZN7cutlass13device_kernelIN5flash11enable_sm90INS1_16FlashAttnBwdSm90INS1_25CollectiveMainloopBwdSm90ILi2ELi2ELi2EN4cute5tupleIJNS5_1CILi1EEES8_S8_EEENS6_IJNS7_ILi64EEENS7_ILi128EEESB_EEENS_10bfloat16_tEfNS_4arch4Sm90ELb0ELb1ELb1ELb1ELb0ELb1ELb0ELb0ELi2ELi1ELi2ELi1ELb0EEENS1_21CollectiveEpilogueBwdISC_SD_SF_Li256ELb1ELb0ELi1EEENS1_19SingleTileSchedulerILb1ELb0ELb0ELi128EEEEEEEEEvNT_6ParamsE:
	.zero		2304


//--------------------- .nv.constant0._ZN7cutlass13device_kernelIN5flash11enable_sm90INS1_16FlashAttnBwdSm90INS1_25CollectiveMainloopBwdSm90ILi2ELi2ELi2EN4cute5tupleIJNS5_1CILi1EEES8_S8_EEENS6_IJNS7_ILi64EEENS7_ILi128EEESB_EEENS_10bfloat16_tEfNS_4arch4Sm90ELb0ELb1ELb1ELb1ELb1ELb1ELb0ELb0ELi2ELi1ELi2ELi1ELb0EEENS1_21CollectiveEpilogueBwdISC_SD_SF_Li256ELb1ELb0ELi1EEENS1_19SingleTileSchedulerILb1ELb0ELb0ELi128EEEEEEEEEvNT_6ParamsE --------------------------
	.section	.nv.constant0._ZN7cutlass13device_kernelIN5flash11enable_sm90INS1_16FlashAttnBwdSm90INS1_25CollectiveMainloopBwdSm90ILi2ELi2ELi2EN4cute5tupleIJNS5_1CILi1EEES8_S8_EEENS6_IJNS7_ILi64EEENS7_ILi128EEESB_EEENS_10bfloat16_tEfNS_4arch4Sm90ELb0ELb1ELb1ELb1ELb1ELb1ELb0ELb0ELi2ELi1ELi2ELi1ELb0EEENS1_21CollectiveEpilogueBwdISC_SD_SF_Li256ELb1ELb0ELi1EEENS1_19SingleTileSchedulerILb1ELb0ELb0ELi128EEEEEEEEEvNT_6ParamsE,"a",@progbits
	.sectionflags	@""
	.align	4
.nv.constant0._ZN7cutlass13device_kernelIN5flash11enable_sm90INS1_16FlashAttnBwdSm90INS1_25CollectiveMainloopBwdSm90ILi2ELi2ELi2EN4cute5tupleIJNS5_1CILi1EEES8_S8_EEENS6_IJNS7_ILi64EEENS7_ILi128EEESB_EEENS_10bfloat16_tEfNS_4arch4Sm90ELb0ELb1ELb1ELb1ELb1ELb1ELb0ELb0ELi2ELi1ELi2ELi1ELb0EEENS1_21CollectiveEpilogueBwdISC_SD_SF_Li256ELb1ELb0ELi1EEENS1_19SingleTileSchedulerILb1ELb0ELb0ELi128EEEEEEEEEvNT_6ParamsE:
	.zero		2304


//--------------------- .nv.constant0._ZN7cutlass13device_kernelIN5flash11enable_sm90INS1_16FlashAttnBwdSm90INS1_25CollectiveMainloopBwdSm90ILi2ELi2ELi2EN4cute5tupleIJNS5_1CILi1EEES8_S8_EEENS6_IJNS7_ILi64EEENS7_ILi128EEESB_EEENS_10bfloat16_tEfNS_4arch4Sm90ELb0ELb1ELb1ELb1ELb0ELb1ELb0ELb0ELi2ELi1ELi2ELi1ELb0EEENS1_24CollectiveEpilogueBwdGQAISC_fSF_Li256ELb1ELb0EEENS1_19SingleTileSchedulerILb1ELb0ELb0ELi128EEEEEEEEEvNT_6ParamsE --------------------------
	.section	.nv.constant0._ZN7cutlass13device_kernelIN5flash11enable_sm90INS1_16FlashAttnBwdSm90INS1_25CollectiveMainloopBwdSm90ILi2ELi2ELi2EN4cute5tupleIJNS5_1CILi1EEES8_S8_EEENS6_IJNS7_ILi64EEENS7_ILi128EEESB_EEENS_10bfloat16_tEfNS_4arch4Sm90ELb0ELb1ELb1ELb1ELb0ELb1ELb0ELb0ELi2ELi1ELi2ELi1ELb0EEENS1_24CollectiveEpilogueBwdGQAISC_fSF_Li256ELb1ELb0EEENS1_19SingleTileSchedulerILb1ELb0ELb0ELi128EEEEEEEEEvNT_6ParamsE,"a",@progbits
	.sectionflags	@""
	.align	4
.nv.constant0._ZN7cutlass13device_kernelIN5flash11enable_sm90INS1_16FlashAttnBwdSm90INS1_25CollectiveMainloopBwdSm90ILi2ELi2ELi2EN4cute5tupleIJNS5_1CILi1EEES8_S8_EEENS6_IJNS7_ILi64EEENS7_ILi128EEESB_EEENS_10bfloat16_tEfNS_4arch4Sm90ELb0ELb1ELb1ELb1ELb0ELb1ELb0ELb0ELi2ELi1ELi2ELi1ELb0EEENS1_24CollectiveEpilogueBwdGQAISC_fSF_Li256ELb1ELb0EEENS1_19SingleTileSchedulerILb1ELb0ELb0ELi128EEEEEEEEEvNT_6ParamsE:
	.zero		2304


//--------------------- .nv.constant0._ZN7cutlass13device_kernelIN5flash11enable_sm90INS1_16FlashAttnBwdSm90INS1_25CollectiveMainloopBwdSm90ILi2ELi2ELi2EN4cute5tupleIJNS5_1CILi1EEES8_S8_EEENS6_IJNS7_ILi64EEENS7_ILi128EEESB_EEENS_10bfloat16_tEfNS_4arch4Sm90ELb0ELb1ELb1ELb1ELb1ELb1ELb0ELb0ELi2ELi1ELi2ELi1ELb0EEENS1_24CollectiveEpilogueBwdGQAISC_fSF_Li256ELb1ELb1EEENS1_19SingleTileSchedulerILb1ELb0ELb0ELi128EEEEEEEEEvNT_6ParamsE --------------------------
	.section	.nv.constant0._ZN7cutlass13device_kernelIN5flash11enable_sm90INS1_16FlashAttnBwdSm90INS1_25CollectiveMainloopBwdSm90ILi2ELi2ELi2EN4cute5tupleIJNS5_1CILi1EEES8_S8_EEENS6_IJNS7_ILi64EEENS7_ILi128EEESB_EEENS_10bfloat16_tEfNS_4arch4Sm90ELb0ELb1ELb1ELb1ELb1ELb1ELb0ELb0ELi2ELi1ELi2ELi1ELb0EEENS1_24CollectiveEpilogueBwdGQAISC_fSF_Li256ELb1ELb1EEENS1_19SingleTileSchedulerILb1ELb0ELb0ELi128EEEEEEEEEvNT_6ParamsE,"a",@progbits
	.sectionflags	@""
	.align	4
.nv.constant0._ZN7cutlass13device_kernelIN5flash11enable_sm90INS1_16FlashAttnBwdSm90INS1_25CollectiveMainloopBwdSm90ILi2ELi2ELi2EN4cute5tupleIJNS5_1CILi1EEES8_S8_EEENS6_IJNS7_ILi64EEENS7_ILi128EEESB_EEENS_10bfloat16_tEfNS_4arch4Sm90ELb0ELb1ELb1ELb1ELb1ELb1ELb0ELb0ELi2ELi1ELi2ELi1ELb0EEENS1_24CollectiveEpilogueBwdGQAISC_fSF_Li256ELb1ELb1EEENS1_19SingleTileSchedulerILb1ELb0ELb0ELi128EEEEEEEEEvNT_6ParamsE:
	.zero		2304


//--------------------- .nv.constant0._ZN7cutlass13device_kernelIN5flash11enable_sm90INS1_16FlashAttnBwdSm90INS1_25CollectiveMainloopBwdSm90ILi2ELi2ELi2EN4cute5tupleIJNS5_1CILi1EEES8_S8_EEENS6_IJNS7_ILi64EEENS7_ILi128EEESB_EEENS_10bfloat16_tEfNS_4arch4Sm90ELb1ELb0ELb1ELb0ELb0ELb1ELb0ELb0ELi2ELi1ELi2ELi1ELb0EEENS1_21CollectiveEpilogueBwdISC_SD_SF_Li256ELb0ELb0ELi1EEENS1_25SingleTileBwdLPTSchedulerILb0ELi128ELb0EEEEEEEEEvNT_6ParamsE --------------------------
	.section	.nv.constant0._ZN7cutlass13device_kernelIN5flash11enable_sm90INS1_16FlashAttnBwdSm90INS1_25CollectiveMainloopBwdSm90ILi2ELi2ELi2EN4cute5tupleIJNS5_1CILi1EEES8_S8_EEENS6_IJNS7_ILi64EEENS7_ILi128EEESB_EEENS_10bfloat16_tEfNS_4arch4Sm90ELb1ELb0ELb1ELb0ELb0ELb1ELb0ELb0ELi2ELi1ELi2ELi1ELb0EEENS1_21CollectiveEpilogueBwdISC_SD_SF_Li256ELb0ELb0ELi1EEENS1_25SingleTileBwdLPTSchedulerILb0ELi128ELb0EEEEEEEEEvNT_6ParamsE,"a",@progbits
	.sectionflags	@""
	.align	4
.nv.constant0._ZN7cutlass13device_kernelIN5flash11enable_sm90INS1_16FlashAttnBwdSm90INS1_25CollectiveMainloopBwdSm90ILi2ELi2ELi2EN4cute5tupleIJNS5_1CILi1EEES8_S8_EEENS6_IJNS7_ILi64EEENS7_ILi128EEESB_EEENS_10bfloat16_tEfNS_4arch4Sm90ELb1ELb0ELb1ELb0ELb0ELb1ELb0ELb0ELi2ELi1ELi2ELi1ELb0EEENS1_21CollectiveEpilogueBwdISC_SD_SF_Li256ELb0ELb0ELi1EEENS1_25SingleTileBwdLPTSchedulerILb0ELi128ELb0EEEEEEEEEvNT_6ParamsE:
	.zero		2944


//--------------------- .nv.constant0._ZN7cutlass13device_kernelIN5flash11enable_sm90INS1_16FlashAttnBwdSm90INS1_25CollectiveMainloopBwdSm90ILi2ELi2ELi2EN4cute5tupleIJNS5_1CILi1EEES8_S8_EEENS6_IJNS7_ILi64EEENS7_ILi128EEESB_EEENS_10bfloat16_tEfNS_4arch4Sm90ELb1ELb0ELb1ELb0ELb1ELb1ELb0ELb0ELi2ELi1ELi2ELi1ELb0EEENS1_21CollectiveEpilogueBwdISC_SD_SF_Li256ELb0ELb0ELi1EEENS1_25SingleTileBwdLPTSchedulerILb0ELi128ELb1EEEEEEEEEvNT_6ParamsE --------------------------
	.section	.nv.constant0._ZN7cutlass13device_kernelIN5flash11enable_sm90INS1_16FlashAttnBwdSm90INS1_25CollectiveMainloopBwdSm90ILi2ELi2ELi2EN4cute5tupleIJNS5_1CILi1EEES8_S8_EEENS6_IJNS7_ILi64EEENS7_ILi128EEESB_EEENS_10bfloat16_tEfNS_4arch4Sm90ELb1ELb0ELb1ELb0ELb1ELb1ELb0ELb0ELi2ELi1ELi2ELi1ELb0EEENS1_21CollectiveEpilogueBwdISC_SD_SF_Li256ELb0ELb0ELi1EEENS1_25SingleTileBwdLPTSchedulerILb0ELi128ELb1EEEEEEEEEvNT_6ParamsE,"a",@progbits
	.sectionflags	@""
	.align	4
.nv.constant0._ZN7cutlass13device_kernelIN5flash11enable_sm90INS1_16FlashAttnBwdSm90INS1_25CollectiveMainloopBwdSm90ILi2ELi2ELi2EN4cute5tupleIJNS5_1CILi1EEES8_S8_EEENS6_IJNS7_ILi64EEENS7_ILi128EEESB_EEENS_10bfloat16_tEfNS_4arch4Sm90ELb1ELb0ELb1ELb0ELb1ELb1ELb0ELb0ELi2ELi1ELi2ELi1ELb0EEENS1_21CollectiveEpilogueBwdISC_SD_SF_Li256ELb0ELb0ELi1EEENS1_25SingleTileBwdLPTSchedulerILb0ELi128ELb1EEEEEEEEEvNT_6ParamsE:
	.zero		2944


//--------------------- .nv.constant0._ZN7cutlass13device_kernelIN5flash11enable_sm90INS1_16FlashAttnBwdSm90INS1_25CollectiveMainloopBwdSm90ILi2ELi2ELi2EN4cute5tupleIJNS5_1CILi1EEES8_S8_EEENS6_IJNS7_ILi64EEENS7_ILi128EEESB_EEENS_10bfloat16_tEfNS_4arch4Sm90ELb1ELb0ELb1ELb0ELb0ELb1ELb0ELb0ELi2ELi1ELi2ELi1ELb0EEENS1_24CollectiveEpilogueBwdGQAISC_fSF_Li256ELb0ELb0EEENS1_25SingleTileBwdLPTSchedulerILb0ELi128ELb0EEEEEEEEEvNT_6ParamsE --------------------------
	.section	.nv.constant0._ZN7cutlass13device_kernelIN5flash11enable_sm90INS1_16FlashAttnBwdSm90INS1_25CollectiveMainloopBwdSm90ILi2ELi2ELi2EN4cute5tupleIJNS5_1CILi1EEES8_S8_EEENS6_IJNS7_ILi64EEENS7_ILi128EEESB_EEENS_10bfloat16_tEfNS_4arch4Sm90ELb1ELb0ELb1ELb0ELb0ELb1ELb0ELb0ELi2ELi1ELi2ELi1ELb0EEENS1_24CollectiveEpilogueBwdGQAISC_fSF_Li256ELb0ELb0EEENS1_25SingleTileBwdLPTSchedulerILb0ELi128ELb0EEEEEEEEEvNT_6ParamsE,"a",@progbits
	.sectionflags	@""
	.align	4
.nv.constant0._ZN7cutlass13device_kernelIN5flash11enable_sm90INS1_16FlashAttnBwdSm90INS1_25CollectiveMainloopBwdSm90ILi2ELi2ELi2EN4cute5tupleIJNS5_1CILi1EEES8_S8_EEENS6_IJNS7_ILi64EEENS7_ILi128EEESB_EEENS_10bfloat16_tEfNS_4arch4Sm90ELb1ELb0ELb1ELb0ELb0ELb1ELb0ELb0ELi2ELi1ELi2ELi1ELb0EEENS1_24CollectiveEpilogueBwdGQAISC_fSF_Li256ELb0ELb0EEENS1_25SingleTileBwdLPTSchedulerILb0ELi128ELb0EEEEEEEEEvNT_6ParamsE:
	.zero		2432


//--------------------- .nv.constant0._ZN7cutlass13device_kernelIN5flash11enable_sm90INS1_16FlashAttnBwdSm90INS1_25CollectiveMainloopBwdSm90ILi2ELi2ELi2EN4cute5tupleIJNS5_1CILi1EEES8_S8_EEENS6_IJNS7_ILi64EEENS7_ILi128EEESB_EEENS_10bfloat16_tEfNS_4arch4Sm90ELb1ELb0ELb1ELb0ELb1ELb1ELb0ELb0ELi2ELi1ELi2ELi1ELb0EEENS1_24CollectiveEpilogueBwdGQAISC_fSF_Li256ELb0ELb1EEENS1_25SingleTileBwdLPTSchedulerILb0ELi128ELb1EEEEEEEEEvNT_6ParamsE --------------------------
	.section	.nv.constant0._ZN7cutlass13device_kernelIN5flash11enable_sm90INS1_16FlashAttnBwdSm90INS1_25CollectiveMainloopBwdSm90ILi2ELi2ELi2EN4cute5tupleIJNS5_1CILi1EEES8_S8_EEENS6_IJNS7_ILi64EEENS7_ILi128EEESB_EEENS_10bfloat16_tEfNS_4arch4Sm90ELb1ELb0ELb1ELb0ELb1ELb1ELb0ELb0ELi2ELi1ELi2ELi1ELb0EEENS1_24CollectiveEpilogueBwdGQAISC_fSF_Li256ELb0ELb1EEENS1_25SingleTileBwdLPTSchedulerILb0ELi128ELb1EEEEEEEEEvNT_6ParamsE,"a",@progbits
	.sectionflags	@""
	.align	4
.nv.constant0._ZN7cutlass13device_kernelIN5flash11enable_sm90INS1_16FlashAttnBwdSm90INS1_25CollectiveMainloopBwdSm90ILi2ELi2ELi2EN4cute5tupleIJNS5_1CILi1EEES8_S8_EEENS6_IJNS7_ILi64EEENS7_ILi128EEESB_EEENS_10bfloat16_tEfNS_4arch4Sm90ELb1ELb0ELb1ELb0ELb1ELb1ELb0ELb0ELi2ELi1ELi2ELi1ELb0EEENS1_24CollectiveEpilogueBwdGQAISC_fSF_Li256ELb0ELb1EEENS1_25SingleTileBwdLPTSchedulerILb0ELi128ELb1EEEEEEEEEvNT_6ParamsE:
	.zero		2432


//--------------------- .nv.constant0._ZN7cutlass13device_kernelIN5flash22FlashAttnBwdPreprocessIN4cute5tupleIJNS3_1CILi64EEENS5_ILi128EEEEEENS_10bfloat16_tEfNS_4arch4Sm90ELb1ELb0EEEEEvNT_6ParamsE --------------------------
	.section	.nv.constant0._ZN7cutlass13device_kernelIN5flash22FlashAttnBwdPreprocessIN4cute5tupleIJNS3_1CILi64EEENS5_ILi128EEEEEENS_10bfloat16_tEfNS_4arch4Sm90ELb1ELb0EEEEEvNT_6ParamsE,"a",@progbits
	.sectionflags	@""
	.align	4
.nv.constant0._ZN7cutlass13device_kernelIN5flash22FlashAttnBwdPreprocessIN4cute5tupleIJNS3_1CILi64EEENS5_ILi128EEEEEENS_10bfloat16_tEfNS_4arch4Sm90ELb1ELb0EEEEEvNT_6ParamsE:
	.zero		768


//--------------------- .nv.constant0._ZN7cutlass13device_kernelIN5flash11enable_sm90INS1_16FlashAttnBwdSm90INS1_25CollectiveMainloopBwdSm90ILi2ELi2ELi2EN4cute5tupleIJNS5_1CILi1EEES8_S8_EEENS6_IJNS7_ILi64EEENS7_ILi128EEESB_EEENS_10bfloat16_tEfNS_4arch4Sm90ELb1ELb0ELb1ELb1ELb0ELb1ELb0ELb0ELi2ELi1ELi2ELi1ELb0EEENS1_21CollectiveEpilogueBwdISC_SD_SF_Li256ELb1ELb0ELi1EEENS1_25SingleTileBwdLPTSchedulerILb1ELi128ELb0EEEEEEEEEvNT_6ParamsE --------------------------
	.section	.nv.constant0._ZN7cutlass13device_kernelIN5flash11enable_sm90INS1_16FlashAttnBwdSm90INS1_25CollectiveMainloopBwdSm90ILi2ELi2ELi2EN4cute5tupleIJNS5_1CILi1EEES8_S8_EEENS6_IJNS7_ILi64EEENS7_ILi128EEESB_EEENS_10bfloat16_tEfNS_4arch4Sm90ELb1ELb0ELb1ELb1ELb0ELb1ELb0ELb0ELi2ELi1ELi2ELi1ELb0EEENS1_21CollectiveEpilogueBwdISC_SD_SF_Li256ELb1ELb0ELi1EEENS1_25SingleTileBwdLPTSchedulerILb1ELi128ELb0EEEEEEEEEvNT_6ParamsE,"a",@progbits
	.sectionflags	@""
	.align	4
.nv.constant0._ZN7cutlass13device_kernelIN5flash11enable_sm90INS1_16FlashAttnBwdSm90INS1_25CollectiveMainloopBwdSm90ILi2ELi2ELi2EN4cute5tupleIJNS5_1CILi1EEES8_S8_EEENS6_IJNS7_ILi64EEENS7_ILi128EEESB_EEENS_10bfloat16_tEfNS_4arch4Sm90ELb1ELb0ELb1ELb1ELb0ELb1ELb0ELb0ELi2ELi1ELi2ELi1ELb0EEENS1_21CollectiveEpilogueBwdISC_SD_SF_Li256ELb1ELb0ELi1EEENS1_25SingleTileBwdLPTSchedulerILb1ELi128ELb0EEEEEEEEEvNT_6ParamsE:
	.zero		2304


//--------------------- .nv.constant0._ZN7cutlass13device_kernelIN5flash11enable_sm90INS1_16FlashAttnBwdSm90INS1_25CollectiveMainloopBwdSm90ILi2ELi2ELi2EN4cute5tupleIJNS5_1CILi1EEES8_S8_EEENS6_IJNS7_ILi64EEENS7_ILi128EEESB_EEENS_10bfloat16_tEfNS_4arch4Sm90ELb1ELb0ELb1ELb1ELb1ELb1ELb0ELb0ELi2ELi1ELi2ELi1ELb0EEENS1_21CollectiveEpilogueBwdISC_SD_SF_Li256ELb1ELb0ELi1EEENS1_25SingleTileBwdLPTSchedulerILb1ELi128ELb1EEEEEEEEEvNT_6ParamsE --------------------------
	.section	.nv.constant0._ZN7cutlass13device_kernelIN5flash11enable_sm90INS1_16FlashAttnBwdSm90INS1_25CollectiveMainloopBwdSm90ILi2ELi2ELi2EN4cute5tupleIJNS5_1CILi1EEES8_S8_EEENS6_IJNS7_ILi64EEENS7_ILi128EEESB_EEENS_10bfloat16_tEfNS_4arch4Sm90ELb1ELb0ELb1ELb1ELb1ELb1ELb0ELb0ELi2ELi1ELi2ELi1ELb0EEENS1_21CollectiveEpilogueBwdISC_SD_SF_Li256ELb1ELb0ELi1EEENS1_25SingleTileBwdLPTSchedulerILb1ELi128ELb1EEEEEEEEEvNT_6ParamsE,"a",@progbits
	.sectionflags	@""
	.align	4
.nv.constant0._ZN7cutlass13device_kernelIN5flash11enable_sm90INS1_16FlashAttnBwdSm90INS1_25CollectiveMainloopBwdSm90ILi2ELi2ELi2EN4cute5tupleIJNS5_1CILi1EEES8_S8_EEENS6_IJNS7_ILi64EEENS7_ILi128EEESB_EEENS_10bfloat16_tEfNS_4arch4Sm90ELb1ELb0ELb1ELb1ELb1ELb1ELb0ELb0ELi2ELi1ELi2ELi1ELb0EEENS1_21CollectiveEpilogueBwdISC_SD_SF_Li256ELb1ELb0ELi1EEENS1_25SingleTileBwdLPTSchedulerILb1ELi128ELb1EEEEEEEEEvNT_6ParamsE:
	.zero		2304


//--------------------- .nv.constant0._ZN7cutlass13device_kernelIN5flash11enable_sm90INS1_16FlashAttnBwdSm90INS1_25CollectiveMainloopBwdSm90ILi2ELi2ELi2EN4cute5tupleIJNS5_1CILi1EEES8_S8_EEENS6_IJNS7_ILi64EEENS7_ILi128EEESB_EEENS_10bfloat16_tEfNS_4arch4Sm90ELb1ELb0ELb1ELb1ELb0ELb1ELb0ELb0ELi2ELi1ELi2ELi1ELb0EEENS1_24CollectiveEpilogueBwdGQAISC_fSF_Li256ELb1ELb0EEENS1_25SingleTileBwdLPTSchedulerILb1ELi128ELb0EEEEEEEEEvNT_6ParamsE --------------------------
	.section	.nv.constant0._ZN7cutlass13device_kernelIN5flash11enable_sm90INS1_16FlashAttnBwdSm90INS1_25CollectiveMainloopBwdSm90ILi2ELi2ELi2EN4cute5tupleIJNS5_1CILi1EEES8_S8_EEENS6_IJNS7_ILi64EEENS7_ILi128EEESB_EEENS_10bfloat16_tEfNS_4arch4Sm90ELb1ELb0ELb1ELb1ELb0ELb1ELb0ELb0ELi2ELi1ELi2ELi1ELb0EEENS1_24CollectiveEpilogueBwdGQAISC_fSF_Li256ELb1ELb0EEENS1_25SingleTileBwdLPTSchedulerILb1ELi128ELb0EEEEEEEEEvNT_6ParamsE,"a",@progbits
	.sectionflags	@""
	.align	4
.nv.constant0._ZN7cutlass13device_kernelIN5flash11enable_sm90INS1_16FlashAttnBwdSm90INS1_25CollectiveMainloopBwdSm90ILi2ELi2ELi2EN4cute5tupleIJNS5_1CILi1EEES8_S8_EEENS6_IJNS7_ILi64EEENS7_ILi128EEESB_EEENS_10bfloat16_tEfNS_4arch4Sm90ELb1ELb0ELb1ELb1ELb0ELb1ELb0ELb0ELi2ELi1ELi2ELi1ELb0EEENS1_24CollectiveEpilogueBwdGQAISC_fSF_Li256ELb1ELb0EEENS1_25SingleTileBwdLPTSchedulerILb1ELi128ELb0EEEEEEEEEvNT_6ParamsE:
	.zero		2432


//--------------------- .nv.constant0._ZN7cutlass13device_kernelIN5flash32FlashAttnBwdPostprocessConvertdQIN4cute5tupleIJNS3_1CILi128EEES6_EEENS_10bfloat16_tEfNS_4arch4Sm90ELi256ENS3_8TiledMMAINS3_8MMA_AtomIJNS3_4SM904GMMA28MMA_64x128x16_F32BF16BF16_RSILNSE_5MajorE0ELSG_1ELNSE_7ScaleInE1ELSH_1EEEEEENS3_6LayoutINS4_IJNS5_ILi2EEENS5_ILi1EEESM_EEENS4_IJSM_NS5_ILi0EEESO_EEEEENS4_IJNS3_10UnderscoreESR_SR_EEEEELb0EEEEEvNT_6ParamsE --------------------------
	.section	.nv.constant0._ZN7cutlass13device_kernelIN5flash32FlashAttnBwdPostprocessConvertdQIN4cute5tupleIJNS3_1CILi128EEES6_EEENS_10bfloat16_tEfNS_4arch4Sm90ELi256ENS3_8TiledMMAINS3_8MMA_AtomIJNS3_4SM904GMMA28MMA_64x128x16_F32BF16BF16_RSILNSE_5MajorE0ELSG_1ELNSE_7ScaleInE1ELSH_1EEEEEENS3_6LayoutINS4_IJNS5_ILi2EEENS5_ILi1EEESM_EEENS4_IJSM_NS5_ILi0EEESO_EEEEENS4_IJNS3_10UnderscoreESR_SR_EEEEELb0EEEEEvNT_6ParamsE,"a",@progbits
	.sectionflags	@""
	.align	4
.nv.constant0._ZN7cutlass13device_kernelIN5flash32FlashAttnBwdPostprocessConvertdQIN4cute5tupleIJNS3_1CILi128EEES6_EEENS_10bfloat16_tEfNS_4arch4Sm90ELi256ENS3_8TiledMMAINS3_8MMA_AtomIJNS3_4SM904GMMA28MMA_64x128x16_F32BF16BF16_RSILNSE_5MajorE0ELSG_1ELNSE_7ScaleInE1ELSH_1EEEEEENS3_6LayoutINS4_IJNS5_ILi2EEENS5_ILi1EEESM_EEENS4_IJSM_NS5_ILi0EEESO_EEEEENS4_IJNS3_10UnderscoreESR_SR_EEEEELb0EEEEEvNT_6ParamsE:
	.zero		640


//--------------------- .nv.constant0._ZN7cutlass13device_kernelIN5flash32FlashAttnBwdPostprocessConvertdQIN4cute5tupleIJNS3_1CILi64EEENS5_ILi128EEEEEENS_10bfloat16_tEfNS_4arch4Sm90ELi256ENS3_8TiledMMAINS3_8MMA_AtomIJNS3_4SM904GMMA27MMA_64x64x16_F32BF16BF16_SSILNSF_5MajorE0ELSH_1ELNSF_7ScaleInE1ELSI_1EEEEEENS3_6LayoutINS4_IJNS5_ILi1EEENS5_ILi2EEESM_EEENS4_IJNS5_ILi0EEESM_SP_EEEEENS4_IJNS3_10UnderscoreESS_SS_EEEEELb0EEEEEvNT_6ParamsE --------------------------
	.section	.nv.constant0._ZN7cutlass13device_kernelIN5flash32FlashAttnBwdPostprocessConvertdQIN4cute5tupleIJNS3_1CILi64EEENS5_ILi128EEEEEENS_10bfloat16_tEfNS_4arch4Sm90ELi256ENS3_8TiledMMAINS3_8MMA_AtomIJNS3_4SM904GMMA27MMA_64x64x16_F32BF16BF16_SSILNSF_5MajorE0ELSH_1ELNSF_7ScaleInE1ELSI_1EEEEEENS3_6LayoutINS4_IJNS5_ILi1EEENS5_ILi2EEESM_EEENS4_IJNS5_ILi0EEESM_SP_EEEEENS4_IJNS3_10UnderscoreESS_SS_EEEEELb0EEEEEvNT_6ParamsE,"a",@progbits
	.sectionflags	@""
	.align	4
.nv.constant0._ZN7cutlass13device_kernelIN5flash32FlashAttnBwdPostprocessConvertdQIN4cute5tupleIJNS3_1CILi64EEENS5_ILi128EEEEEENS_10bfloat16_tEfNS_4arch4Sm90ELi256ENS3_8TiledMMAINS3_8MMA_AtomIJNS3_4SM904GMMA27MMA_64x64x16_F32BF16BF16_SSILNSF_5MajorE0ELSH_1ELNSF_7ScaleInE1ELSI_1EEEEEENS3_6LayoutINS4_IJNS5_ILi1EEENS5_ILi2EEESM_EEENS4_IJNS5_ILi0EEESM_SP_EEEEENS4_IJNS3_10UnderscoreESS_SS_EEEEELb0EEEEEvNT_6ParamsE:
	.zero		640


//--------------------- .nv.constant0._ZN7cutlass13device_kernelIN5flash11enable_sm90INS1_16FlashAttnBwdSm90INS1_25CollectiveMainloopBwdSm90ILi2ELi2ELi2EN4cute5tupleIJNS5_1CILi1EEES8_S8_EEENS6_IJNS7_ILi64EEENS7_ILi128EEESB_EEENS_10bfloat16_tEfNS_4arch4Sm90ELb1ELb0ELb1ELb1ELb1ELb1ELb0ELb0ELi2ELi1ELi2ELi1ELb0EEENS1_24CollectiveEpilogueBwdGQAISC_fSF_Li256ELb1ELb1EEENS1_25SingleTileBwdLPTSchedulerILb1ELi128ELb1EEEEEEEEEvNT_6ParamsE --------------------------
	.section	.nv.constant0._ZN7cutlass13device_kernelIN5flash11enable_sm90INS1_16FlashAttnBwdSm90INS1_25CollectiveMainloopBwdSm90ILi2ELi2ELi2EN4cute5tupleIJNS5_1CILi1EEES8_S8_EEENS6_IJNS7_ILi64EEENS7_ILi128EEESB_EEENS_10bfloat16_tEfNS_4arch4Sm90ELb1ELb0ELb1ELb1ELb1ELb1ELb0ELb0ELi2ELi1ELi2ELi1ELb0EEENS1_24CollectiveEpilogueBwdGQAISC_fSF_Li256ELb1ELb1EEENS1_25SingleTileBwdLPTSchedulerILb1ELi128ELb1EEEEEEEEEvNT_6ParamsE,"a",@progbits
	.sectionflags	@""
	.align	4
.nv.constant0._ZN7cutlass13device_kernelIN5flash11enable_sm90INS1_16FlashAttnBwdSm90INS1_25CollectiveMainloopBwdSm90ILi2ELi2ELi2EN4cute5tupleIJNS5_1CILi1EEES8_S8_EEENS6_IJNS7_ILi64EEENS7_ILi128EEESB_EEENS_10bfloat16_tEfNS_4arch4Sm90ELb1ELb0ELb1ELb1ELb1ELb1ELb0ELb0ELi2ELi1ELi2ELi1ELb0EEENS1_24CollectiveEpilogueBwdGQAISC_fSF_Li256ELb1ELb1EEENS1_25SingleTileBwdLPTSchedulerILb1ELi128ELb1EEEEEEEEEvNT_6ParamsE:
	.zero		2432


//--------------------- .nv.constant0._ZN7cutlass13device_kernelIN5flash22FlashAttnBwdPreprocessIN4cute5tupleIJNS3_1CILi64EEENS5_ILi128EEEEEENS_10bfloat16_tEfNS_4arch4Sm90ELb1ELb1EEEEEvNT_6ParamsE --------------------------
	.section	.nv.constant0._ZN7cutlass13device_kernelIN5flash22FlashAttnBwdPreprocessIN4cute5tupleIJNS3_1CILi64EEENS5_ILi128EEEEEENS_10bfloat16_tEfNS_4arch4Sm90ELb1ELb1EEEEEvNT_6ParamsE,"a",@progbits
	.sectionflags	@""
	.align	4
.nv.constant0._ZN7cutlass13device_kernelIN5flash22FlashAttnBwdPreprocessIN4cute5tupleIJNS3_1CILi64EEENS5_ILi128EEEEEENS_10bfloat16_tEfNS_4arch4Sm90ELb1ELb1EEEEEvNT_6ParamsE:
	.zero		768


//--------------------- SYMBOLS --------------------------

	.type		.nv.reservedSmem.offset0,@object
	.size		.nv.reservedSmem.offset0,0x4
	.type		__assertfail,@function
